	.target	sm_103a

	.elftype	@"ET_EXEC"


//--------------------- .note.nv.tkinfo           --------------------------
	.section	.note.nv.tkinfo,"",@"SHT_NOTE"
	.sectionflags	@"SHF_NOTE_NV_TKINFO"
	.tkinfo
        /*0018*/ 	.word	0x00000002
        /*0030*/ 	.string	""
        /*0030*/ 	.string	"ptxas"
        /*0030*/ 	.string	"Cuda compilation tools, release 13.0, V13.0.88"
        /*0030*/ 	.string	"Build cuda_13.0.r13.0/compiler.36424714_0"
        /*0030*/ 	.string	"-arch sm_103a -m 64 "



//--------------------- .note.nv.cuinfo           --------------------------
	.section	.note.nv.cuinfo,"",@"SHT_NOTE"
	.sectionflags	@"SHF_NOTE_NV_CUINFO"
        /*0018*/ 	.short	0x0002
        /*001a*/ 	.short	0x0067
        /*001c*/ 	.short	0x0082
	.zero		2


//--------------------- .nv.info                  --------------------------
	.section	.nv.info,"",@"SHT_CUDA_INFO"
	.align	4


	//----- nvinfo : EIATTR_REGCOUNT
	.align		4
        /*0000*/ 	.byte	0x04, 0x2f
        /*0002*/ 	.short	(.L_29 - .L_28)
	.align		4
.L_28:
        /*0004*/ 	.word	index@(_ZN2at6native31matrix_to_m16n8k16_Bint4_layoutILi2EEEvNS_27GenericPackedTensorAccessorIhLm2ENS_17RestrictPtrTraitsEiEENS2_IiLm4ES3_iEE)
        /*0008*/ 	.word	0x00000010


	//----- nvinfo : EIATTR_FRAME_SIZE
	.align		4
.L_29:
        /*000c*/ 	.byte	0x04, 0x11
        /*000e*/ 	.short	(.L_31 - .L_30)
	.align		4
.L_30:
        /*0010*/ 	.word	index@(_ZN2at6native31matrix_to_m16n8k16_Bint4_layoutILi2EEEvNS_27GenericPackedTensorAccessorIhLm2ENS_17RestrictPtrTraitsEiEENS2_IiLm4ES3_iEE)
        /*0014*/ 	.word	0x00000000


	//----- nvinfo : EIATTR_REGCOUNT
	.align		4
.L_31:
        /*0018*/ 	.byte	0x04, 0x2f
        /*001a*/ 	.short	(.L_33 - .L_32)
	.align		4
.L_32:
        /*001c*/ 	.word	index@(_ZN2at6native31matrix_to_m16n8k16_Bint4_layoutILi4EEEvNS_27GenericPackedTensorAccessorIhLm2ENS_17RestrictPtrTraitsEiEENS2_IiLm4ES3_iEE)
        /*0020*/ 	.word	0x00000015


	//----- nvinfo : EIATTR_FRAME_SIZE
	.align		4
.L_33:
        /*0024*/ 	.byte	0x04, 0x11
        /*0026*/ 	.short	(.L_35 - .L_34)
	.align		4
.L_34:
        /*0028*/ 	.word	index@(_ZN2at6native31matrix_to_m16n8k16_Bint4_layoutILi4EEEvNS_27GenericPackedTensorAccessorIhLm2ENS_17RestrictPtrTraitsEiEENS2_IiLm4ES3_iEE)
        /*002c*/ 	.word	0x00000000


	//----- nvinfo : EIATTR_REGCOUNT
	.align		4
.L_35:
        /*0030*/ 	.byte	0x04, 0x2f
        /*0032*/ 	.short	(.L_37 - .L_36)
	.align		4
.L_36:
        /*0034*/ 	.word	index@(_ZN2at6native31matrix_to_m16n8k16_Bint4_layoutILi8EEEvNS_27GenericPackedTensorAccessorIhLm2ENS_17RestrictPtrTraitsEiEENS2_IiLm4ES3_iEE)
        /*0038*/ 	.word	0x00000015


	//----- nvinfo : EIATTR_FRAME_SIZE
	.align		4
.L_37:
        /*003c*/ 	.byte	0x04, 0x11
        /*003e*/ 	.short	(.L_39 - .L_38)
	.align		4
.L_38:
        /*0040*/ 	.word	index@(_ZN2at6native31matrix_to_m16n8k16_Bint4_layoutILi8EEEvNS_27GenericPackedTensorAccessorIhLm2ENS_17RestrictPtrTraitsEiEENS2_IiLm4ES3_iEE)
        /*0044*/ 	.word	0x00000000


	//----- nvinfo : EIATTR_REGCOUNT
	.align		4
.L_39:
        /*0048*/ 	.byte	0x04, 0x2f
        /*004a*/ 	.short	(.L_41 - .L_40)
	.align		4
.L_40:
        /*004c*/ 	.word	index@(_ZN2at6native30tinygemm_m16n8k16_chunk_kernelINS0_10ALayout_RMILNS0_14KReductionTypeE0EEENS0_15BLayout_TC_int4ILi2ELi32EEES4_Li8ELi8EEEvPKvS8_S8_Pviiiiii)
        /*0050*/ 	.word	0x00000040


	//----- nvinfo : EIATTR_FRAME_SIZE
	.align		4
.L_41:
        /*0054*/ 	.byte	0x04, 0x11
        /*0056*/ 	.short	(.L_43 - .L_42)
	.align		4
.L_42:
        /*0058*/ 	.word	index@(_ZN2at6native30tinygemm_m16n8k16_chunk_kernelINS0_10ALayout_RMILNS0_14KReductionTypeE0EEENS0_15BLayout_TC_int4ILi2ELi32EEES4_Li8ELi8EEEvPKvS8_S8_Pviiiiii)
        /*005c*/ 	.word	0x00000000


	//----- nvinfo : EIATTR_REGCOUNT
	.align		4
.L_43:
        /*0060*/ 	.byte	0x04, 0x2f
        /*0062*/ 	.short	(.L_45 - .L_44)
	.align		4
.L_44:
        /*0064*/ 	.word	index@(_ZN2at6native30tinygemm_m16n8k16_chunk_kernelINS0_10ALayout_RMILNS0_14KReductionTypeE0EEENS0_15BLayout_TC_int4ILi4ELi32EEES4_Li8ELi8EEEvPKvS8_S8_Pviiiiii)
        /*0068*/ 	.word	0x00000047


	//----- nvinfo : EIATTR_FRAME_SIZE
	.align		4
.L_45:
        /*006c*/ 	.byte	0x04, 0x11
        /*006e*/ 	.short	(.L_47 - .L_46)
	.align		4
.L_46:
        /*0070*/ 	.word	index@(_ZN2at6native30tinygemm_m16n8k16_chunk_kernelINS0_10ALayout_RMILNS0_14KReductionTypeE0EEENS0_15BLayout_TC_int4ILi4ELi32EEES4_Li8ELi8EEEvPKvS8_S8_Pviiiiii)
        /*0074*/ 	.word	0x00000000


	//----- nvinfo : EIATTR_REGCOUNT
	.align		4
.L_47:
        /*0078*/ 	.byte	0x04, 0x2f
        /*007a*/ 	.short	(.L_49 - .L_48)
	.align		4
.L_48:
        /*007c*/ 	.word	index@(_ZN2at6native30tinygemm_m16n8k16_chunk_kernelINS0_10ALayout_RMILNS0_14KReductionTypeE0EEENS0_15BLayout_TC_int4ILi8ELi32EEES4_Li8ELi8EEEvPKvS8_S8_Pviiiiii)
        /*0080*/ 	.word	0x00000040


	//----- nvinfo : EIATTR_FRAME_SIZE
	.align		4
.L_49:
        /*0084*/ 	.byte	0x04, 0x11
        /*0086*/ 	.short	(.L_51 - .L_50)
	.align		4
.L_50:
        /*0088*/ 	.word	index@(_ZN2at6native30tinygemm_m16n8k16_chunk_kernelINS0_10ALayout_RMILNS0_14KReductionTypeE0EEENS0_15BLayout_TC_int4ILi8ELi32EEES4_Li8ELi8EEEvPKvS8_S8_Pviiiiii)
        /*008c*/ 	.word	0x00000000


	//----- nvinfo : EIATTR_REGCOUNT
	.align		4
.L_51:
        /*0090*/ 	.byte	0x04, 0x2f
        /*0092*/ 	.short	(.L_53 - .L_52)
	.align		4
.L_52:
        /*0094*/ 	.word	index@(_ZN2at6native30tinygemm_m16n8k16_chunk_kernelINS0_10ALayout_RMILNS0_14KReductionTypeE0EEENS0_15BLayout_TC_int4ILi2ELi64EEES4_Li8ELi8EEEvPKvS8_S8_Pviiiiii)
        /*0098*/ 	.word	0x00000040


	//----- nvinfo : EIATTR_FRAME_SIZE
	.align		4
.L_53:
        /*009c*/ 	.byte	0x04, 0x11
        /*009e*/ 	.short	(.L_55 - .L_54)
	.align		4
.L_54:
        /*00a0*/ 	.word	index@(_ZN2at6native30tinygemm_m16n8k16_chunk_kernelINS0_10ALayout_RMILNS0_14KReductionTypeE0EEENS0_15BLayout_TC_int4ILi2ELi64EEES4_Li8ELi8EEEvPKvS8_S8_Pviiiiii)
        /*00a4*/ 	.word	0x00000000


	//----- nvinfo : EIATTR_REGCOUNT
	.align		4
.L_55:
        /*00a8*/ 	.byte	0x04, 0x2f
        /*00aa*/ 	.short	(.L_57 - .L_56)
	.align		4
.L_56:
        /*00ac*/ 	.word	index@(_ZN2at6native30tinygemm_m16n8k16_chunk_kernelINS0_10ALayout_RMILNS0_14KReductionTypeE0EEENS0_15BLayout_TC_int4ILi4ELi64EEES4_Li8ELi8EEEvPKvS8_S8_Pviiiiii)
        /*00b0*/ 	.word	0x00000040


	//----- nvinfo : EIATTR_FRAME_SIZE
	.align		4
.L_57:
        /*00b4*/ 	.byte	0x04, 0x11
        /*00b6*/ 	.short	(.L_59 - .L_58)
	.align		4
.L_58:
        /*00b8*/ 	.word	index@(_ZN2at6native30tinygemm_m16n8k16_chunk_kernelINS0_10ALayout_RMILNS0_14KReductionTypeE0EEENS0_15BLayout_TC_int4ILi4ELi64EEES4_Li8ELi8EEEvPKvS8_S8_Pviiiiii)
        /*00bc*/ 	.word	0x00000000


	//----- nvinfo : EIATTR_REGCOUNT
	.align		4
.L_59:
        /*00c0*/ 	.byte	0x04, 0x2f
        /*00c2*/ 	.short	(.L_61 - .L_60)
	.align		4
.L_60:
        /*00c4*/ 	.word	index@(_ZN2at6native30tinygemm_m16n8k16_chunk_kernelINS0_10ALayout_RMILNS0_14KReductionTypeE0EEENS0_15BLayout_TC_int4ILi8ELi64EEES4_Li8ELi8EEEvPKvS8_S8_Pviiiiii)
        /*00c8*/ 	.word	0x00000040


	//----- nvinfo : EIATTR_FRAME_SIZE
	.align		4
.L_61:
        /*00cc*/ 	.byte	0x04, 0x11
        /*00ce*/ 	.short	(.L_63 - .L_62)
	.align		4
.L_62:
        /*00d0*/ 	.word	index@(_ZN2at6native30tinygemm_m16n8k16_chunk_kernelINS0_10ALayout_RMILNS0_14KReductionTypeE0EEENS0_15BLayout_TC_int4ILi8ELi64EEES4_Li8ELi8EEEvPKvS8_S8_Pviiiiii)
        /*00d4*/ 	.word	0x00000000


	//----- nvinfo : EIATTR_REGCOUNT
	.align		4
.L_63:
        /*00d8*/ 	.byte	0x04, 0x2f
        /*00da*/ 	.short	(.L_65 - .L_64)
	.align		4
.L_64:
        /*00dc*/ 	.word	index@(_ZN2at6native30tinygemm_m16n8k16_chunk_kernelINS0_10ALayout_RMILNS0_14KReductionTypeE0EEENS0_15BLayout_TC_int4ILi2ELi128EEES4_Li8ELi8EEEvPKvS8_S8_Pviiiiii)
        /*00e0*/ 	.word	0x00000040


	//----- nvinfo : EIATTR_FRAME_SIZE
	.align		4
.L_65:
        /*00e4*/ 	.byte	0x04, 0x11
        /*00e6*/ 	.short	(.L_67 - .L_66)
	.align		4
.L_66:
        /*00e8*/ 	.word	index@(_ZN2at6native30tinygemm_m16n8k16_chunk_kernelINS0_10ALayout_RMILNS0_14KReductionTypeE0EEENS0_15BLayout_TC_int4ILi2ELi128EEES4_Li8ELi8EEEvPKvS8_S8_Pviiiiii)
        /*00ec*/ 	.word	0x00000000


	//----- nvinfo : EIATTR_REGCOUNT
	.align		4
.L_67:
        /*00f0*/ 	.byte	0x04, 0x2f
        /*00f2*/ 	.short	(.L_69 - .L_68)
	.align		4
.L_68:
        /*00f4*/ 	.word	index@(_ZN2at6native30tinygemm_m16n8k16_chunk_kernelINS0_10ALayout_RMILNS0_14KReductionTypeE0EEENS0_15BLayout_TC_int4ILi4ELi128EEES4_Li8ELi8EEEvPKvS8_S8_Pviiiiii)
        /*00f8*/ 	.word	0x00000040


	//----- nvinfo : EIATTR_FRAME_SIZE
	.align		4
.L_69:
        /*00fc*/ 	.byte	0x04, 0x11
        /*00fe*/ 	.short	(.L_71 - .L_70)
	.align		4
.L_70:
        /*0100*/ 	.word	index@(_ZN2at6native30tinygemm_m16n8k16_chunk_kernelINS0_10ALayout_RMILNS0_14KReductionTypeE0EEENS0_15BLayout_TC_int4ILi4ELi128EEES4_Li8ELi8EEEvPKvS8_S8_Pviiiiii)
        /*0104*/ 	.word	0x00000000


	//----- nvinfo : EIATTR_REGCOUNT
	.align		4
.L_71:
        /*0108*/ 	.byte	0x04, 0x2f
        /*010a*/ 	.short	(.L_73 - .L_72)
	.align		4
.L_72:
        /*010c*/ 	.word	index@(_ZN2at6native30tinygemm_m16n8k16_chunk_kernelINS0_10ALayout_RMILNS0_14KReductionTypeE0EEENS0_15BLayout_TC_int4ILi8ELi128EEES4_Li8ELi8EEEvPKvS8_S8_Pviiiiii)
        /*0110*/ 	.word	0x0000003f


	//----- nvinfo : EIATTR_FRAME_SIZE
	.align		4
.L_73:
        /*0114*/ 	.byte	0x04, 0x11
        /*0116*/ 	.short	(.L_75 - .L_74)
	.align		4
.L_74:
        /*0118*/ 	.word	index@(_ZN2at6native30tinygemm_m16n8k16_chunk_kernelINS0_10ALayout_RMILNS0_14KReductionTypeE0EEENS0_15BLayout_TC_int4ILi8ELi128EEES4_Li8ELi8EEEvPKvS8_S8_Pviiiiii)
        /*011c*/ 	.word	0x00000000


	//----- nvinfo : EIATTR_REGCOUNT
	.align		4
.L_75:
        /*0120*/ 	.byte	0x04, 0x2f
        /*0122*/ 	.short	(.L_77 - .L_76)
	.align		4
.L_76:
        /*0124*/ 	.word	index@(_ZN2at6native30tinygemm_m16n8k16_chunk_kernelINS0_10ALayout_RMILNS0_14KReductionTypeE0EEENS0_15BLayout_TC_int4ILi2ELi256EEES4_Li8ELi8EEEvPKvS8_S8_Pviiiiii)
        /*0128*/ 	.word	0x00000040


	//----- nvinfo : EIATTR_FRAME_SIZE
	.align		4
.L_77:
        /*012c*/ 	.byte	0x04, 0x11
        /*012e*/ 	.short	(.L_79 - .L_78)
	.align		4
.L_78:
        /*0130*/ 	.word	index@(_ZN2at6native30tinygemm_m16n8k16_chunk_kernelINS0_10ALayout_RMILNS0_14KReductionTypeE0EEENS0_15BLayout_TC_int4ILi2ELi256EEES4_Li8ELi8EEEvPKvS8_S8_Pviiiiii)
        /*0134*/ 	.word	0x00000000


	//----- nvinfo : EIATTR_REGCOUNT
	.align		4
.L_79:
        /*0138*/ 	.byte	0x04, 0x2f
        /*013a*/ 	.short	(.L_81 - .L_80)
	.align		4
.L_80:
        /*013c*/ 	.word	index@(_ZN2at6native30tinygemm_m16n8k16_chunk_kernelINS0_10ALayout_RMILNS0_14KReductionTypeE0EEENS0_15BLayout_TC_int4ILi4ELi256EEES4_Li8ELi8EEEvPKvS8_S8_Pviiiiii)
        /*0140*/ 	.word	0x00000040


	//----- nvinfo : EIATTR_FRAME_SIZE
	.align		4
.L_81:
        /*0144*/ 	.byte	0x04, 0x11
        /*0146*/ 	.short	(.L_83 - .L_82)
	.align		4
.L_82:
        /*0148*/ 	.word	index@(_ZN2at6native30tinygemm_m16n8k16_chunk_kernelINS0_10ALayout_RMILNS0_14KReductionTypeE0EEENS0_15BLayout_TC_int4ILi4ELi256EEES4_Li8ELi8EEEvPKvS8_S8_Pviiiiii)
        /*014c*/ 	.word	0x00000000


	//----- nvinfo : EIATTR_REGCOUNT
	.align		4
.L_83:
        /*0150*/ 	.byte	0x04, 0x2f
        /*0152*/ 	.short	(.L_85 - .L_84)
	.align		4
.L_84:
        /*0154*/ 	.word	index@(_ZN2at6native30tinygemm_m16n8k16_chunk_kernelINS0_10ALayout_RMILNS0_14KReductionTypeE0EEENS0_15BLayout_TC_int4ILi8ELi256EEES4_Li8ELi8EEEvPKvS8_S8_Pviiiiii)
        /*0158*/ 	.word	0x0000003f


	//----- nvinfo : EIATTR_FRAME_SIZE
	.align		4
.L_85:
        /*015c*/ 	.byte	0x04, 0x11
        /*015e*/ 	.short	(.L_87 - .L_86)
	.align		4
.L_86:
        /*0160*/ 	.word	index@(_ZN2at6native30tinygemm_m16n8k16_chunk_kernelINS0_10ALayout_RMILNS0_14KReductionTypeE0EEENS0_15BLayout_TC_int4ILi8ELi256EEES4_Li8ELi8EEEvPKvS8_S8_Pviiiiii)
        /*0164*/ 	.word	0x00000000


	//----- nvinfo : EIATTR_MIN_STACK_SIZE
	.align		4
.L_87:
        /*0168*/ 	.byte	0x04, 0x12
        /*016a*/ 	.short	(.L_89 - .L_88)
	.align		4
.L_88:
        /*016c*/ 	.word	index@(_ZN2at6native30tinygemm_m16n8k16_chunk_kernelINS0_10ALayout_RMILNS0_14KReductionTypeE0EEENS0_15BLayout_TC_int4ILi8ELi256EEES4_Li8ELi8EEEvPKvS8_S8_Pviiiiii)
        /*0170*/ 	.word	0x00000000


	//----- nvinfo : EIATTR_MIN_STACK_SIZE
	.align		4
.L_89:
        /*0174*/ 	.byte	0x04, 0x12
        /*0176*/ 	.short	(.L_91 - .L_90)
	.align		4
.L_90:
        /*0178*/ 	.word	index@(_ZN2at6native30tinygemm_m16n8k16_chunk_kernelINS0_10ALayout_RMILNS0_14KReductionTypeE0EEENS0_15BLayout_TC_int4ILi4ELi256EEES4_Li8ELi8EEEvPKvS8_S8_Pviiiiii)
        /*017c*/ 	.word	0x00000000


	//----- nvinfo : EIATTR_MIN_STACK_SIZE
	.align		4
.L_91:
        /*0180*/ 	.byte	0x04, 0x12
        /*0182*/ 	.short	(.L_93 - .L_92)
	.align		4
.L_92:
        /*0184*/ 	.word	index@(_ZN2at6native30tinygemm_m16n8k16_chunk_kernelINS0_10ALayout_RMILNS0_14KReductionTypeE0EEENS0_15BLayout_TC_int4ILi2ELi256EEES4_Li8ELi8EEEvPKvS8_S8_Pviiiiii)
        /*0188*/ 	.word	0x00000000


	//----- nvinfo : EIATTR_MIN_STACK_SIZE
	.align		4
.L_93:
        /*018c*/ 	.byte	0x04, 0x12
        /*018e*/ 	.short	(.L_95 - .L_94)
	.align		4
.L_94:
        /*0190*/ 	.word	index@(_ZN2at6native30tinygemm_m16n8k16_chunk_kernelINS0_10ALayout_RMILNS0_14KReductionTypeE0EEENS0_15BLayout_TC_int4ILi8ELi128EEES4_Li8ELi8EEEvPKvS8_S8_Pviiiiii)
        /*0194*/ 	.word	0x00000000


	//----- nvinfo : EIATTR_MIN_STACK_SIZE
	.align		4
.L_95:
        /*0198*/ 	.byte	0x04, 0x12
        /*019a*/ 	.short	(.L_97 - .L_96)
	.align		4
.L_96:
        /*019c*/ 	.word	index@(_ZN2at6native30tinygemm_m16n8k16_chunk_kernelINS0_10ALayout_RMILNS0_14KReductionTypeE0EEENS0_15BLayout_TC_int4ILi4ELi128EEES4_Li8ELi8EEEvPKvS8_S8_Pviiiiii)
        /*01a0*/ 	.word	0x00000000


	//----- nvinfo : EIATTR_MIN_STACK_SIZE
	.align		4
.L_97:
        /*01a4*/ 	.byte	0x04, 0x12
        /*01a6*/ 	.short	(.L_99 - .L_98)
	.align		4
.L_98:
        /*01a8*/ 	.word	index@(_ZN2at6native30tinygemm_m16n8k16_chunk_kernelINS0_10ALayout_RMILNS0_14KReductionTypeE0EEENS0_15BLayout_TC_int4ILi2ELi128EEES4_Li8ELi8EEEvPKvS8_S8_Pviiiiii)
        /*01ac*/ 	.word	0x00000000


	//----- nvinfo : EIATTR_MIN_STACK_SIZE
	.align		4
.L_99:
        /*01b0*/ 	.byte	0x04, 0x12
        /*01b2*/ 	.short	(.L_101 - .L_100)
	.align		4
.L_100:
        /*01b4*/ 	.word	index@(_ZN2at6native30tinygemm_m16n8k16_chunk_kernelINS0_10ALayout_RMILNS0_14KReductionTypeE0EEENS0_15BLayout_TC_int4ILi8ELi64EEES4_Li8ELi8EEEvPKvS8_S8_Pviiiiii)
        /*01b8*/ 	.word	0x00000000


	//----- nvinfo : EIATTR_MIN_STACK_SIZE
	.align		4
.L_101:
        /*01bc*/ 	.byte	0x04, 0x12
        /*01be*/ 	.short	(.L_103 - .L_102)
	.align		4
.L_102:
        /*01c0*/ 	.word	index@(_ZN2at6native30tinygemm_m16n8k16_chunk_kernelINS0_10ALayout_RMILNS0_14KReductionTypeE0EEENS0_15BLayout_TC_int4ILi4ELi64EEES4_Li8ELi8EEEvPKvS8_S8_Pviiiiii)
        /*01c4*/ 	.word	0x00000000


	//----- nvinfo : EIATTR_MIN_STACK_SIZE
	.align		4
.L_103:
        /*01c8*/ 	.byte	0x04, 0x12
        /*01ca*/ 	.short	(.L_105 - .L_104)
	.align		4
.L_104:
        /*01cc*/ 	.word	index@(_ZN2at6native30tinygemm_m16n8k16_chunk_kernelINS0_10ALayout_RMILNS0_14KReductionTypeE0EEENS0_15BLayout_TC_int4ILi2ELi64EEES4_Li8ELi8EEEvPKvS8_S8_Pviiiiii)
        /*01d0*/ 	.word	0x00000000


	//----- nvinfo : EIATTR_MIN_STACK_SIZE
	.align		4
.L_105:
        /*01d4*/ 	.byte	0x04, 0x12
        /*01d6*/ 	.short	(.L_107 - .L_106)
	.align		4
.L_106:
        /*01d8*/ 	.word	index@(_ZN2at6native30tinygemm_m16n8k16_chunk_kernelINS0_10ALayout_RMILNS0_14KReductionTypeE0EEENS0_15BLayout_TC_int4ILi8ELi32EEES4_Li8ELi8EEEvPKvS8_S8_Pviiiiii)
        /*01dc*/ 	.word	0x00000000


	//----- nvinfo : EIATTR_MIN_STACK_SIZE
	.align		4
.L_107:
        /*01e0*/ 	.byte	0x04, 0x12
        /*01e2*/ 	.short	(.L_109 - .L_108)
	.align		4
.L_108:
        /*01e4*/ 	.word	index@(_ZN2at6native30tinygemm_m16n8k16_chunk_kernelINS0_10ALayout_RMILNS0_14KReductionTypeE0EEENS0_15BLayout_TC_int4ILi4ELi32EEES4_Li8ELi8EEEvPKvS8_S8_Pviiiiii)
        /*01e8*/ 	.word	0x00000000


	//----- nvinfo : EIATTR_MIN_STACK_SIZE
	.align		4
.L_109:
        /*01ec*/ 	.byte	0x04, 0x12
        /*01ee*/ 	.short	(.L_111 - .L_110)
	.align		4
.L_110:
        /*01f0*/ 	.word	index@(_ZN2at6native30tinygemm_m16n8k16_chunk_kernelINS0_10ALayout_RMILNS0_14KReductionTypeE0EEENS0_15BLayout_TC_int4ILi2ELi32EEES4_Li8ELi8EEEvPKvS8_S8_Pviiiiii)
        /*01f4*/ 	.word	0x00000000


	//----- nvinfo : EIATTR_MIN_STACK_SIZE
	.align		4
.L_111:
        /*01f8*/ 	.byte	0x04, 0x12
        /*01fa*/ 	.short	(.L_113 - .L_112)
	.align		4
.L_112:
        /*01fc*/ 	.word	index@(_ZN2at6native31matrix_to_m16n8k16_Bint4_layoutILi8EEEvNS_27GenericPackedTensorAccessorIhLm2ENS_17RestrictPtrTraitsEiEENS2_IiLm4ES3_iEE)
        /*0200*/ 	.word	0x00000000


	//----- nvinfo : EIATTR_MIN_STACK_SIZE
	.align		4
.L_113:
        /*0204*/ 	.byte	0x04, 0x12
        /*0206*/ 	.short	(.L_115 - .L_114)
	.align		4
.L_114:
        /*0208*/ 	.word	index@(_ZN2at6native31matrix_to_m16n8k16_Bint4_layoutILi4EEEvNS_27GenericPackedTensorAccessorIhLm2ENS_17RestrictPtrTraitsEiEENS2_IiLm4ES3_iEE)
        /*020c*/ 	.word	0x00000000


	//----- nvinfo : EIATTR_MIN_STACK_SIZE
	.align		4
.L_115:
        /*0210*/ 	.byte	0x04, 0x12
        /*0212*/ 	.short	(.L_117 - .L_116)
	.align		4
.L_116:
        /*0214*/ 	.word	index@(_ZN2at6native31matrix_to_m16n8k16_Bint4_layoutILi2EEEvNS_27GenericPackedTensorAccessorIhLm2ENS_17RestrictPtrTraitsEiEENS2_IiLm4ES3_iEE)
        /*0218*/ 	.word	0x00000000
.L_117:


//--------------------- .nv.compat                --------------------------
	.section	.nv.compat,"",@"SHT_CUDA_COMPAT_INFO"
	.align	4
        /*0000*/ 	.byte	0x02, 0x09, 0x01, 0x00, 0x02, 0x02, 0x01, 0x00, 0x02, 0x05, 0x05, 0x00, 0x03, 0x07, 0x01, 0x01
        /*0010*/ 	.byte	0x02, 0x03, 0x00, 0x00, 0x02, 0x06, 0x01, 0x00, 0x04, 0x0b, 0x08, 0x00, 0x00, 0x00, 0x00, 0x00
        /*0020*/ 	.byte	0x00, 0x00, 0x00, 0x00


//--------------------- .nv.info._ZN2at6native30tinygemm_m16n8k16_chunk_kernelINS0_10ALayout_RMILNS0_14KReductionTypeE0EEENS0_15BLayout_TC_int4ILi8ELi256EEES4_Li8ELi8EEEvPKvS8_S8_Pviiiiii --------------------------
	.section	.nv.info._ZN2at6native30tinygemm_m16n8k16_chunk_kernelINS0_10ALayout_RMILNS0_14KReductionTypeE0EEENS0_15BLayout_TC_int4ILi8ELi256EEES4_Li8ELi8EEEvPKvS8_S8_Pviiiiii,"",@"SHT_CUDA_INFO"
	.sectionflags	@""
	.align	4


	//----- nvinfo : EIATTR_CUDA_API_VERSION
	.align		4
        /*0000*/ 	.byte	0x04, 0x37
        /*0002*/ 	.short	(.L_119 - .L_118)
.L_118:
        /*0004*/ 	.word	0x00000082


	//----- nvinfo : EIATTR_KPARAM_INFO
	.align		4
.L_119:
        /*0008*/ 	.byte	0x04, 0x17
        /*000a*/ 	.short	(.L_121 - .L_120)
.L_120:
        /*000c*/ 	.word	0x00000000
        /*0010*/ 	.short	0x0009
        /*0012*/ 	.short	0x0034
        /*0014*/ 	.byte	0x00, 0xf0, 0x11, 0x00


	//----- nvinfo : EIATTR_KPARAM_INFO
	.align		4
.L_121:
        /*0018*/ 	.byte	0x04, 0x17
        /*001a*/ 	.short	(.L_123 - .L_122)
.L_122:
        /*001c*/ 	.word	0x00000000
        /*0020*/ 	.short	0x0008
        /*0022*/ 	.short	0x0030
        /*0024*/ 	.byte	0x00, 0xf0, 0x11, 0x00


	//----- nvinfo : EIATTR_KPARAM_INFO
	.align		4
.L_123:
        /*0028*/ 	.byte	0x04, 0x17
        /*002a*/ 	.short	(.L_125 - .L_124)
.L_124:
        /*002c*/ 	.word	0x00000000
        /*0030*/ 	.short	0x0007
        /*0032*/ 	.short	0x002c
        /*0034*/ 	.byte	0x00, 0xf0, 0x11, 0x00


	//----- nvinfo : EIATTR_KPARAM_INFO
	.align		4
.L_125:
        /*0038*/ 	.byte	0x04, 0x17
        /*003a*/ 	.short	(.L_127 - .L_126)
.L_126:
        /*003c*/ 	.word	0x00000000
        /*0040*/ 	.short	0x0006
        /*0042*/ 	.short	0x0028
        /*0044*/ 	.byte	0x00, 0xf0, 0x11, 0x00


	//----- nvinfo : EIATTR_KPARAM_INFO
	.align		4
.L_127:
        /*0048*/ 	.byte	0x04, 0x17
        /*004a*/ 	.short	(.L_129 - .L_128)
.L_128:
        /*004c*/ 	.word	0x00000000
        /*0050*/ 	.short	0x0005
        /*0052*/ 	.short	0x0024
        /*0054*/ 	.byte	0x00, 0xf0, 0x11, 0x00


	//----- nvinfo : EIATTR_KPARAM_INFO
	.align		4
.L_129:
        /*0058*/ 	.byte	0x04, 0x17
        /*005a*/ 	.short	(.L_131 - .L_130)
.L_130:
        /*005c*/ 	.word	0x00000000
        /*0060*/ 	.short	0x0004
        /*0062*/ 	.short	0x0020
        /*0064*/ 	.byte	0x00, 0xf0, 0x11, 0x00


	//----- nvinfo : EIATTR_KPARAM_INFO
	.align		4
.L_131:
        /*0068*/ 	.byte	0x04, 0x17
        /*006a*/ 	.short	(.L_133 - .L_132)
.L_132:
        /*006c*/ 	.word	0x00000000
        /*0070*/ 	.short	0x0003
        /*0072*/ 	.short	0x0018
        /*0074*/ 	.byte	0x00, 0xf5, 0x21, 0x00


	//----- nvinfo : EIATTR_KPARAM_INFO
	.align		4
.L_133:
        /*0078*/ 	.byte	0x04, 0x17
        /*007a*/ 	.short	(.L_135 - .L_134)
.L_134:
        /*007c*/ 	.word	0x00000000
        /*0080*/ 	.short	0x0002
        /*0082*/ 	.short	0x0010
        /*0084*/ 	.byte	0x00, 0xf5, 0x21, 0x00


	//----- nvinfo : EIATTR_KPARAM_INFO
	.align		4
.L_135:
        /*0088*/ 	.byte	0x04, 0x17
        /*008a*/ 	.short	(.L_137 - .L_136)
.L_136:
        /*008c*/ 	.word	0x00000000
        /*0090*/ 	.short	0x0001
        /*0092*/ 	.short	0x0008
        /*0094*/ 	.byte	0x00, 0xf5, 0x21, 0x00


	//----- nvinfo : EIATTR_KPARAM_INFO
	.align		4
.L_137:
        /*0098*/ 	.byte	0x04, 0x17
        /*009a*/ 	.short	(.L_139 - .L_138)
.L_138:
        /*009c*/ 	.word	0x00000000
        /*00a0*/ 	.short	0x0000
        /*00a2*/ 	.short	0x0000
        /*00a4*/ 	.byte	0x00, 0xf5, 0x21, 0x00


	//----- nvinfo : EIATTR_SPARSE_MMA_MASK
	.align		4
.L_139:
        /*00a8*/ 	.byte	0x03, 0x50
        /*00aa*/ 	.short	0x0000


	//----- nvinfo : EIATTR_MAXREG_COUNT
	.align		4
        /*00ac*/ 	.byte	0x03, 0x1b
        /*00ae*/ 	.short	0x00ff


	//----- nvinfo : EIATTR_NUM_BARRIERS
	.align		4
        /*00b0*/ 	.byte	0x02, 0x4c
        /*00b2*/ 	.byte	0x01
	.zero		1


	//----- nvinfo : EIATTR_MERCURY_ISA_VERSION
	.align		4
        /*00b4*/ 	.byte	0x03, 0x5f
        /*00b6*/ 	.short	0x0101


	//----- nvinfo : EIATTR_VRC_CTA_INIT_COUNT
	.align		4
        /*00b8*/ 	.byte	0x02, 0x4a
	.zero		1
	.zero		1


	//----- nvinfo : EIATTR_EXIT_INSTR_OFFSETS
	.align		4
        /*00bc*/ 	.byte	0x04, 0x1c
        /*00be*/ 	.short	(.L_141 - .L_140)


	//   ....[0]....
.L_140:
        /*00c0*/ 	.word	0x00001a60


	//   ....[1]....
        /*00c4*/ 	.word	0x00001e10


	//   ....[2]....
        /*00c8*/ 	.word	0x00001e60


	//----- nvinfo : EIATTR_MAX_THREADS
	.align		4
.L_141:
        /*00cc*/ 	.byte	0x04, 0x05
        /*00ce*/ 	.short	(.L_143 - .L_142)
.L_142:
        /*00d0*/ 	.word	0x00000100
        /*00d4*/ 	.word	0x00000001
        /*00d8*/ 	.word	0x00000001


	//----- nvinfo : EIATTR_CRS_STACK_SIZE
	.align		4
.L_143:
        /*00dc*/ 	.byte	0x04, 0x1e
        /*00de*/ 	.short	(.L_145 - .L_144)
.L_144:
        /*00e0*/ 	.word	0x00000000


	//----- nvinfo : EIATTR_CBANK_PARAM_SIZE
	.align		4
.L_145:
        /*00e4*/ 	.byte	0x03, 0x19
        /*00e6*/ 	.short	0x0038


	//----- nvinfo : EIATTR_PARAM_CBANK
	.align		4
        /*00e8*/ 	.byte	0x04, 0x0a
        /*00ea*/ 	.short	(.L_147 - .L_146)
	.align		4
.L_146:
        /*00ec*/ 	.word	index@(.nv.constant0._ZN2at6native30tinygemm_m16n8k16_chunk_kernelINS0_10ALayout_RMILNS0_14KReductionTypeE0EEENS0_15BLayout_TC_int4ILi8ELi256EEES4_Li8ELi8EEEvPKvS8_S8_Pviiiiii)
        /*00f0*/ 	.short	0x0380
        /*00f2*/ 	.short	0x0038


	//----- nvinfo : EIATTR_SW_WAR
	.align		4
.L_147:
        /*00f4*/ 	.byte	0x04, 0x36
        /*00f6*/ 	.short	(.L_149 - .L_148)
.L_148:
        /*00f8*/ 	.word	0x00000008
.L_149:


//--------------------- .nv.info._ZN2at6native30tinygemm_m16n8k16_chunk_kernelINS0_10ALayout_RMILNS0_14KReductionTypeE0EEENS0_15BLayout_TC_int4ILi4ELi256EEES4_Li8ELi8EEEvPKvS8_S8_Pviiiiii --------------------------
	.section	.nv.info._ZN2at6native30tinygemm_m16n8k16_chunk_kernelINS0_10ALayout_RMILNS0_14KReductionTypeE0EEENS0_15BLayout_TC_int4ILi4ELi256EEES4_Li8ELi8EEEvPKvS8_S8_Pviiiiii,"",@"SHT_CUDA_INFO"
	.sectionflags	@""
	.align	4


	//----- nvinfo : EIATTR_CUDA_API_VERSION
	.align		4
        /*0000*/ 	.byte	0x04, 0x37
        /*0002*/ 	.short	(.L_151 - .L_150)
.L_150:
        /*0004*/ 	.word	0x00000082


	//----- nvinfo : EIATTR_KPARAM_INFO
	.align		4
.L_151:
        /*0008*/ 	.byte	0x04, 0x17
        /*000a*/ 	.short	(.L_153 - .L_152)
.L_152:
        /*000c*/ 	.word	0x00000000
        /*0010*/ 	.short	0x0009
        /*0012*/ 	.short	0x0034
        /*0014*/ 	.byte	0x00, 0xf0, 0x11, 0x00


	//----- nvinfo : EIATTR_KPARAM_INFO
	.align		4
.L_153:
        /*0018*/ 	.byte	0x04, 0x17
        /*001a*/ 	.short	(.L_155 - .L_154)
.L_154:
        /*001c*/ 	.word	0x00000000
        /*0020*/ 	.short	0x0008
        /*0022*/ 	.short	0x0030
        /*0024*/ 	.byte	0x00, 0xf0, 0x11, 0x00


	//----- nvinfo : EIATTR_KPARAM_INFO
	.align		4
.L_155:
        /*0028*/ 	.byte	0x04, 0x17
        /*002a*/ 	.short	(.L_157 - .L_156)
.L_156:
        /*002c*/ 	.word	0x00000000
        /*0030*/ 	.short	0x0007
        /*0032*/ 	.short	0x002c
        /*0034*/ 	.byte	0x00, 0xf0, 0x11, 0x00


	//----- nvinfo : EIATTR_KPARAM_INFO
	.align		4
.L_157:
        /*0038*/ 	.byte	0x04, 0x17
        /*003a*/ 	.short	(.L_159 - .L_158)
.L_158:
        /*003c*/ 	.word	0x00000000
        /*0040*/ 	.short	0x0006
        /*0042*/ 	.short	0x0028
        /*0044*/ 	.byte	0x00, 0xf0, 0x11, 0x00


	//----- nvinfo : EIATTR_KPARAM_INFO
	.align		4
.L_159:
        /*0048*/ 	.byte	0x04, 0x17
        /*004a*/ 	.short	(.L_161 - .L_160)
.L_160:
        /*004c*/ 	.word	0x00000000
        /*0050*/ 	.short	0x0005
        /*0052*/ 	.short	0x0024
        /*0054*/ 	.byte	0x00, 0xf0, 0x11, 0x00


	//----- nvinfo : EIATTR_KPARAM_INFO
	.align		4
.L_161:
        /*0058*/ 	.byte	0x04, 0x17
        /*005a*/ 	.short	(.L_163 - .L_162)
.L_162:
        /*005c*/ 	.word	0x00000000
        /*0060*/ 	.short	0x0004
        /*0062*/ 	.short	0x0020
        /*0064*/ 	.byte	0x00, 0xf0, 0x11, 0x00


	//----- nvinfo : EIATTR_KPARAM_INFO
	.align		4
.L_163:
        /*0068*/ 	.byte	0x04, 0x17
        /*006a*/ 	.short	(.L_165 - .L_164)
.L_164:
        /*006c*/ 	.word	0x00000000
        /*0070*/ 	.short	0x0003
        /*0072*/ 	.short	0x0018
        /*0074*/ 	.byte	0x00, 0xf5, 0x21, 0x00


	//----- nvinfo : EIATTR_KPARAM_INFO
	.align		4
.L_165:
        /*0078*/ 	.byte	0x04, 0x17
        /*007a*/ 	.short	(.L_167 - .L_166)
.L_166:
        /*007c*/ 	.word	0x00000000
        /*0080*/ 	.short	0x0002
        /*0082*/ 	.short	0x0010
        /*0084*/ 	.byte	0x00, 0xf5, 0x21, 0x00


	//----- nvinfo : EIATTR_KPARAM_INFO
	.align		4
.L_167:
        /*0088*/ 	.byte	0x04, 0x17
        /*008a*/ 	.short	(.L_169 - .L_168)
.L_168:
        /*008c*/ 	.word	0x00000000
        /*0090*/ 	.short	0x0001
        /*0092*/ 	.short	0x0008
        /*0094*/ 	.byte	0x00, 0xf5, 0x21, 0x00


	//----- nvinfo : EIATTR_KPARAM_INFO
	.align		4
.L_169:
        /*0098*/ 	.byte	0x04, 0x17
        /*009a*/ 	.short	(.L_171 - .L_170)
.L_170:
        /*009c*/ 	.word	0x00000000
        /*00a0*/ 	.short	0x0000
        /*00a2*/ 	.short	0x0000
        /*00a4*/ 	.byte	0x00, 0xf5, 0x21, 0x00


	//----- nvinfo : EIATTR_SPARSE_MMA_MASK
	.align		4
.L_171:
        /*00a8*/ 	.byte	0x03, 0x50
        /*00aa*/ 	.short	0x0000


	//----- nvinfo : EIATTR_MAXREG_COUNT
	.align		4
        /*00ac*/ 	.byte	0x03, 0x1b
        /*00ae*/ 	.short	0x00ff


	//----- nvinfo : EIATTR_NUM_BARRIERS
	.align		4
        /*00b0*/ 	.byte	0x02, 0x4c
        /*00b2*/ 	.byte	0x01
	.zero		1


	//----- nvinfo : EIATTR_MERCURY_ISA_VERSION
	.align		4
        /*00b4*/ 	.byte	0x03, 0x5f
        /*00b6*/ 	.short	0x0101


	//----- nvinfo : EIATTR_VRC_CTA_INIT_COUNT
	.align		4
        /*00b8*/ 	.byte	0x02, 0x4a
	.zero		1
	.zero		1


	//----- nvinfo : EIATTR_EXIT_INSTR_OFFSETS
	.align		4
        /*00bc*/ 	.byte	0x04, 0x1c
        /*00be*/ 	.short	(.L_173 - .L_172)


	//   ....[0]....
.L_172:
        /*00c0*/ 	.word	0x000015c0


	//   ....[1]....
        /*00c4*/ 	.word	0x00001970


	//   ....[2]....
        /*00c8*/ 	.word	0x000019c0


	//----- nvinfo : EIATTR_MAX_THREADS
	.align		4
.L_173:
        /*00cc*/ 	.byte	0x04, 0x05
        /*00ce*/ 	.short	(.L_175 - .L_174)
.L_174:
        /*00d0*/ 	.word	0x00000100
        /*00d4*/ 	.word	0x00000001
        /*00d8*/ 	.word	0x00000001


	//----- nvinfo : EIATTR_CRS_STACK_SIZE
	.align		4
.L_175:
        /*00dc*/ 	.byte	0x04, 0x1e
        /*00de*/ 	.short	(.L_177 - .L_176)
.L_176:
        /*00e0*/ 	.word	0x00000000


	//----- nvinfo : EIATTR_CBANK_PARAM_SIZE
	.align		4
.L_177:
        /*00e4*/ 	.byte	0x03, 0x19
        /*00e6*/ 	.short	0x0038


	//----- nvinfo : EIATTR_PARAM_CBANK
	.align		4
        /*00e8*/ 	.byte	0x04, 0x0a
        /*00ea*/ 	.short	(.L_179 - .L_178)
	.align		4
.L_178:
        /*00ec*/ 	.word	index@(.nv.constant0._ZN2at6native30tinygemm_m16n8k16_chunk_kernelINS0_10ALayout_RMILNS0_14KReductionTypeE0EEENS0_15BLayout_TC_int4ILi4ELi256EEES4_Li8ELi8EEEvPKvS8_S8_Pviiiiii)
        /*00f0*/ 	.short	0x0380
        /*00f2*/ 	.short	0x0038


	//----- nvinfo : EIATTR_SW_WAR
	.align		4
.L_179:
        /*00f4*/ 	.byte	0x04, 0x36
        /*00f6*/ 	.short	(.L_181 - .L_180)
.L_180:
        /*00f8*/ 	.word	0x00000008
.L_181:


//--------------------- .nv.info._ZN2at6native30tinygemm_m16n8k16_chunk_kernelINS0_10ALayout_RMILNS0_14KReductionTypeE0EEENS0_15BLayout_TC_int4ILi2ELi256EEES4_Li8ELi8EEEvPKvS8_S8_Pviiiiii --------------------------
	.section	.nv.info._ZN2at6native30tinygemm_m16n8k16_chunk_kernelINS0_10ALayout_RMILNS0_14KReductionTypeE0EEENS0_15BLayout_TC_int4ILi2ELi256EEES4_Li8ELi8EEEvPKvS8_S8_Pviiiiii,"",@"SHT_CUDA_INFO"
	.sectionflags	@""
	.align	4


	//----- nvinfo : EIATTR_CUDA_API_VERSION
	.align		4
        /*0000*/ 	.byte	0x04, 0x37
        /*0002*/ 	.short	(.L_183 - .L_182)
.L_182:
        /*0004*/ 	.word	0x00000082


	//----- nvinfo : EIATTR_KPARAM_INFO
	.align		4
.L_183:
        /*0008*/ 	.byte	0x04, 0x17
        /*000a*/ 	.short	(.L_185 - .L_184)
.L_184:
        /*000c*/ 	.word	0x00000000
        /*0010*/ 	.short	0x0009
        /*0012*/ 	.short	0x0034
        /*0014*/ 	.byte	0x00, 0xf0, 0x11, 0x00


	//----- nvinfo : EIATTR_KPARAM_INFO
	.align		4
.L_185:
        /*0018*/ 	.byte	0x04, 0x17
        /*001a*/ 	.short	(.L_187 - .L_186)
.L_186:
        /*001c*/ 	.word	0x00000000
        /*0020*/ 	.short	0x0008
        /*0022*/ 	.short	0x0030
        /*0024*/ 	.byte	0x00, 0xf0, 0x11, 0x00


	//----- nvinfo : EIATTR_KPARAM_INFO
	.align		4
.L_187:
        /*0028*/ 	.byte	0x04, 0x17
        /*002a*/ 	.short	(.L_189 - .L_188)
.L_188:
        /*002c*/ 	.word	0x00000000
        /*0030*/ 	.short	0x0007
        /*0032*/ 	.short	0x002c
        /*0034*/ 	.byte	0x00, 0xf0, 0x11, 0x00


	//----- nvinfo : EIATTR_KPARAM_INFO
	.align		4
.L_189:
        /*0038*/ 	.byte	0x04, 0x17
        /*003a*/ 	.short	(.L_191 - .L_190)
.L_190:
        /*003c*/ 	.word	0x00000000
        /*0040*/ 	.short	0x0006
        /*0042*/ 	.short	0x0028
        /*0044*/ 	.byte	0x00, 0xf0, 0x11, 0x00


	//----- nvinfo : EIATTR_KPARAM_INFO
	.align		4
.L_191:
        /*0048*/ 	.byte	0x04, 0x17
        /*004a*/ 	.short	(.L_193 - .L_192)
.L_192:
        /*004c*/ 	.word	0x00000000
        /*0050*/ 	.short	0x0005
        /*0052*/ 	.short	0x0024
        /*0054*/ 	.byte	0x00, 0xf0, 0x11, 0x00


	//----- nvinfo : EIATTR_KPARAM_INFO
	.align		4
.L_193:
        /*0058*/ 	.byte	0x04, 0x17
        /*005a*/ 	.short	(.L_195 - .L_194)
.L_194:
        /*005c*/ 	.word	0x00000000
        /*0060*/ 	.short	0x0004
        /*0062*/ 	.short	0x0020
        /*0064*/ 	.byte	0x00, 0xf0, 0x11, 0x00


	//----- nvinfo : EIATTR_KPARAM_INFO
	.align		4
.L_195:
        /*0068*/ 	.byte	0x04, 0x17
        /*006a*/ 	.short	(.L_197 - .L_196)
.L_196:
        /*006c*/ 	.word	0x00000000
        /*0070*/ 	.short	0x0003
        /*0072*/ 	.short	0x0018
        /*0074*/ 	.byte	0x00, 0xf5, 0x21, 0x00


	//----- nvinfo : EIATTR_KPARAM_INFO
	.align		4
.L_197:
        /*0078*/ 	.byte	0x04, 0x17
        /*007a*/ 	.short	(.L_199 - .L_198)
.L_198:
        /*007c*/ 	.word	0x00000000
        /*0080*/ 	.short	0x0002
        /*0082*/ 	.short	0x0010
        /*0084*/ 	.byte	0x00, 0xf5, 0x21, 0x00


	//----- nvinfo : EIATTR_KPARAM_INFO
	.align		4
.L_199:
        /*0088*/ 	.byte	0x04, 0x17
        /*008a*/ 	.short	(.L_201 - .L_200)
.L_200:
        /*008c*/ 	.word	0x00000000
        /*0090*/ 	.short	0x0001
        /*0092*/ 	.short	0x0008
        /*0094*/ 	.byte	0x00, 0xf5, 0x21, 0x00


	//----- nvinfo : EIATTR_KPARAM_INFO
	.align		4
.L_201:
        /*0098*/ 	.byte	0x04, 0x17
        /*009a*/ 	.short	(.L_203 - .L_202)
.L_202:
        /*009c*/ 	.word	0x00000000
        /*00a0*/ 	.short	0x0000
        /*00a2*/ 	.short	0x0000
        /*00a4*/ 	.byte	0x00, 0xf5, 0x21, 0x00


	//----- nvinfo : EIATTR_SPARSE_MMA_MASK
	.align		4
.L_203:
        /*00a8*/ 	.byte	0x03, 0x50
        /*00aa*/ 	.short	0x0000


	//----- nvinfo : EIATTR_MAXREG_COUNT
	.align		4
        /*00ac*/ 	.byte	0x03, 0x1b
        /*00ae*/ 	.short	0x00ff


	//----- nvinfo : EIATTR_NUM_BARRIERS
	.align		4
        /*00b0*/ 	.byte	0x02, 0x4c
        /*00b2*/ 	.byte	0x01
	.zero		1


	//----- nvinfo : EIATTR_MERCURY_ISA_VERSION
	.align		4
        /*00b4*/ 	.byte	0x03, 0x5f
        /*00b6*/ 	.short	0x0101


	//----- nvinfo : EIATTR_VRC_CTA_INIT_COUNT
	.align		4
        /*00b8*/ 	.byte	0x02, 0x4a
	.zero		1
	.zero		1


	//----- nvinfo : EIATTR_EXIT_INSTR_OFFSETS
	.align		4
        /*00bc*/ 	.byte	0x04, 0x1c
        /*00be*/ 	.short	(.L_205 - .L_204)


	//   ....[0]....
.L_204:
        /*00c0*/ 	.word	0x00001380


	//   ....[1]....
        /*00c4*/ 	.word	0x00001730


	//   ....[2]....
        /*00c8*/ 	.word	0x00001780


	//----- nvinfo : EIATTR_MAX_THREADS
	.align		4
.L_205:
        /*00cc*/ 	.byte	0x04, 0x05
        /*00ce*/ 	.short	(.L_207 - .L_206)
.L_206:
        /*00d0*/ 	.word	0x00000100
        /*00d4*/ 	.word	0x00000001
        /*00d8*/ 	.word	0x00000001


	//----- nvinfo : EIATTR_CRS_STACK_SIZE
	.align		4
.L_207:
        /*00dc*/ 	.byte	0x04, 0x1e
        /*00de*/ 	.short	(.L_209 - .L_208)
.L_208:
        /*00e0*/ 	.word	0x00000000


	//----- nvinfo : EIATTR_CBANK_PARAM_SIZE
	.align		4
.L_209:
        /*00e4*/ 	.byte	0x03, 0x19
        /*00e6*/ 	.short	0x0038


	//----- nvinfo : EIATTR_PARAM_CBANK
	.align		4
        /*00e8*/ 	.byte	0x04, 0x0a
        /*00ea*/ 	.short	(.L_211 - .L_210)
	.align		4
.L_210:
        /*00ec*/ 	.word	index@(.nv.constant0._ZN2at6native30tinygemm_m16n8k16_chunk_kernelINS0_10ALayout_RMILNS0_14KReductionTypeE0EEENS0_15BLayout_TC_int4ILi2ELi256EEES4_Li8ELi8EEEvPKvS8_S8_Pviiiiii)
        /*00f0*/ 	.short	0x0380
        /*00f2*/ 	.short	0x0038


	//----- nvinfo : EIATTR_SW_WAR
	.align		4
.L_211:
        /*00f4*/ 	.byte	0x04, 0x36
        /*00f6*/ 	.short	(.L_213 - .L_212)
.L_212:
        /*00f8*/ 	.word	0x00000008
.L_213:


//--------------------- .nv.info._ZN2at6native30tinygemm_m16n8k16_chunk_kernelINS0_10ALayout_RMILNS0_14KReductionTypeE0EEENS0_15BLayout_TC_int4ILi8ELi128EEES4_Li8ELi8EEEvPKvS8_S8_Pviiiiii --------------------------
	.section	.nv.info._ZN2at6native30tinygemm_m16n8k16_chunk_kernelINS0_10ALayout_RMILNS0_14KReductionTypeE0EEENS0_15BLayout_TC_int4ILi8ELi128EEES4_Li8ELi8EEEvPKvS8_S8_Pviiiiii,"",@"SHT_CUDA_INFO"
	.sectionflags	@""
	.align	4


	//----- nvinfo : EIATTR_CUDA_API_VERSION
	.align		4
        /*0000*/ 	.byte	0x04, 0x37
        /*0002*/ 	.short	(.L_215 - .L_214)
.L_214:
        /*0004*/ 	.word	0x00000082


	//----- nvinfo : EIATTR_KPARAM_INFO
	.align		4
.L_215:
        /*0008*/ 	.byte	0x04, 0x17
        /*000a*/ 	.short	(.L_217 - .L_216)
.L_216:
        /*000c*/ 	.word	0x00000000
        /*0010*/ 	.short	0x0009
        /*0012*/ 	.short	0x0034
        /*0014*/ 	.byte	0x00, 0xf0, 0x11, 0x00


	//----- nvinfo : EIATTR_KPARAM_INFO
	.align		4
.L_217:
        /*0018*/ 	.byte	0x04, 0x17
        /*001a*/ 	.short	(.L_219 - .L_218)
.L_218:
        /*001c*/ 	.word	0x00000000
        /*0020*/ 	.short	0x0008
        /*0022*/ 	.short	0x0030
        /*0024*/ 	.byte	0x00, 0xf0, 0x11, 0x00


	//----- nvinfo : EIATTR_KPARAM_INFO
	.align		4
.L_219:
        /*0028*/ 	.byte	0x04, 0x17
        /*002a*/ 	.short	(.L_221 - .L_220)
.L_220:
        /*002c*/ 	.word	0x00000000
        /*0030*/ 	.short	0x0007
        /*0032*/ 	.short	0x002c
        /*0034*/ 	.byte	0x00, 0xf0, 0x11, 0x00


	//----- nvinfo : EIATTR_KPARAM_INFO
	.align		4
.L_221:
        /*0038*/ 	.byte	0x04, 0x17
        /*003a*/ 	.short	(.L_223 - .L_222)
.L_222:
        /*003c*/ 	.word	0x00000000
        /*0040*/ 	.short	0x0006
        /*0042*/ 	.short	0x0028
        /*0044*/ 	.byte	0x00, 0xf0, 0x11, 0x00


	//----- nvinfo : EIATTR_KPARAM_INFO
	.align		4
.L_223:
        /*0048*/ 	.byte	0x04, 0x17
        /*004a*/ 	.short	(.L_225 - .L_224)
.L_224:
        /*004c*/ 	.word	0x00000000
        /*0050*/ 	.short	0x0005
        /*0052*/ 	.short	0x0024
        /*0054*/ 	.byte	0x00, 0xf0, 0x11, 0x00


	//----- nvinfo : EIATTR_KPARAM_INFO
	.align		4
.L_225:
        /*0058*/ 	.byte	0x04, 0x17
        /*005a*/ 	.short	(.L_227 - .L_226)
.L_226:
        /*005c*/ 	.word	0x00000000
        /*0060*/ 	.short	0x0004
        /*0062*/ 	.short	0x0020
        /*0064*/ 	.byte	0x00, 0xf0, 0x11, 0x00


	//----- nvinfo : EIATTR_KPARAM_INFO
	.align		4
.L_227:
        /*0068*/ 	.byte	0x04, 0x17
        /*006a*/ 	.short	(.L_229 - .L_228)
.L_228:
        /*006c*/ 	.word	0x00000000
        /*0070*/ 	.short	0x0003
        /*0072*/ 	.short	0x0018
        /*0074*/ 	.byte	0x00, 0xf5, 0x21, 0x00


	//----- nvinfo : EIATTR_KPARAM_INFO
	.align		4
.L_229:
        /*0078*/ 	.byte	0x04, 0x17
        /*007a*/ 	.short	(.L_231 - .L_230)
.L_230:
        /*007c*/ 	.word	0x00000000
        /*0080*/ 	.short	0x0002
        /*0082*/ 	.short	0x0010
        /*0084*/ 	.byte	0x00, 0xf5, 0x21, 0x00


	//----- nvinfo : EIATTR_KPARAM_INFO
	.align		4
.L_231:
        /*0088*/ 	.byte	0x04, 0x17
        /*008a*/ 	.short	(.L_233 - .L_232)
.L_232:
        /*008c*/ 	.word	0x00000000
        /*0090*/ 	.short	0x0001
        /*0092*/ 	.short	0x0008
        /*0094*/ 	.byte	0x00, 0xf5, 0x21, 0x00


	//----- nvinfo : EIATTR_KPARAM_INFO
	.align		4
.L_233:
        /*0098*/ 	.byte	0x04, 0x17
        /*009a*/ 	.short	(.L_235 - .L_234)
.L_234:
        /*009c*/ 	.word	0x00000000
        /*00a0*/ 	.short	0x0000
        /*00a2*/ 	.short	0x0000
        /*00a4*/ 	.byte	0x00, 0xf5, 0x21, 0x00


	//----- nvinfo : EIATTR_SPARSE_MMA_MASK
	.align		4
.L_235:
        /*00a8*/ 	.byte	0x03, 0x50
        /*00aa*/ 	.short	0x0000


	//----- nvinfo : EIATTR_MAXREG_COUNT
	.align		4
        /*00ac*/ 	.byte	0x03, 0x1b
        /*00ae*/ 	.short	0x00ff


	//----- nvinfo : EIATTR_NUM_BARRIERS
	.align		4
        /*00b0*/ 	.byte	0x02, 0x4c
        /*00b2*/ 	.byte	0x01
	.zero		1


	//----- nvinfo : EIATTR_MERCURY_ISA_VERSION
	.align		4
        /*00b4*/ 	.byte	0x03, 0x5f
        /*00b6*/ 	.short	0x0101


	//----- nvinfo : EIATTR_VRC_CTA_INIT_COUNT
	.align		4
        /*00b8*/ 	.byte	0x02, 0x4a
	.zero		1
	.zero		1


	//----- nvinfo : EIATTR_EXIT_INSTR_OFFSETS
	.align		4
        /*00bc*/ 	.byte	0x04, 0x1c
        /*00be*/ 	.short	(.L_237 - .L_236)


	//   ....[0]....
.L_236:
        /*00c0*/ 	.word	0x00001a10


	//   ....[1]....
        /*00c4*/ 	.word	0x00001dc0


	//   ....[2]....
        /*00c8*/ 	.word	0x00001e10


	//----- nvinfo : EIATTR_MAX_THREADS
	.align		4
.L_237:
        /*00cc*/ 	.byte	0x04, 0x05
        /*00ce*/ 	.short	(.L_239 - .L_238)
.L_238:
        /*00d0*/ 	.word	0x00000100
        /*00d4*/ 	.word	0x00000001
        /*00d8*/ 	.word	0x00000001


	//----- nvinfo : EIATTR_CRS_STACK_SIZE
	.align		4
.L_239:
        /*00dc*/ 	.byte	0x04, 0x1e
        /*00de*/ 	.short	(.L_241 - .L_240)
.L_240:
        /*00e0*/ 	.word	0x00000000


	//----- nvinfo : EIATTR_CBANK_PARAM_SIZE
	.align		4
.L_241:
        /*00e4*/ 	.byte	0x03, 0x19
        /*00e6*/ 	.short	0x0038


	//----- nvinfo : EIATTR_PARAM_CBANK
	.align		4
        /*00e8*/ 	.byte	0x04, 0x0a
        /*00ea*/ 	.short	(.L_243 - .L_242)
	.align		4
.L_242:
        /*00ec*/ 	.word	index@(.nv.constant0._ZN2at6native30tinygemm_m16n8k16_chunk_kernelINS0_10ALayout_RMILNS0_14KReductionTypeE0EEENS0_15BLayout_TC_int4ILi8ELi128EEES4_Li8ELi8EEEvPKvS8_S8_Pviiiiii)
        /*00f0*/ 	.short	0x0380
        /*00f2*/ 	.short	0x0038


	//----- nvinfo : EIATTR_SW_WAR
	.align		4
.L_243:
        /*00f4*/ 	.byte	0x04, 0x36
        /*00f6*/ 	.short	(.L_245 - .L_244)
.L_244:
        /*00f8*/ 	.word	0x00000008
.L_245:


//--------------------- .nv.info._ZN2at6native30tinygemm_m16n8k16_chunk_kernelINS0_10ALayout_RMILNS0_14KReductionTypeE0EEENS0_15BLayout_TC_int4ILi4ELi128EEES4_Li8ELi8EEEvPKvS8_S8_Pviiiiii --------------------------
	.section	.nv.info._ZN2at6native30tinygemm_m16n8k16_chunk_kernelINS0_10ALayout_RMILNS0_14KReductionTypeE0EEENS0_15BLayout_TC_int4ILi4ELi128EEES4_Li8ELi8EEEvPKvS8_S8_Pviiiiii,"",@"SHT_CUDA_INFO"
	.sectionflags	@""
	.align	4


	//----- nvinfo : EIATTR_CUDA_API_VERSION
	.align		4
        /*0000*/ 	.byte	0x04, 0x37
        /*0002*/ 	.short	(.L_247 - .L_246)
.L_246:
        /*0004*/ 	.word	0x00000082


	//----- nvinfo : EIATTR_KPARAM_INFO
	.align		4
.L_247:
        /*0008*/ 	.byte	0x04, 0x17
        /*000a*/ 	.short	(.L_249 - .L_248)
.L_248:
        /*000c*/ 	.word	0x00000000
        /*0010*/ 	.short	0x0009
        /*0012*/ 	.short	0x0034
        /*0014*/ 	.byte	0x00, 0xf0, 0x11, 0x00


	//----- nvinfo : EIATTR_KPARAM_INFO
	.align		4
.L_249:
        /*0018*/ 	.byte	0x04, 0x17
        /*001a*/ 	.short	(.L_251 - .L_250)
.L_250:
        /*001c*/ 	.word	0x00000000
        /*0020*/ 	.short	0x0008
        /*0022*/ 	.short	0x0030
        /*0024*/ 	.byte	0x00, 0xf0, 0x11, 0x00


	//----- nvinfo : EIATTR_KPARAM_INFO
	.align		4
.L_251:
        /*0028*/ 	.byte	0x04, 0x17
        /*002a*/ 	.short	(.L_253 - .L_252)
.L_252:
        /*002c*/ 	.word	0x00000000
        /*0030*/ 	.short	0x0007
        /*0032*/ 	.short	0x002c
        /*0034*/ 	.byte	0x00, 0xf0, 0x11, 0x00


	//----- nvinfo : EIATTR_KPARAM_INFO
	.align		4
.L_253:
        /*0038*/ 	.byte	0x04, 0x17
        /*003a*/ 	.short	(.L_255 - .L_254)
.L_254:
        /*003c*/ 	.word	0x00000000
        /*0040*/ 	.short	0x0006
        /*0042*/ 	.short	0x0028
        /*0044*/ 	.byte	0x00, 0xf0, 0x11, 0x00


	//----- nvinfo : EIATTR_KPARAM_INFO
	.align		4
.L_255:
        /*0048*/ 	.byte	0x04, 0x17
        /*004a*/ 	.short	(.L_257 - .L_256)
.L_256:
        /*004c*/ 	.word	0x00000000
        /*0050*/ 	.short	0x0005
        /*0052*/ 	.short	0x0024
        /*0054*/ 	.byte	0x00, 0xf0, 0x11, 0x00


	//----- nvinfo : EIATTR_KPARAM_INFO
	.align		4
.L_257:
        /*0058*/ 	.byte	0x04, 0x17
        /*005a*/ 	.short	(.L_259 - .L_258)
.L_258:
        /*005c*/ 	.word	0x00000000
        /*0060*/ 	.short	0x0004
        /*0062*/ 	.short	0x0020
        /*0064*/ 	.byte	0x00, 0xf0, 0x11, 0x00


	//----- nvinfo : EIATTR_KPARAM_INFO
	.align		4
.L_259:
        /*0068*/ 	.byte	0x04, 0x17
        /*006a*/ 	.short	(.L_261 - .L_260)
.L_260:
        /*006c*/ 	.word	0x00000000
        /*0070*/ 	.short	0x0003
        /*0072*/ 	.short	0x0018
        /*0074*/ 	.byte	0x00, 0xf5, 0x21, 0x00


	//----- nvinfo : EIATTR_KPARAM_INFO
	.align		4
.L_261:
        /*0078*/ 	.byte	0x04, 0x17
        /*007a*/ 	.short	(.L_263 - .L_262)
.L_262:
        /*007c*/ 	.word	0x00000000
        /*0080*/ 	.short	0x0002
        /*0082*/ 	.short	0x0010
        /*0084*/ 	.byte	0x00, 0xf5, 0x21, 0x00


	//----- nvinfo : EIATTR_KPARAM_INFO
	.align		4
.L_263:
        /*0088*/ 	.byte	0x04, 0x17
        /*008a*/ 	.short	(.L_265 - .L_264)
.L_264:
        /*008c*/ 	.word	0x00000000
        /*0090*/ 	.short	0x0001
        /*0092*/ 	.short	0x0008
        /*0094*/ 	.byte	0x00, 0xf5, 0x21, 0x00


	//----- nvinfo : EIATTR_KPARAM_INFO
	.align		4
.L_265:
        /*0098*/ 	.byte	0x04, 0x17
        /*009a*/ 	.short	(.L_267 - .L_266)
.L_266:
        /*009c*/ 	.word	0x00000000
        /*00a0*/ 	.short	0x0000
        /*00a2*/ 	.short	0x0000
        /*00a4*/ 	.byte	0x00, 0xf5, 0x21, 0x00


	//----- nvinfo : EIATTR_SPARSE_MMA_MASK
	.align		4
.L_267:
        /*00a8*/ 	.byte	0x03, 0x50
        /*00aa*/ 	.short	0x0000


	//----- nvinfo : EIATTR_MAXREG_COUNT
	.align		4
        /*00ac*/ 	.byte	0x03, 0x1b
        /*00ae*/ 	.short	0x00ff


	//----- nvinfo : EIATTR_NUM_BARRIERS
	.align		4
        /*00b0*/ 	.byte	0x02, 0x4c
        /*00b2*/ 	.byte	0x01
	.zero		1


	//----- nvinfo : EIATTR_MERCURY_ISA_VERSION
	.align		4
        /*00b4*/ 	.byte	0x03, 0x5f
        /*00b6*/ 	.short	0x0101


	//----- nvinfo : EIATTR_VRC_CTA_INIT_COUNT
	.align		4
        /*00b8*/ 	.byte	0x02, 0x4a
	.zero		1
	.zero		1


	//----- nvinfo : EIATTR_EXIT_INSTR_OFFSETS
	.align		4
        /*00bc*/ 	.byte	0x04, 0x1c
        /*00be*/ 	.short	(.L_269 - .L_268)


	//   ....[0]....
.L_268:
        /*00c0*/ 	.word	0x000015a0


	//   ....[1]....
        /*00c4*/ 	.word	0x00001950


	//   ....[2]....
        /*00c8*/ 	.word	0x000019a0


	//----- nvinfo : EIATTR_MAX_THREADS
	.align		4
.L_269:
        /*00cc*/ 	.byte	0x04, 0x05
        /*00ce*/ 	.short	(.L_271 - .L_270)
.L_270:
        /*00d0*/ 	.word	0x00000100
        /*00d4*/ 	.word	0x00000001
        /*00d8*/ 	.word	0x00000001


	//----- nvinfo : EIATTR_CRS_STACK_SIZE
	.align		4
.L_271:
        /*00dc*/ 	.byte	0x04, 0x1e
        /*00de*/ 	.short	(.L_273 - .L_272)
.L_272:
        /*00e0*/ 	.word	0x00000000


	//----- nvinfo : EIATTR_CBANK_PARAM_SIZE
	.align		4
.L_273:
        /*00e4*/ 	.byte	0x03, 0x19
        /*00e6*/ 	.short	0x0038


	//----- nvinfo : EIATTR_PARAM_CBANK
	.align		4
        /*00e8*/ 	.byte	0x04, 0x0a
        /*00ea*/ 	.short	(.L_275 - .L_274)
	.align		4
.L_274:
        /*00ec*/ 	.word	index@(.nv.constant0._ZN2at6native30tinygemm_m16n8k16_chunk_kernelINS0_10ALayout_RMILNS0_14KReductionTypeE0EEENS0_15BLayout_TC_int4ILi4ELi128EEES4_Li8ELi8EEEvPKvS8_S8_Pviiiiii)
        /*00f0*/ 	.short	0x0380
        /*00f2*/ 	.short	0x0038


	//----- nvinfo : EIATTR_SW_WAR
	.align		4
.L_275:
        /*00f4*/ 	.byte	0x04, 0x36
        /*00f6*/ 	.short	(.L_277 - .L_276)
.L_276:
        /*00f8*/ 	.word	0x00000008
.L_277:


//--------------------- .nv.info._ZN2at6native30tinygemm_m16n8k16_chunk_kernelINS0_10ALayout_RMILNS0_14KReductionTypeE0EEENS0_15BLayout_TC_int4ILi2ELi128EEES4_Li8ELi8EEEvPKvS8_S8_Pviiiiii --------------------------
	.section	.nv.info._ZN2at6native30tinygemm_m16n8k16_chunk_kernelINS0_10ALayout_RMILNS0_14KReductionTypeE0EEENS0_15BLayout_TC_int4ILi2ELi128EEES4_Li8ELi8EEEvPKvS8_S8_Pviiiiii,"",@"SHT_CUDA_INFO"
	.sectionflags	@""
	.align	4


	//----- nvinfo : EIATTR_CUDA_API_VERSION
	.align		4
        /*0000*/ 	.byte	0x04, 0x37
        /*0002*/ 	.short	(.L_279 - .L_278)
.L_278:
        /*0004*/ 	.word	0x00000082


	//----- nvinfo : EIATTR_KPARAM_INFO
	.align		4
.L_279:
        /*0008*/ 	.byte	0x04, 0x17
        /*000a*/ 	.short	(.L_281 - .L_280)
.L_280:
        /*000c*/ 	.word	0x00000000
        /*0010*/ 	.short	0x0009
        /*0012*/ 	.short	0x0034
        /*0014*/ 	.byte	0x00, 0xf0, 0x11, 0x00


	//----- nvinfo : EIATTR_KPARAM_INFO
	.align		4
.L_281:
        /*0018*/ 	.byte	0x04, 0x17
        /*001a*/ 	.short	(.L_283 - .L_282)
.L_282:
        /*001c*/ 	.word	0x00000000
        /*0020*/ 	.short	0x0008
        /*0022*/ 	.short	0x0030
        /*0024*/ 	.byte	0x00, 0xf0, 0x11, 0x00


	//----- nvinfo : EIATTR_KPARAM_INFO
	.align		4
.L_283:
        /*0028*/ 	.byte	0x04, 0x17
        /*002a*/ 	.short	(.L_285 - .L_284)
.L_284:
        /*002c*/ 	.word	0x00000000
        /*0030*/ 	.short	0x0007
        /*0032*/ 	.short	0x002c
        /*0034*/ 	.byte	0x00, 0xf0, 0x11, 0x00


	//----- nvinfo : EIATTR_KPARAM_INFO
	.align		4
.L_285:
        /*0038*/ 	.byte	0x04, 0x17
        /*003a*/ 	.short	(.L_287 - .L_286)
.L_286:
        /*003c*/ 	.word	0x00000000
        /*0040*/ 	.short	0x0006
        /*0042*/ 	.short	0x0028
        /*0044*/ 	.byte	0x00, 0xf0, 0x11, 0x00


	//----- nvinfo : EIATTR_KPARAM_INFO
	.align		4
.L_287:
        /*0048*/ 	.byte	0x04, 0x17
        /*004a*/ 	.short	(.L_289 - .L_288)
.L_288:
        /*004c*/ 	.word	0x00000000
        /*0050*/ 	.short	0x0005
        /*0052*/ 	.short	0x0024
        /*0054*/ 	.byte	0x00, 0xf0, 0x11, 0x00


	//----- nvinfo : EIATTR_KPARAM_INFO
	.align		4
.L_289:
        /*0058*/ 	.byte	0x04, 0x17
        /*005a*/ 	.short	(.L_291 - .L_290)
.L_290:
        /*005c*/ 	.word	0x00000000
        /*0060*/ 	.short	0x0004
        /*0062*/ 	.short	0x0020
        /*0064*/ 	.byte	0x00, 0xf0, 0x11, 0x00


	//----- nvinfo : EIATTR_KPARAM_INFO
	.align		4
.L_291:
        /*0068*/ 	.byte	0x04, 0x17
        /*006a*/ 	.short	(.L_293 - .L_292)
.L_292:
        /*006c*/ 	.word	0x00000000
        /*0070*/ 	.short	0x0003
        /*0072*/ 	.short	0x0018
        /*0074*/ 	.byte	0x00, 0xf5, 0x21, 0x00


	//----- nvinfo : EIATTR_KPARAM_INFO
	.align		4
.L_293:
        /*0078*/ 	.byte	0x04, 0x17
        /*007a*/ 	.short	(.L_295 - .L_294)
.L_294:
        /*007c*/ 	.word	0x00000000
        /*0080*/ 	.short	0x0002
        /*0082*/ 	.short	0x0010
        /*0084*/ 	.byte	0x00, 0xf5, 0x21, 0x00


	//----- nvinfo : EIATTR_KPARAM_INFO
	.align		4
.L_295:
        /*0088*/ 	.byte	0x04, 0x17
        /*008a*/ 	.short	(.L_297 - .L_296)
.L_296:
        /*008c*/ 	.word	0x00000000
        /*0090*/ 	.short	0x0001
        /*0092*/ 	.short	0x0008
        /*0094*/ 	.byte	0x00, 0xf5, 0x21, 0x00


	//----- nvinfo : EIATTR_KPARAM_INFO
	.align		4
.L_297:
        /*0098*/ 	.byte	0x04, 0x17
        /*009a*/ 	.short	(.L_299 - .L_298)
.L_298:
        /*009c*/ 	.word	0x00000000
        /*00a0*/ 	.short	0x0000
        /*00a2*/ 	.short	0x0000
        /*00a4*/ 	.byte	0x00, 0xf5, 0x21, 0x00


	//----- nvinfo : EIATTR_SPARSE_MMA_MASK
	.align		4
.L_299:
        /*00a8*/ 	.byte	0x03, 0x50
        /*00aa*/ 	.short	0x0000


	//----- nvinfo : EIATTR_MAXREG_COUNT
	.align		4
        /*00ac*/ 	.byte	0x03, 0x1b
        /*00ae*/ 	.short	0x00ff


	//----- nvinfo : EIATTR_NUM_BARRIERS
	.align		4
        /*00b0*/ 	.byte	0x02, 0x4c
        /*00b2*/ 	.byte	0x01
	.zero		1


	//----- nvinfo : EIATTR_MERCURY_ISA_VERSION
	.align		4
        /*00b4*/ 	.byte	0x03, 0x5f
        /*00b6*/ 	.short	0x0101


	//----- nvinfo : EIATTR_VRC_CTA_INIT_COUNT
	.align		4
        /*00b8*/ 	.byte	0x02, 0x4a
	.zero		1
	.zero		1


	//----- nvinfo : EIATTR_EXIT_INSTR_OFFSETS
	.align		4
        /*00bc*/ 	.byte	0x04, 0x1c
        /*00be*/ 	.short	(.L_301 - .L_300)


	//   ....[0]....
.L_300:
        /*00c0*/ 	.word	0x00001360


	//   ....[1]....
        /*00c4*/ 	.word	0x00001710


	//   ....[2]....
        /*00c8*/ 	.word	0x00001760


	//----- nvinfo : EIATTR_MAX_THREADS
	.align		4
.L_301:
        /*00cc*/ 	.byte	0x04, 0x05
        /*00ce*/ 	.short	(.L_303 - .L_302)
.L_302:
        /*00d0*/ 	.word	0x00000100
        /*00d4*/ 	.word	0x00000001
        /*00d8*/ 	.word	0x00000001


	//----- nvinfo : EIATTR_CRS_STACK_SIZE
	.align		4
.L_303:
        /*00dc*/ 	.byte	0x04, 0x1e
        /*00de*/ 	.short	(.L_305 - .L_304)
.L_304:
        /*00e0*/ 	.word	0x00000000


	//----- nvinfo : EIATTR_CBANK_PARAM_SIZE
	.align		4
.L_305:
        /*00e4*/ 	.byte	0x03, 0x19
        /*00e6*/ 	.short	0x0038


	//----- nvinfo : EIATTR_PARAM_CBANK
	.align		4
        /*00e8*/ 	.byte	0x04, 0x0a
        /*00ea*/ 	.short	(.L_307 - .L_306)
	.align		4
.L_306:
        /*00ec*/ 	.word	index@(.nv.constant0._ZN2at6native30tinygemm_m16n8k16_chunk_kernelINS0_10ALayout_RMILNS0_14KReductionTypeE0EEENS0_15BLayout_TC_int4ILi2ELi128EEES4_Li8ELi8EEEvPKvS8_S8_Pviiiiii)
        /*00f0*/ 	.short	0x0380
        /*00f2*/ 	.short	0x0038


	//----- nvinfo : EIATTR_SW_WAR
	.align		4
.L_307:
        /*00f4*/ 	.byte	0x04, 0x36
        /*00f6*/ 	.short	(.L_309 - .L_308)
.L_308:
        /*00f8*/ 	.word	0x00000008
.L_309:


//--------------------- .nv.info._ZN2at6native30tinygemm_m16n8k16_chunk_kernelINS0_10ALayout_RMILNS0_14KReductionTypeE0EEENS0_15BLayout_TC_int4ILi8ELi64EEES4_Li8ELi8EEEvPKvS8_S8_Pviiiiii --------------------------
	.section	.nv.info._ZN2at6native30tinygemm_m16n8k16_chunk_kernelINS0_10ALayout_RMILNS0_14KReductionTypeE0EEENS0_15BLayout_TC_int4ILi8ELi64EEES4_Li8ELi8EEEvPKvS8_S8_Pviiiiii,"",@"SHT_CUDA_INFO"
	.sectionflags	@""
	.align	4


	//----- nvinfo : EIATTR_CUDA_API_VERSION
	.align		4
        /*0000*/ 	.byte	0x04, 0x37
        /*0002*/ 	.short	(.L_311 - .L_310)
.L_310:
        /*0004*/ 	.word	0x00000082


	//----- nvinfo : EIATTR_KPARAM_INFO
	.align		4
.L_311:
        /*0008*/ 	.byte	0x04, 0x17
        /*000a*/ 	.short	(.L_313 - .L_312)
.L_312:
        /*000c*/ 	.word	0x00000000
        /*0010*/ 	.short	0x0009
        /*0012*/ 	.short	0x0034
        /*0014*/ 	.byte	0x00, 0xf0, 0x11, 0x00


	//----- nvinfo : EIATTR_KPARAM_INFO
	.align		4
.L_313:
        /*0018*/ 	.byte	0x04, 0x17
        /*001a*/ 	.short	(.L_315 - .L_314)
.L_314:
        /*001c*/ 	.word	0x00000000
        /*0020*/ 	.short	0x0008
        /*0022*/ 	.short	0x0030
        /*0024*/ 	.byte	0x00, 0xf0, 0x11, 0x00


	//----- nvinfo : EIATTR_KPARAM_INFO
	.align		4
.L_315:
        /*0028*/ 	.byte	0x04, 0x17
        /*002a*/ 	.short	(.L_317 - .L_316)
.L_316:
        /*002c*/ 	.word	0x00000000
        /*0030*/ 	.short	0x0007
        /*0032*/ 	.short	0x002c
        /*0034*/ 	.byte	0x00, 0xf0, 0x11, 0x00


	//----- nvinfo : EIATTR_KPARAM_INFO
	.align		4
.L_317:
        /*0038*/ 	.byte	0x04, 0x17
        /*003a*/ 	.short	(.L_319 - .L_318)
.L_318:
        /*003c*/ 	.word	0x00000000
        /*0040*/ 	.short	0x0006
        /*0042*/ 	.short	0x0028
        /*0044*/ 	.byte	0x00, 0xf0, 0x11, 0x00


	//----- nvinfo : EIATTR_KPARAM_INFO
	.align		4
.L_319:
        /*0048*/ 	.byte	0x04, 0x17
        /*004a*/ 	.short	(.L_321 - .L_320)
.L_320:
        /*004c*/ 	.word	0x00000000
        /*0050*/ 	.short	0x0005
        /*0052*/ 	.short	0x0024
        /*0054*/ 	.byte	0x00, 0xf0, 0x11, 0x00


	//----- nvinfo : EIATTR_KPARAM_INFO
	.align		4
.L_321:
        /*0058*/ 	.byte	0x04, 0x17
        /*005a*/ 	.short	(.L_323 - .L_322)
.L_322:
        /*005c*/ 	.word	0x00000000
        /*0060*/ 	.short	0x0004
        /*0062*/ 	.short	0x0020
        /*0064*/ 	.byte	0x00, 0xf0, 0x11, 0x00


	//----- nvinfo : EIATTR_KPARAM_INFO
	.align		4
.L_323:
        /*0068*/ 	.byte	0x04, 0x17
        /*006a*/ 	.short	(.L_325 - .L_324)
.L_324:
        /*006c*/ 	.word	0x00000000
        /*0070*/ 	.short	0x0003
        /*0072*/ 	.short	0x0018
        /*0074*/ 	.byte	0x00, 0xf5, 0x21, 0x00


	//----- nvinfo : EIATTR_KPARAM_INFO
	.align		4
.L_325:
        /*0078*/ 	.byte	0x04, 0x17
        /*007a*/ 	.short	(.L_327 - .L_326)
.L_326:
        /*007c*/ 	.word	0x00000000
        /*0080*/ 	.short	0x0002
        /*0082*/ 	.short	0x0010
        /*0084*/ 	.byte	0x00, 0xf5, 0x21, 0x00


	//----- nvinfo : EIATTR_KPARAM_INFO
	.align		4
.L_327:
        /*0088*/ 	.byte	0x04, 0x17
        /*008a*/ 	.short	(.L_329 - .L_328)
.L_328:
        /*008c*/ 	.word	0x00000000
        /*0090*/ 	.short	0x0001
        /*0092*/ 	.short	0x0008
        /*0094*/ 	.byte	0x00, 0xf5, 0x21, 0x00


	//----- nvinfo : EIATTR_KPARAM_INFO
	.align		4
.L_329:
        /*0098*/ 	.byte	0x04, 0x17
        /*009a*/ 	.short	(.L_331 - .L_330)
.L_330:
        /*009c*/ 	.word	0x00000000
        /*00a0*/ 	.short	0x0000
        /*00a2*/ 	.short	0x0000
        /*00a4*/ 	.byte	0x00, 0xf5, 0x21, 0x00


	//----- nvinfo : EIATTR_SPARSE_MMA_MASK
	.align		4
.L_331:
        /*00a8*/ 	.byte	0x03, 0x50
        /*00aa*/ 	.short	0x0000


	//----- nvinfo : EIATTR_MAXREG_COUNT
	.align		4
        /*00ac*/ 	.byte	0x03, 0x1b
        /*00ae*/ 	.short	0x00ff


	//----- nvinfo : EIATTR_NUM_BARRIERS
	.align		4
        /*00b0*/ 	.byte	0x02, 0x4c
        /*00b2*/ 	.byte	0x01
	.zero		1


	//----- nvinfo : EIATTR_MERCURY_ISA_VERSION
	.align		4
        /*00b4*/ 	.byte	0x03, 0x5f
        /*00b6*/ 	.short	0x0101


	//----- nvinfo : EIATTR_VRC_CTA_INIT_COUNT
	.align		4
        /*00b8*/ 	.byte	0x02, 0x4a
	.zero		1
	.zero		1


	//----- nvinfo : EIATTR_EXIT_INSTR_OFFSETS
	.align		4
        /*00bc*/ 	.byte	0x04, 0x1c
        /*00be*/ 	.short	(.L_333 - .L_332)


	//   ....[0]....
.L_332:
        /*00c0*/ 	.word	0x00001a80


	//   ....[1]....
        /*00c4*/ 	.word	0x00001e30


	//   ....[2]....
        /*00c8*/ 	.word	0x00001e80


	//----- nvinfo : EIATTR_MAX_THREADS
	.align		4
.L_333:
        /*00cc*/ 	.byte	0x04, 0x05
        /*00ce*/ 	.short	(.L_335 - .L_334)
.L_334:
        /*00d0*/ 	.word	0x00000100
        /*00d4*/ 	.word	0x00000001
        /*00d8*/ 	.word	0x00000001


	//----- nvinfo : EIATTR_CRS_STACK_SIZE
	.align		4
.L_335:
        /*00dc*/ 	.byte	0x04, 0x1e
        /*00de*/ 	.short	(.L_337 - .L_336)
.L_336:
        /*00e0*/ 	.word	0x00000000


	//----- nvinfo : EIATTR_CBANK_PARAM_SIZE
	.align		4
.L_337:
        /*00e4*/ 	.byte	0x03, 0x19
        /*00e6*/ 	.short	0x0038


	//----- nvinfo : EIATTR_PARAM_CBANK
	.align		4
        /*00e8*/ 	.byte	0x04, 0x0a
        /*00ea*/ 	.short	(.L_339 - .L_338)
	.align		4
.L_338:
        /*00ec*/ 	.word	index@(.nv.constant0._ZN2at6native30tinygemm_m16n8k16_chunk_kernelINS0_10ALayout_RMILNS0_14KReductionTypeE0EEENS0_15BLayout_TC_int4ILi8ELi64EEES4_Li8ELi8EEEvPKvS8_S8_Pviiiiii)
        /*00f0*/ 	.short	0x0380
        /*00f2*/ 	.short	0x0038


	//----- nvinfo : EIATTR_SW_WAR
	.align		4
.L_339:
        /*00f4*/ 	.byte	0x04, 0x36
        /*00f6*/ 	.short	(.L_341 - .L_340)
.L_340:
        /*00f8*/ 	.word	0x00000008
.L_341:


//--------------------- .nv.info._ZN2at6native30tinygemm_m16n8k16_chunk_kernelINS0_10ALayout_RMILNS0_14KReductionTypeE0EEENS0_15BLayout_TC_int4ILi4ELi64EEES4_Li8ELi8EEEvPKvS8_S8_Pviiiiii --------------------------
	.section	.nv.info._ZN2at6native30tinygemm_m16n8k16_chunk_kernelINS0_10ALayout_RMILNS0_14KReductionTypeE0EEENS0_15BLayout_TC_int4ILi4ELi64EEES4_Li8ELi8EEEvPKvS8_S8_Pviiiiii,"",@"SHT_CUDA_INFO"
	.sectionflags	@""
	.align	4


	//----- nvinfo : EIATTR_CUDA_API_VERSION
	.align		4
        /*0000*/ 	.byte	0x04, 0x37
        /*0002*/ 	.short	(.L_343 - .L_342)
.L_342:
        /*0004*/ 	.word	0x00000082


	//----- nvinfo : EIATTR_KPARAM_INFO
	.align		4
.L_343:
        /*0008*/ 	.byte	0x04, 0x17
        /*000a*/ 	.short	(.L_345 - .L_344)
.L_344:
        /*000c*/ 	.word	0x00000000
        /*0010*/ 	.short	0x0009
        /*0012*/ 	.short	0x0034
        /*0014*/ 	.byte	0x00, 0xf0, 0x11, 0x00


	//----- nvinfo : EIATTR_KPARAM_INFO
	.align		4
.L_345:
        /*0018*/ 	.byte	0x04, 0x17
        /*001a*/ 	.short	(.L_347 - .L_346)
.L_346:
        /*001c*/ 	.word	0x00000000
        /*0020*/ 	.short	0x0008
        /*0022*/ 	.short	0x0030
        /*0024*/ 	.byte	0x00, 0xf0, 0x11, 0x00


	//----- nvinfo : EIATTR_KPARAM_INFO
	.align		4
.L_347:
        /*0028*/ 	.byte	0x04, 0x17
        /*002a*/ 	.short	(.L_349 - .L_348)
.L_348:
        /*002c*/ 	.word	0x00000000
        /*0030*/ 	.short	0x0007
        /*0032*/ 	.short	0x002c
        /*0034*/ 	.byte	0x00, 0xf0, 0x11, 0x00


	//----- nvinfo : EIATTR_KPARAM_INFO
	.align		4
.L_349:
        /*0038*/ 	.byte	0x04, 0x17
        /*003a*/ 	.short	(.L_351 - .L_350)
.L_350:
        /*003c*/ 	.word	0x00000000
        /*0040*/ 	.short	0x0006
        /*0042*/ 	.short	0x0028
        /*0044*/ 	.byte	0x00, 0xf0, 0x11, 0x00


	//----- nvinfo : EIATTR_KPARAM_INFO
	.align		4
.L_351:
        /*0048*/ 	.byte	0x04, 0x17
        /*004a*/ 	.short	(.L_353 - .L_352)
.L_352:
        /*004c*/ 	.word	0x00000000
        /*0050*/ 	.short	0x0005
        /*0052*/ 	.short	0x0024
        /*0054*/ 	.byte	0x00, 0xf0, 0x11, 0x00


	//----- nvinfo : EIATTR_KPARAM_INFO
	.align		4
.L_353:
        /*0058*/ 	.byte	0x04, 0x17
        /*005a*/ 	.short	(.L_355 - .L_354)
.L_354:
        /*005c*/ 	.word	0x00000000
        /*0060*/ 	.short	0x0004
        /*0062*/ 	.short	0x0020
        /*0064*/ 	.byte	0x00, 0xf0, 0x11, 0x00


	//----- nvinfo : EIATTR_KPARAM_INFO
	.align		4
.L_355:
        /*0068*/ 	.byte	0x04, 0x17
        /*006a*/ 	.short	(.L_357 - .L_356)
.L_356:
        /*006c*/ 	.word	0x00000000
        /*0070*/ 	.short	0x0003
        /*0072*/ 	.short	0x0018
        /*0074*/ 	.byte	0x00, 0xf5, 0x21, 0x00


	//----- nvinfo : EIATTR_KPARAM_INFO
	.align		4
.L_357:
        /*0078*/ 	.byte	0x04, 0x17
        /*007a*/ 	.short	(.L_359 - .L_358)
.L_358:
        /*007c*/ 	.word	0x00000000
        /*0080*/ 	.short	0x0002
        /*0082*/ 	.short	0x0010
        /*0084*/ 	.byte	0x00, 0xf5, 0x21, 0x00


	//----- nvinfo : EIATTR_KPARAM_INFO
	.align		4
.L_359:
        /*0088*/ 	.byte	0x04, 0x17
        /*008a*/ 	.short	(.L_361 - .L_360)
.L_360:
        /*008c*/ 	.word	0x00000000
        /*0090*/ 	.short	0x0001
        /*0092*/ 	.short	0x0008
        /*0094*/ 	.byte	0x00, 0xf5, 0x21, 0x00


	//----- nvinfo : EIATTR_KPARAM_INFO
	.align		4
.L_361:
        /*0098*/ 	.byte	0x04, 0x17
        /*009a*/ 	.short	(.L_363 - .L_362)
.L_362:
        /*009c*/ 	.word	0x00000000
        /*00a0*/ 	.short	0x0000
        /*00a2*/ 	.short	0x0000
        /*00a4*/ 	.byte	0x00, 0xf5, 0x21, 0x00


	//----- nvinfo : EIATTR_SPARSE_MMA_MASK
	.align		4
.L_363:
        /*00a8*/ 	.byte	0x03, 0x50
        /*00aa*/ 	.short	0x0000


	//----- nvinfo : EIATTR_MAXREG_COUNT
	.align		4
        /*00ac*/ 	.byte	0x03, 0x1b
        /*00ae*/ 	.short	0x00ff


	//----- nvinfo : EIATTR_NUM_BARRIERS
	.align		4
        /*00b0*/ 	.byte	0x02, 0x4c
        /*00b2*/ 	.byte	0x01
	.zero		1


	//----- nvinfo : EIATTR_MERCURY_ISA_VERSION
	.align		4
        /*00b4*/ 	.byte	0x03, 0x5f
        /*00b6*/ 	.short	0x0101


	//----- nvinfo : EIATTR_VRC_CTA_INIT_COUNT
	.align		4
        /*00b8*/ 	.byte	0x02, 0x4a
	.zero		1
	.zero		1


	//----- nvinfo : EIATTR_EXIT_INSTR_OFFSETS
	.align		4
        /*00bc*/ 	.byte	0x04, 0x1c
        /*00be*/ 	.short	(.L_365 - .L_364)


	//   ....[0]....
.L_364:
        /*00c0*/ 	.word	0x000015c0


	//   ....[1]....
        /*00c4*/ 	.word	0x00001970


	//   ....[2]....
        /*00c8*/ 	.word	0x000019c0


	//----- nvinfo : EIATTR_MAX_THREADS
	.align		4
.L_365:
        /*00cc*/ 	.byte	0x04, 0x05
        /*00ce*/ 	.short	(.L_367 - .L_366)
.L_366:
        /*00d0*/ 	.word	0x00000100
        /*00d4*/ 	.word	0x00000001
        /*00d8*/ 	.word	0x00000001


	//----- nvinfo : EIATTR_CRS_STACK_SIZE
	.align		4
.L_367:
        /*00dc*/ 	.byte	0x04, 0x1e
        /*00de*/ 	.short	(.L_369 - .L_368)
.L_368:
        /*00e0*/ 	.word	0x00000000


	//----- nvinfo : EIATTR_CBANK_PARAM_SIZE
	.align		4
.L_369:
        /*00e4*/ 	.byte	0x03, 0x19
        /*00e6*/ 	.short	0x0038


	//----- nvinfo : EIATTR_PARAM_CBANK
	.align		4
        /*00e8*/ 	.byte	0x04, 0x0a
        /*00ea*/ 	.short	(.L_371 - .L_370)
	.align		4
.L_370:
        /*00ec*/ 	.word	index@(.nv.constant0._ZN2at6native30tinygemm_m16n8k16_chunk_kernelINS0_10ALayout_RMILNS0_14KReductionTypeE0EEENS0_15BLayout_TC_int4ILi4ELi64EEES4_Li8ELi8EEEvPKvS8_S8_Pviiiiii)
        /*00f0*/ 	.short	0x0380
        /*00f2*/ 	.short	0x0038


	//----- nvinfo : EIATTR_SW_WAR
	.align		4
.L_371:
        /*00f4*/ 	.byte	0x04, 0x36
        /*00f6*/ 	.short	(.L_373 - .L_372)
.L_372:
        /*00f8*/ 	.word	0x00000008
.L_373:


//--------------------- .nv.info._ZN2at6native30tinygemm_m16n8k16_chunk_kernelINS0_10ALayout_RMILNS0_14KReductionTypeE0EEENS0_15BLayout_TC_int4ILi2ELi64EEES4_Li8ELi8EEEvPKvS8_S8_Pviiiiii --------------------------
	.section	.nv.info._ZN2at6native30tinygemm_m16n8k16_chunk_kernelINS0_10ALayout_RMILNS0_14KReductionTypeE0EEENS0_15BLayout_TC_int4ILi2ELi64EEES4_Li8ELi8EEEvPKvS8_S8_Pviiiiii,"",@"SHT_CUDA_INFO"
	.sectionflags	@""
	.align	4


	//----- nvinfo : EIATTR_CUDA_API_VERSION
	.align		4
        /*0000*/ 	.byte	0x04, 0x37
        /*0002*/ 	.short	(.L_375 - .L_374)
.L_374:
        /*0004*/ 	.word	0x00000082


	//----- nvinfo : EIATTR_KPARAM_INFO
	.align		4
.L_375:
        /*0008*/ 	.byte	0x04, 0x17
        /*000a*/ 	.short	(.L_377 - .L_376)
.L_376:
        /*000c*/ 	.word	0x00000000
        /*0010*/ 	.short	0x0009
        /*0012*/ 	.short	0x0034
        /*0014*/ 	.byte	0x00, 0xf0, 0x11, 0x00


	//----- nvinfo : EIATTR_KPARAM_INFO
	.align		4
.L_377:
        /*0018*/ 	.byte	0x04, 0x17
        /*001a*/ 	.short	(.L_379 - .L_378)
.L_378:
        /*001c*/ 	.word	0x00000000
        /*0020*/ 	.short	0x0008
        /*0022*/ 	.short	0x0030
        /*0024*/ 	.byte	0x00, 0xf0, 0x11, 0x00


	//----- nvinfo : EIATTR_KPARAM_INFO
	.align		4
.L_379:
        /*0028*/ 	.byte	0x04, 0x17
        /*002a*/ 	.short	(.L_381 - .L_380)
.L_380:
        /*002c*/ 	.word	0x00000000
        /*0030*/ 	.short	0x0007
        /*0032*/ 	.short	0x002c
        /*0034*/ 	.byte	0x00, 0xf0, 0x11, 0x00


	//----- nvinfo : EIATTR_KPARAM_INFO
	.align		4
.L_381:
        /*0038*/ 	.byte	0x04, 0x17
        /*003a*/ 	.short	(.L_383 - .L_382)
.L_382:
        /*003c*/ 	.word	0x00000000
        /*0040*/ 	.short	0x0006
        /*0042*/ 	.short	0x0028
        /*0044*/ 	.byte	0x00, 0xf0, 0x11, 0x00


	//----- nvinfo : EIATTR_KPARAM_INFO
	.align		4
.L_383:
        /*0048*/ 	.byte	0x04, 0x17
        /*004a*/ 	.short	(.L_385 - .L_384)
.L_384:
        /*004c*/ 	.word	0x00000000
        /*0050*/ 	.short	0x0005
        /*0052*/ 	.short	0x0024
        /*0054*/ 	.byte	0x00, 0xf0, 0x11, 0x00


	//----- nvinfo : EIATTR_KPARAM_INFO
	.align		4
.L_385:
        /*0058*/ 	.byte	0x04, 0x17
        /*005a*/ 	.short	(.L_387 - .L_386)
.L_386:
        /*005c*/ 	.word	0x00000000
        /*0060*/ 	.short	0x0004
        /*0062*/ 	.short	0x0020
        /*0064*/ 	.byte	0x00, 0xf0, 0x11, 0x00


	//----- nvinfo : EIATTR_KPARAM_INFO
	.align		4
.L_387:
        /*0068*/ 	.byte	0x04, 0x17
        /*006a*/ 	.short	(.L_389 - .L_388)
.L_388:
        /*006c*/ 	.word	0x00000000
        /*0070*/ 	.short	0x0003
        /*0072*/ 	.short	0x0018
        /*0074*/ 	.byte	0x00, 0xf5, 0x21, 0x00


	//----- nvinfo : EIATTR_KPARAM_INFO
	.align		4
.L_389:
        /*0078*/ 	.byte	0x04, 0x17
        /*007a*/ 	.short	(.L_391 - .L_390)
.L_390:
        /*007c*/ 	.word	0x00000000
        /*0080*/ 	.short	0x0002
        /*0082*/ 	.short	0x0010
        /*0084*/ 	.byte	0x00, 0xf5, 0x21, 0x00


	//----- nvinfo : EIATTR_KPARAM_INFO
	.align		4
.L_391:
        /*0088*/ 	.byte	0x04, 0x17
        /*008a*/ 	.short	(.L_393 - .L_392)
.L_392:
        /*008c*/ 	.word	0x00000000
        /*0090*/ 	.short	0x0001
        /*0092*/ 	.short	0x0008
        /*0094*/ 	.byte	0x00, 0xf5, 0x21, 0x00


	//----- nvinfo : EIATTR_KPARAM_INFO
	.align		4
.L_393:
        /*0098*/ 	.byte	0x04, 0x17
        /*009a*/ 	.short	(.L_395 - .L_394)
.L_394:
        /*009c*/ 	.word	0x00000000
        /*00a0*/ 	.short	0x0000
        /*00a2*/ 	.short	0x0000
        /*00a4*/ 	.byte	0x00, 0xf5, 0x21, 0x00


	//----- nvinfo : EIATTR_SPARSE_MMA_MASK
	.align		4
.L_395:
        /*00a8*/ 	.byte	0x03, 0x50
        /*00aa*/ 	.short	0x0000


	//----- nvinfo : EIATTR_MAXREG_COUNT
	.align		4
        /*00ac*/ 	.byte	0x03, 0x1b
        /*00ae*/ 	.short	0x00ff


	//----- nvinfo : EIATTR_NUM_BARRIERS
	.align		4
        /*00b0*/ 	.byte	0x02, 0x4c
        /*00b2*/ 	.byte	0x01
	.zero		1


	//----- nvinfo : EIATTR_MERCURY_ISA_VERSION
	.align		4
        /*00b4*/ 	.byte	0x03, 0x5f
        /*00b6*/ 	.short	0x0101


	//----- nvinfo : EIATTR_VRC_CTA_INIT_COUNT
	.align		4
        /*00b8*/ 	.byte	0x02, 0x4a
	.zero		1
	.zero		1


	//----- nvinfo : EIATTR_EXIT_INSTR_OFFSETS
	.align		4
        /*00bc*/ 	.byte	0x04, 0x1c
        /*00be*/ 	.short	(.L_397 - .L_396)


	//   ....[0]....
.L_396:
        /*00c0*/ 	.word	0x000013a0


	//   ....[1]....
        /*00c4*/ 	.word	0x00001750


	//   ....[2]....
        /*00c8*/ 	.word	0x000017a0


	//----- nvinfo : EIATTR_MAX_THREADS
	.align		4
.L_397:
        /*00cc*/ 	.byte	0x04, 0x05
        /*00ce*/ 	.short	(.L_399 - .L_398)
.L_398:
        /*00d0*/ 	.word	0x00000100
        /*00d4*/ 	.word	0x00000001
        /*00d8*/ 	.word	0x00000001


	//----- nvinfo : EIATTR_CRS_STACK_SIZE
	.align		4
.L_399:
        /*00dc*/ 	.byte	0x04, 0x1e
        /*00de*/ 	.short	(.L_401 - .L_400)
.L_400:
        /*00e0*/ 	.word	0x00000000


	//----- nvinfo : EIATTR_CBANK_PARAM_SIZE
	.align		4
.L_401:
        /*00e4*/ 	.byte	0x03, 0x19
        /*00e6*/ 	.short	0x0038


	//----- nvinfo : EIATTR_PARAM_CBANK
	.align		4
        /*00e8*/ 	.byte	0x04, 0x0a
        /*00ea*/ 	.short	(.L_403 - .L_402)
	.align		4
.L_402:
        /*00ec*/ 	.word	index@(.nv.constant0._ZN2at6native30tinygemm_m16n8k16_chunk_kernelINS0_10ALayout_RMILNS0_14KReductionTypeE0EEENS0_15BLayout_TC_int4ILi2ELi64EEES4_Li8ELi8EEEvPKvS8_S8_Pviiiiii)
        /*00f0*/ 	.short	0x0380
        /*00f2*/ 	.short	0x0038


	//----- nvinfo : EIATTR_SW_WAR
	.align		4
.L_403:
        /*00f4*/ 	.byte	0x04, 0x36
        /*00f6*/ 	.short	(.L_405 - .L_404)
.L_404:
        /*00f8*/ 	.word	0x00000008
.L_405:


//--------------------- .nv.info._ZN2at6native30tinygemm_m16n8k16_chunk_kernelINS0_10ALayout_RMILNS0_14KReductionTypeE0EEENS0_15BLayout_TC_int4ILi8ELi32EEES4_Li8ELi8EEEvPKvS8_S8_Pviiiiii --------------------------
	.section	.nv.info._ZN2at6native30tinygemm_m16n8k16_chunk_kernelINS0_10ALayout_RMILNS0_14KReductionTypeE0EEENS0_15BLayout_TC_int4ILi8ELi32EEES4_Li8ELi8EEEvPKvS8_S8_Pviiiiii,"",@"SHT_CUDA_INFO"
	.sectionflags	@""
	.align	4


	//----- nvinfo : EIATTR_CUDA_API_VERSION
	.align		4
        /*0000*/ 	.byte	0x04, 0x37
        /*0002*/ 	.short	(.L_407 - .L_406)
.L_406:
        /*0004*/ 	.word	0x00000082


	//----- nvinfo : EIATTR_KPARAM_INFO
	.align		4
.L_407:
        /*0008*/ 	.byte	0x04, 0x17
        /*000a*/ 	.short	(.L_409 - .L_408)
.L_408:
        /*000c*/ 	.word	0x00000000
        /*0010*/ 	.short	0x0009
        /*0012*/ 	.short	0x0034
        /*0014*/ 	.byte	0x00, 0xf0, 0x11, 0x00


	//----- nvinfo : EIATTR_KPARAM_INFO
	.align		4
.L_409:
        /*0018*/ 	.byte	0x04, 0x17
        /*001a*/ 	.short	(.L_411 - .L_410)
.L_410:
        /*001c*/ 	.word	0x00000000
        /*0020*/ 	.short	0x0008
        /*0022*/ 	.short	0x0030
        /*0024*/ 	.byte	0x00, 0xf0, 0x11, 0x00


	//----- nvinfo : EIATTR_KPARAM_INFO
	.align		4
.L_411:
        /*0028*/ 	.byte	0x04, 0x17
        /*002a*/ 	.short	(.L_413 - .L_412)
.L_412:
        /*002c*/ 	.word	0x00000000
        /*0030*/ 	.short	0x0007
        /*0032*/ 	.short	0x002c
        /*0034*/ 	.byte	0x00, 0xf0, 0x11, 0x00


	//----- nvinfo : EIATTR_KPARAM_INFO
	.align		4
.L_413:
        /*0038*/ 	.byte	0x04, 0x17
        /*003a*/ 	.short	(.L_415 - .L_414)
.L_414:
        /*003c*/ 	.word	0x00000000
        /*0040*/ 	.short	0x0006
        /*0042*/ 	.short	0x0028
        /*0044*/ 	.byte	0x00, 0xf0, 0x11, 0x00


	//----- nvinfo : EIATTR_KPARAM_INFO
	.align		4
.L_415:
        /*0048*/ 	.byte	0x04, 0x17
        /*004a*/ 	.short	(.L_417 - .L_416)
.L_416:
        /*004c*/ 	.word	0x00000000
        /*0050*/ 	.short	0x0005
        /*0052*/ 	.short	0x0024
        /*0054*/ 	.byte	0x00, 0xf0, 0x11, 0x00


	//----- nvinfo : EIATTR_KPARAM_INFO
	.align		4
.L_417:
        /*0058*/ 	.byte	0x04, 0x17
        /*005a*/ 	.short	(.L_419 - .L_418)
.L_418:
        /*005c*/ 	.word	0x00000000
        /*0060*/ 	.short	0x0004
        /*0062*/ 	.short	0x0020
        /*0064*/ 	.byte	0x00, 0xf0, 0x11, 0x00


	//----- nvinfo : EIATTR_KPARAM_INFO
	.align		4
.L_419:
        /*0068*/ 	.byte	0x04, 0x17
        /*006a*/ 	.short	(.L_421 - .L_420)
.L_420:
        /*006c*/ 	.word	0x00000000
        /*0070*/ 	.short	0x0003
        /*0072*/ 	.short	0x0018
        /*0074*/ 	.byte	0x00, 0xf5, 0x21, 0x00


	//----- nvinfo : EIATTR_KPARAM_INFO
	.align		4
.L_421:
        /*0078*/ 	.byte	0x04, 0x17
        /*007a*/ 	.short	(.L_423 - .L_422)
.L_422:
        /*007c*/ 	.word	0x00000000
        /*0080*/ 	.short	0x0002
        /*0082*/ 	.short	0x0010
        /*0084*/ 	.byte	0x00, 0xf5, 0x21, 0x00


	//----- nvinfo : EIATTR_KPARAM_INFO
	.align		4
.L_423:
        /*0088*/ 	.byte	0x04, 0x17
        /*008a*/ 	.short	(.L_425 - .L_424)
.L_424:
        /*008c*/ 	.word	0x00000000
        /*0090*/ 	.short	0x0001
        /*0092*/ 	.short	0x0008
        /*0094*/ 	.byte	0x00, 0xf5, 0x21, 0x00


	//----- nvinfo : EIATTR_KPARAM_INFO
	.align		4
.L_425:
        /*0098*/ 	.byte	0x04, 0x17
        /*009a*/ 	.short	(.L_427 - .L_426)
.L_426:
        /*009c*/ 	.word	0x00000000
        /*00a0*/ 	.short	0x0000
        /*00a2*/ 	.short	0x0000
        /*00a4*/ 	.byte	0x00, 0xf5, 0x21, 0x00


	//----- nvinfo : EIATTR_SPARSE_MMA_MASK
	.align		4
.L_427:
        /*00a8*/ 	.byte	0x03, 0x50
        /*00aa*/ 	.short	0x0000


	//----- nvinfo : EIATTR_MAXREG_COUNT
	.align		4
        /*00ac*/ 	.byte	0x03, 0x1b
        /*00ae*/ 	.short	0x00ff


	//----- nvinfo : EIATTR_NUM_BARRIERS
	.align		4
        /*00b0*/ 	.byte	0x02, 0x4c
        /*00b2*/ 	.byte	0x01
	.zero		1


	//----- nvinfo : EIATTR_MERCURY_ISA_VERSION
	.align		4
        /*00b4*/ 	.byte	0x03, 0x5f
        /*00b6*/ 	.short	0x0101


	//----- nvinfo : EIATTR_VRC_CTA_INIT_COUNT
	.align		4
        /*00b8*/ 	.byte	0x02, 0x4a
	.zero		1
	.zero		1


	//----- nvinfo : EIATTR_EXIT_INSTR_OFFSETS
	.align		4
        /*00bc*/ 	.byte	0x04, 0x1c
        /*00be*/ 	.short	(.L_429 - .L_428)


	//   ....[0]....
.L_428:
        /*00c0*/ 	.word	0x00001b50


	//   ....[1]....
        /*00c4*/ 	.word	0x00001f00


	//   ....[2]....
        /*00c8*/ 	.word	0x00001f50


	//----- nvinfo : EIATTR_MAX_THREADS
	.align		4
.L_429:
        /*00cc*/ 	.byte	0x04, 0x05
        /*00ce*/ 	.short	(.L_431 - .L_430)
.L_430:
        /*00d0*/ 	.word	0x00000100
        /*00d4*/ 	.word	0x00000001
        /*00d8*/ 	.word	0x00000001


	//----- nvinfo : EIATTR_CRS_STACK_SIZE
	.align		4
.L_431:
        /*00dc*/ 	.byte	0x04, 0x1e
        /*00de*/ 	.short	(.L_433 - .L_432)
.L_432:
        /*00e0*/ 	.word	0x00000000


	//----- nvinfo : EIATTR_CBANK_PARAM_SIZE
	.align		4
.L_433:
        /*00e4*/ 	.byte	0x03, 0x19
        /*00e6*/ 	.short	0x0038


	//----- nvinfo : EIATTR_PARAM_CBANK
	.align		4
        /*00e8*/ 	.byte	0x04, 0x0a
        /*00ea*/ 	.short	(.L_435 - .L_434)
	.align		4
.L_434:
        /*00ec*/ 	.word	index@(.nv.constant0._ZN2at6native30tinygemm_m16n8k16_chunk_kernelINS0_10ALayout_RMILNS0_14KReductionTypeE0EEENS0_15BLayout_TC_int4ILi8ELi32EEES4_Li8ELi8EEEvPKvS8_S8_Pviiiiii)
        /*00f0*/ 	.short	0x0380
        /*00f2*/ 	.short	0x0038


	//----- nvinfo : EIATTR_SW_WAR
	.align		4
.L_435:
        /*00f4*/ 	.byte	0x04, 0x36
        /*00f6*/ 	.short	(.L_437 - .L_436)
.L_436:
        /*00f8*/ 	.word	0x00000008
.L_437:


//--------------------- .nv.info._ZN2at6native30tinygemm_m16n8k16_chunk_kernelINS0_10ALayout_RMILNS0_14KReductionTypeE0EEENS0_15BLayout_TC_int4ILi4ELi32EEES4_Li8ELi8EEEvPKvS8_S8_Pviiiiii --------------------------
	.section	.nv.info._ZN2at6native30tinygemm_m16n8k16_chunk_kernelINS0_10ALayout_RMILNS0_14KReductionTypeE0EEENS0_15BLayout_TC_int4ILi4ELi32EEES4_Li8ELi8EEEvPKvS8_S8_Pviiiiii,"",@"SHT_CUDA_INFO"
	.sectionflags	@""
	.align	4


	//----- nvinfo : EIATTR_CUDA_API_VERSION
	.align		4
        /*0000*/ 	.byte	0x04, 0x37
        /*0002*/ 	.short	(.L_439 - .L_438)
.L_438:
        /*0004*/ 	.word	0x00000082


	//----- nvinfo : EIATTR_KPARAM_INFO
	.align		4
.L_439:
        /*0008*/ 	.byte	0x04, 0x17
        /*000a*/ 	.short	(.L_441 - .L_440)
.L_440:
        /*000c*/ 	.word	0x00000000
        /*0010*/ 	.short	0x0009
        /*0012*/ 	.short	0x0034
        /*0014*/ 	.byte	0x00, 0xf0, 0x11, 0x00


	//----- nvinfo : EIATTR_KPARAM_INFO
	.align		4
.L_441:
        /*0018*/ 	.byte	0x04, 0x17
        /*001a*/ 	.short	(.L_443 - .L_442)
.L_442:
        /*001c*/ 	.word	0x00000000
        /*0020*/ 	.short	0x0008
        /*0022*/ 	.short	0x0030
        /*0024*/ 	.byte	0x00, 0xf0, 0x11, 0x00


	//----- nvinfo : EIATTR_KPARAM_INFO
	.align		4
.L_443:
        /*0028*/ 	.byte	0x04, 0x17
        /*002a*/ 	.short	(.L_445 - .L_444)
.L_444:
        /*002c*/ 	.word	0x00000000
        /*0030*/ 	.short	0x0007
        /*0032*/ 	.short	0x002c
        /*0034*/ 	.byte	0x00, 0xf0, 0x11, 0x00


	//----- nvinfo : EIATTR_KPARAM_INFO
	.align		4
.L_445:
        /*0038*/ 	.byte	0x04, 0x17
        /*003a*/ 	.short	(.L_447 - .L_446)
.L_446:
        /*003c*/ 	.word	0x00000000
        /*0040*/ 	.short	0x0006
        /*0042*/ 	.short	0x0028
        /*0044*/ 	.byte	0x00, 0xf0, 0x11, 0x00


	//----- nvinfo : EIATTR_KPARAM_INFO
	.align		4
.L_447:
        /*0048*/ 	.byte	0x04, 0x17
        /*004a*/ 	.short	(.L_449 - .L_448)
.L_448:
        /*004c*/ 	.word	0x00000000
        /*0050*/ 	.short	0x0005
        /*0052*/ 	.short	0x0024
        /*0054*/ 	.byte	0x00, 0xf0, 0x11, 0x00


	//----- nvinfo : EIATTR_KPARAM_INFO
	.align		4
.L_449:
        /*0058*/ 	.byte	0x04, 0x17
        /*005a*/ 	.short	(.L_451 - .L_450)
.L_450:
        /*005c*/ 	.word	0x00000000
        /*0060*/ 	.short	0x0004
        /*0062*/ 	.short	0x0020
        /*0064*/ 	.byte	0x00, 0xf0, 0x11, 0x00


	//----- nvinfo : EIATTR_KPARAM_INFO
	.align		4
.L_451:
        /*0068*/ 	.byte	0x04, 0x17
        /*006a*/ 	.short	(.L_453 - .L_452)
.L_452:
        /*006c*/ 	.word	0x00000000
        /*0070*/ 	.short	0x0003
        /*0072*/ 	.short	0x0018
        /*0074*/ 	.byte	0x00, 0xf5, 0x21, 0x00


	//----- nvinfo : EIATTR_KPARAM_INFO
	.align		4
.L_453:
        /*0078*/ 	.byte	0x04, 0x17
        /*007a*/ 	.short	(.L_455 - .L_454)
.L_454:
        /*007c*/ 	.word	0x00000000
        /*0080*/ 	.short	0x0002
        /*0082*/ 	.short	0x0010
        /*0084*/ 	.byte	0x00, 0xf5, 0x21, 0x00


	//----- nvinfo : EIATTR_KPARAM_INFO
	.align		4
.L_455:
        /*0088*/ 	.byte	0x04, 0x17
        /*008a*/ 	.short	(.L_457 - .L_456)
.L_456:
        /*008c*/ 	.word	0x00000000
        /*0090*/ 	.short	0x0001
        /*0092*/ 	.short	0x0008
        /*0094*/ 	.byte	0x00, 0xf5, 0x21, 0x00


	//----- nvinfo : EIATTR_KPARAM_INFO
	.align		4
.L_457:
        /*0098*/ 	.byte	0x04, 0x17
        /*009a*/ 	.short	(.L_459 - .L_458)
.L_458:
        /*009c*/ 	.word	0x00000000
        /*00a0*/ 	.short	0x0000
        /*00a2*/ 	.short	0x0000
        /*00a4*/ 	.byte	0x00, 0xf5, 0x21, 0x00


	//----- nvinfo : EIATTR_SPARSE_MMA_MASK
	.align		4
.L_459:
        /*00a8*/ 	.byte	0x03, 0x50
        /*00aa*/ 	.short	0x0000


	//----- nvinfo : EIATTR_MAXREG_COUNT
	.align		4
        /*00ac*/ 	.byte	0x03, 0x1b
        /*00ae*/ 	.short	0x00ff


	//----- nvinfo : EIATTR_NUM_BARRIERS
	.align		4
        /*00b0*/ 	.byte	0x02, 0x4c
        /*00b2*/ 	.byte	0x01
	.zero		1


	//----- nvinfo : EIATTR_MERCURY_ISA_VERSION
	.align		4
        /*00b4*/ 	.byte	0x03, 0x5f
        /*00b6*/ 	.short	0x0101


	//----- nvinfo : EIATTR_VRC_CTA_INIT_COUNT
	.align		4
        /*00b8*/ 	.byte	0x02, 0x4a
	.zero		1
	.zero		1


	//----- nvinfo : EIATTR_EXIT_INSTR_OFFSETS
	.align		4
        /*00bc*/ 	.byte	0x04, 0x1c
        /*00be*/ 	.short	(.L_461 - .L_460)


	//   ....[0]....
.L_460:
        /*00c0*/ 	.word	0x00001670


	//   ....[1]....
        /*00c4*/ 	.word	0x00001a20


	//   ....[2]....
        /*00c8*/ 	.word	0x00001a70


	//----- nvinfo : EIATTR_MAX_THREADS
	.align		4
.L_461:
        /*00cc*/ 	.byte	0x04, 0x05
        /*00ce*/ 	.short	(.L_463 - .L_462)
.L_462:
        /*00d0*/ 	.word	0x00000100
        /*00d4*/ 	.word	0x00000001
        /*00d8*/ 	.word	0x00000001


	//----- nvinfo : EIATTR_CRS_STACK_SIZE
	.align		4
.L_463:
        /*00dc*/ 	.byte	0x04, 0x1e
        /*00de*/ 	.short	(.L_465 - .L_464)
.L_464:
        /*00e0*/ 	.word	0x00000000


	//----- nvinfo : EIATTR_CBANK_PARAM_SIZE
	.align		4
.L_465:
        /*00e4*/ 	.byte	0x03, 0x19
        /*00e6*/ 	.short	0x0038


	//----- nvinfo : EIATTR_PARAM_CBANK
	.align		4
        /*00e8*/ 	.byte	0x04, 0x0a
        /*00ea*/ 	.short	(.L_467 - .L_466)
	.align		4
.L_466:
        /*00ec*/ 	.word	index@(.nv.constant0._ZN2at6native30tinygemm_m16n8k16_chunk_kernelINS0_10ALayout_RMILNS0_14KReductionTypeE0EEENS0_15BLayout_TC_int4ILi4ELi32EEES4_Li8ELi8EEEvPKvS8_S8_Pviiiiii)
        /*00f0*/ 	.short	0x0380
        /*00f2*/ 	.short	0x0038


	//----- nvinfo : EIATTR_SW_WAR
	.align		4
.L_467:
        /*00f4*/ 	.byte	0x04, 0x36
        /*00f6*/ 	.short	(.L_469 - .L_468)
.L_468:
        /*00f8*/ 	.word	0x00000008
.L_469:


//--------------------- .nv.info._ZN2at6native30tinygemm_m16n8k16_chunk_kernelINS0_10ALayout_RMILNS0_14KReductionTypeE0EEENS0_15BLayout_TC_int4ILi2ELi32EEES4_Li8ELi8EEEvPKvS8_S8_Pviiiiii --------------------------
	.section	.nv.info._ZN2at6native30tinygemm_m16n8k16_chunk_kernelINS0_10ALayout_RMILNS0_14KReductionTypeE0EEENS0_15BLayout_TC_int4ILi2ELi32EEES4_Li8ELi8EEEvPKvS8_S8_Pviiiiii,"",@"SHT_CUDA_INFO"
	.sectionflags	@""
	.align	4


	//----- nvinfo : EIATTR_CUDA_API_VERSION
	.align		4
        /*0000*/ 	.byte	0x04, 0x37
        /*0002*/ 	.short	(.L_471 - .L_470)
.L_470:
        /*0004*/ 	.word	0x00000082


	//----- nvinfo : EIATTR_KPARAM_INFO
	.align		4
.L_471:
        /*0008*/ 	.byte	0x04, 0x17
        /*000a*/ 	.short	(.L_473 - .L_472)
.L_472:
        /*000c*/ 	.word	0x00000000
        /*0010*/ 	.short	0x0009
        /*0012*/ 	.short	0x0034
        /*0014*/ 	.byte	0x00, 0xf0, 0x11, 0x00


	//----- nvinfo : EIATTR_KPARAM_INFO
	.align		4
.L_473:
        /*0018*/ 	.byte	0x04, 0x17
        /*001a*/ 	.short	(.L_475 - .L_474)
.L_474:
        /*001c*/ 	.word	0x00000000
        /*0020*/ 	.short	0x0008
        /*0022*/ 	.short	0x0030
        /*0024*/ 	.byte	0x00, 0xf0, 0x11, 0x00


	//----- nvinfo : EIATTR_KPARAM_INFO
	.align		4
.L_475:
        /*0028*/ 	.byte	0x04, 0x17
        /*002a*/ 	.short	(.L_477 - .L_476)
.L_476:
        /*002c*/ 	.word	0x00000000
        /*0030*/ 	.short	0x0007
        /*0032*/ 	.short	0x002c
        /*0034*/ 	.byte	0x00, 0xf0, 0x11, 0x00


	//----- nvinfo : EIATTR_KPARAM_INFO
	.align		4
.L_477:
        /*0038*/ 	.byte	0x04, 0x17
        /*003a*/ 	.short	(.L_479 - .L_478)
.L_478:
        /*003c*/ 	.word	0x00000000
        /*0040*/ 	.short	0x0006
        /*0042*/ 	.short	0x0028
        /*0044*/ 	.byte	0x00, 0xf0, 0x11, 0x00


	//----- nvinfo : EIATTR_KPARAM_INFO
	.align		4
.L_479:
        /*0048*/ 	.byte	0x04, 0x17
        /*004a*/ 	.short	(.L_481 - .L_480)
.L_480:
        /*004c*/ 	.word	0x00000000
        /*0050*/ 	.short	0x0005
        /*0052*/ 	.short	0x0024
        /*0054*/ 	.byte	0x00, 0xf0, 0x11, 0x00


	//----- nvinfo : EIATTR_KPARAM_INFO
	.align		4
.L_481:
        /*0058*/ 	.byte	0x04, 0x17
        /*005a*/ 	.short	(.L_483 - .L_482)
.L_482:
        /*005c*/ 	.word	0x00000000
        /*0060*/ 	.short	0x0004
        /*0062*/ 	.short	0x0020
        /*0064*/ 	.byte	0x00, 0xf0, 0x11, 0x00


	//----- nvinfo : EIATTR_KPARAM_INFO
	.align		4
.L_483:
        /*0068*/ 	.byte	0x04, 0x17
        /*006a*/ 	.short	(.L_485 - .L_484)
.L_484:
        /*006c*/ 	.word	0x00000000
        /*0070*/ 	.short	0x0003
        /*0072*/ 	.short	0x0018
        /*0074*/ 	.byte	0x00, 0xf5, 0x21, 0x00


	//----- nvinfo : EIATTR_KPARAM_INFO
	.align		4
.L_485:
        /*0078*/ 	.byte	0x04, 0x17
        /*007a*/ 	.short	(.L_487 - .L_486)
.L_486:
        /*007c*/ 	.word	0x00000000
        /*0080*/ 	.short	0x0002
        /*0082*/ 	.short	0x0010
        /*0084*/ 	.byte	0x00, 0xf5, 0x21, 0x00


	//----- nvinfo : EIATTR_KPARAM_INFO
	.align		4
.L_487:
        /*0088*/ 	.byte	0x04, 0x17
        /*008a*/ 	.short	(.L_489 - .L_488)
.L_488:
        /*008c*/ 	.word	0x00000000
        /*0090*/ 	.short	0x0001
        /*0092*/ 	.short	0x0008
        /*0094*/ 	.byte	0x00, 0xf5, 0x21, 0x00


	//----- nvinfo : EIATTR_KPARAM_INFO
	.align		4
.L_489:
        /*0098*/ 	.byte	0x04, 0x17
        /*009a*/ 	.short	(.L_491 - .L_490)
.L_490:
        /*009c*/ 	.word	0x00000000
        /*00a0*/ 	.short	0x0000
        /*00a2*/ 	.short	0x0000
        /*00a4*/ 	.byte	0x00, 0xf5, 0x21, 0x00


	//----- nvinfo : EIATTR_SPARSE_MMA_MASK
	.align		4
.L_491:
        /*00a8*/ 	.byte	0x03, 0x50
        /*00aa*/ 	.short	0x0000


	//----- nvinfo : EIATTR_MAXREG_COUNT
	.align		4
        /*00ac*/ 	.byte	0x03, 0x1b
        /*00ae*/ 	.short	0x00ff


	//----- nvinfo : EIATTR_NUM_BARRIERS
	.align		4
        /*00b0*/ 	.byte	0x02, 0x4c
        /*00b2*/ 	.byte	0x01
	.zero		1


	//----- nvinfo : EIATTR_MERCURY_ISA_VERSION
	.align		4
        /*00b4*/ 	.byte	0x03, 0x5f
        /*00b6*/ 	.short	0x0101


	//----- nvinfo : EIATTR_VRC_CTA_INIT_COUNT
	.align		4
        /*00b8*/ 	.byte	0x02, 0x4a
	.zero		1
	.zero		1


	//----- nvinfo : EIATTR_EXIT_INSTR_OFFSETS
	.align		4
        /*00bc*/ 	.byte	0x04, 0x1c
        /*00be*/ 	.short	(.L_493 - .L_492)


	//   ....[0]....
.L_492:
        /*00c0*/ 	.word	0x000013f0


	//   ....[1]....
        /*00c4*/ 	.word	0x000017a0


	//   ....[2]....
        /*00c8*/ 	.word	0x000017f0


	//----- nvinfo : EIATTR_MAX_THREADS
	.align		4
.L_493:
        /*00cc*/ 	.byte	0x04, 0x05
        /*00ce*/ 	.short	(.L_495 - .L_494)
.L_494:
        /*00d0*/ 	.word	0x00000100
        /*00d4*/ 	.word	0x00000001
        /*00d8*/ 	.word	0x00000001


	//----- nvinfo : EIATTR_CRS_STACK_SIZE
	.align		4
.L_495:
        /*00dc*/ 	.byte	0x04, 0x1e
        /*00de*/ 	.short	(.L_497 - .L_496)
.L_496:
        /*00e0*/ 	.word	0x00000000


	//----- nvinfo : EIATTR_CBANK_PARAM_SIZE
	.align		4
.L_497:
        /*00e4*/ 	.byte	0x03, 0x19
        /*00e6*/ 	.short	0x0038


	//----- nvinfo : EIATTR_PARAM_CBANK
	.align		4
        /*00e8*/ 	.byte	0x04, 0x0a
        /*00ea*/ 	.short	(.L_499 - .L_498)
	.align		4
.L_498:
        /*00ec*/ 	.word	index@(.nv.constant0._ZN2at6native30tinygemm_m16n8k16_chunk_kernelINS0_10ALayout_RMILNS0_14KReductionTypeE0EEENS0_15BLayout_TC_int4ILi2ELi32EEES4_Li8ELi8EEEvPKvS8_S8_Pviiiiii)
        /*00f0*/ 	.short	0x0380
        /*00f2*/ 	.short	0x0038


	//----- nvinfo : EIATTR_SW_WAR
	.align		4
.L_499:
        /*00f4*/ 	.byte	0x04, 0x36
        /*00f6*/ 	.short	(.L_501 - .L_500)
.L_500:
        /*00f8*/ 	.word	0x00000008
.L_501:


//--------------------- .nv.info._ZN2at6native31matrix_to_m16n8k16_Bint4_layoutILi8EEEvNS_27GenericPackedTensorAccessorIhLm2ENS_17RestrictPtrTraitsEiEENS2_IiLm4ES3_iEE --------------------------
	.section	.nv.info._ZN2at6native31matrix_to_m16n8k16_Bint4_layoutILi8EEEvNS_27GenericPackedTensorAccessorIhLm2ENS_17RestrictPtrTraitsEiEENS2_IiLm4ES3_iEE,"",@"SHT_CUDA_INFO"
	.sectionflags	@""
	.align	4


	//----- nvinfo : EIATTR_CUDA_API_VERSION
	.align		4
        /*0000*/ 	.byte	0x04, 0x37
        /*0002*/ 	.short	(.L_503 - .L_502)
.L_502:
        /*0004*/ 	.word	0x00000082


	//----- nvinfo : EIATTR_KPARAM_INFO
	.align		4
.L_503:
        /*0008*/ 	.byte	0x04, 0x17
        /*000a*/ 	.short	(.L_505 - .L_504)
.L_504:
        /*000c*/ 	.word	0x00000000
        /*0010*/ 	.short	0x0001
        /*0012*/ 	.short	0x0018
        /*0014*/ 	.byte	0x00, 0xf0, 0xa1, 0x00


	//----- nvinfo : EIATTR_KPARAM_INFO
	.align		4
.L_505:
        /*0018*/ 	.byte	0x04, 0x17
        /*001a*/ 	.short	(.L_507 - .L_506)
.L_506:
        /*001c*/ 	.word	0x00000000
        /*0020*/ 	.short	0x0000
        /*0022*/ 	.short	0x0000
        /*0024*/ 	.byte	0x00, 0xf0, 0x61, 0x00


	//----- nvinfo : EIATTR_SPARSE_MMA_MASK
	.align		4
.L_507:
        /*0028*/ 	.byte	0x03, 0x50
        /*002a*/ 	.short	0x0000


	//----- nvinfo : EIATTR_MAXREG_COUNT
	.align		4
        /*002c*/ 	.byte	0x03, 0x1b
        /*002e*/ 	.short	0x00ff


	//----- nvinfo : EIATTR_MERCURY_ISA_VERSION
	.align		4
        /*0030*/ 	.byte	0x03, 0x5f
        /*0032*/ 	.short	0x0101


	//----- nvinfo : EIATTR_VRC_CTA_INIT_COUNT
	.align		4
        /*0034*/ 	.byte	0x02, 0x4a
	.zero		1
	.zero		1


	//----- nvinfo : EIATTR_EXIT_INSTR_OFFSETS
	.align		4
        /*0038*/ 	.byte	0x04, 0x1c
        /*003a*/ 	.short	(.L_509 - .L_508)


	//   ....[0]....
.L_508:
        /*003c*/ 	.word	0x00000cf0


	//----- nvinfo : EIATTR_CBANK_PARAM_SIZE
	.align		4
.L_509:
        /*0040*/ 	.byte	0x03, 0x19
        /*0042*/ 	.short	0x0040


	//----- nvinfo : EIATTR_PARAM_CBANK
	.align		4
        /*0044*/ 	.byte	0x04, 0x0a
        /*0046*/ 	.short	(.L_511 - .L_510)
	.align		4
.L_510:
        /*0048*/ 	.word	index@(.nv.constant0._ZN2at6native31matrix_to_m16n8k16_Bint4_layoutILi8EEEvNS_27GenericPackedTensorAccessorIhLm2ENS_17RestrictPtrTraitsEiEENS2_IiLm4ES3_iEE)
        /*004c*/ 	.short	0x0380
        /*004e*/ 	.short	0x0040


	//----- nvinfo : EIATTR_SW_WAR
	.align		4
.L_511:
        /*0050*/ 	.byte	0x04, 0x36
        /*0052*/ 	.short	(.L_513 - .L_512)
.L_512:
        /*0054*/ 	.word	0x00000008
.L_513:


//--------------------- .nv.info._ZN2at6native31matrix_to_m16n8k16_Bint4_layoutILi4EEEvNS_27GenericPackedTensorAccessorIhLm2ENS_17RestrictPtrTraitsEiEENS2_IiLm4ES3_iEE --------------------------
	.section	.nv.info._ZN2at6native31matrix_to_m16n8k16_Bint4_layoutILi4EEEvNS_27GenericPackedTensorAccessorIhLm2ENS_17RestrictPtrTraitsEiEENS2_IiLm4ES3_iEE,"",@"SHT_CUDA_INFO"
	.sectionflags	@""
	.align	4


	//----- nvinfo : EIATTR_CUDA_API_VERSION
	.align		4
        /*0000*/ 	.byte	0x04, 0x37
        /*0002*/ 	.short	(.L_515 - .L_514)
.L_514:
        /*0004*/ 	.word	0x00000082


	//----- nvinfo : EIATTR_KPARAM_INFO
	.align		4
.L_515:
        /*0008*/ 	.byte	0x04, 0x17
        /*000a*/ 	.short	(.L_517 - .L_516)
.L_516:
        /*000c*/ 	.word	0x00000000
        /*0010*/ 	.short	0x0001
        /*0012*/ 	.short	0x0018
        /*0014*/ 	.byte	0x00, 0xf0, 0xa1, 0x00


	//----- nvinfo : EIATTR_KPARAM_INFO
	.align		4
.L_517:
        /*0018*/ 	.byte	0x04, 0x17
        /*001a*/ 	.short	(.L_519 - .L_518)
.L_518:
        /*001c*/ 	.word	0x00000000
        /*0020*/ 	.short	0x0000
        /*0022*/ 	.short	0x0000
        /*0024*/ 	.byte	0x00, 0xf0, 0x61, 0x00


	//----- nvinfo : EIATTR_SPARSE_MMA_MASK
	.align		4
.L_519:
        /*0028*/ 	.byte	0x03, 0x50
        /*002a*/ 	.short	0x0000


	//----- nvinfo : EIATTR_MAXREG_COUNT
	.align		4
        /*002c*/ 	.byte	0x03, 0x1b
        /*002e*/ 	.short	0x00ff


	//----- nvinfo : EIATTR_MERCURY_ISA_VERSION
	.align		4
        /*0030*/ 	.byte	0x03, 0x5f
        /*0032*/ 	.short	0x0101


	//----- nvinfo : EIATTR_VRC_CTA_INIT_COUNT
	.align		4
        /*0034*/ 	.byte	0x02, 0x4a
	.zero		1
	.zero		1


	//----- nvinfo : EIATTR_EXIT_INSTR_OFFSETS
	.align		4
        /*0038*/ 	.byte	0x04, 0x1c
        /*003a*/ 	.short	(.L_521 - .L_520)


	//   ....[0]....
.L_520:
        /*003c*/ 	.word	0x00000730


	//----- nvinfo : EIATTR_CBANK_PARAM_SIZE
	.align		4
.L_521:
        /*0040*/ 	.byte	0x03, 0x19
        /*0042*/ 	.short	0x0040


	//----- nvinfo : EIATTR_PARAM_CBANK
	.align		4
        /*0044*/ 	.byte	0x04, 0x0a
        /*0046*/ 	.short	(.L_523 - .L_522)
	.align		4
.L_522:
        /*0048*/ 	.word	index@(.nv.constant0._ZN2at6native31matrix_to_m16n8k16_Bint4_layoutILi4EEEvNS_27GenericPackedTensorAccessorIhLm2ENS_17RestrictPtrTraitsEiEENS2_IiLm4ES3_iEE)
        /*004c*/ 	.short	0x0380
        /*004e*/ 	.short	0x0040


	//----- nvinfo : EIATTR_SW_WAR
	.align		4
.L_523:
        /*0050*/ 	.byte	0x04, 0x36
        /*0052*/ 	.short	(.L_525 - .L_524)
.L_524:
        /*0054*/ 	.word	0x00000008
.L_525:


//--------------------- .nv.info._ZN2at6native31matrix_to_m16n8k16_Bint4_layoutILi2EEEvNS_27GenericPackedTensorAccessorIhLm2ENS_17RestrictPtrTraitsEiEENS2_IiLm4ES3_iEE --------------------------
	.section	.nv.info._ZN2at6native31matrix_to_m16n8k16_Bint4_layoutILi2EEEvNS_27GenericPackedTensorAccessorIhLm2ENS_17RestrictPtrTraitsEiEENS2_IiLm4ES3_iEE,"",@"SHT_CUDA_INFO"
	.sectionflags	@""
	.align	4


	//----- nvinfo : EIATTR_CUDA_API_VERSION
	.align		4
        /*0000*/ 	.byte	0x04, 0x37
        /*0002*/ 	.short	(.L_527 - .L_526)
.L_526:
        /*0004*/ 	.word	0x00000082


	//----- nvinfo : EIATTR_KPARAM_INFO
	.align		4
.L_527:
        /*0008*/ 	.byte	0x04, 0x17
        /*000a*/ 	.short	(.L_529 - .L_528)
.L_528:
        /*000c*/ 	.word	0x00000000
        /*0010*/ 	.short	0x0001
        /*0012*/ 	.short	0x0018
        /*0014*/ 	.byte	0x00, 0xf0, 0xa1, 0x00


	//----- nvinfo : EIATTR_KPARAM_INFO
	.align		4
.L_529:
        /*0018*/ 	.byte	0x04, 0x17
        /*001a*/ 	.short	(.L_531 - .L_530)
.L_530:
        /*001c*/ 	.word	0x00000000
        /*0020*/ 	.short	0x0000
        /*0022*/ 	.short	0x0000
        /*0024*/ 	.byte	0x00, 0xf0, 0x61, 0x00


	//----- nvinfo : EIATTR_SPARSE_MMA_MASK
	.align		4
.L_531:
        /*0028*/ 	.byte	0x03, 0x50
        /*002a*/ 	.short	0x0000


	//----- nvinfo : EIATTR_MAXREG_COUNT
	.align		4
        /*002c*/ 	.byte	0x03, 0x1b
        /*002e*/ 	.short	0x00ff


	//----- nvinfo : EIATTR_MERCURY_ISA_VERSION
	.align		4
        /*0030*/ 	.byte	0x03, 0x5f
        /*0032*/ 	.short	0x0101


	//----- nvinfo : EIATTR_VRC_CTA_INIT_COUNT
	.align		4
        /*0034*/ 	.byte	0x02, 0x4a
	.zero		1
	.zero		1


	//----- nvinfo : EIATTR_EXIT_INSTR_OFFSETS
	.align		4
        /*0038*/ 	.byte	0x04, 0x1c
        /*003a*/ 	.short	(.L_533 - .L_532)


	//   ....[0]....
.L_532:
        /*003c*/ 	.word	0x00000450


	//----- nvinfo : EIATTR_CBANK_PARAM_SIZE
	.align		4
.L_533:
        /*0040*/ 	.byte	0x03, 0x19
        /*0042*/ 	.short	0x0040


	//----- nvinfo : EIATTR_PARAM_CBANK
	.align		4
        /*0044*/ 	.byte	0x04, 0x0a
        /*0046*/ 	.short	(.L_535 - .L_534)
	.align		4
.L_534:
        /*0048*/ 	.word	index@(.nv.constant0._ZN2at6native31matrix_to_m16n8k16_Bint4_layoutILi2EEEvNS_27GenericPackedTensorAccessorIhLm2ENS_17RestrictPtrTraitsEiEENS2_IiLm4ES3_iEE)
        /*004c*/ 	.short	0x0380
        /*004e*/ 	.short	0x0040


	//----- nvinfo : EIATTR_SW_WAR
	.align		4
.L_535:
        /*0050*/ 	.byte	0x04, 0x36
        /*0052*/ 	.short	(.L_537 - .L_536)
.L_536:
        /*0054*/ 	.word	0x00000008
.L_537:


//--------------------- .nv.callgraph             --------------------------
	.section	.nv.callgraph,"",@"SHT_CUDA_CALLGRAPH"
	.align	4
	.sectionentsize	8
	.align		4
        /*0000*/ 	.word	0x00000000
	.align		4
        /*0004*/ 	.word	0xffffffff
	.align		4
        /*0008*/ 	.word	0x00000000
	.align		4
        /*000c*/ 	.word	0xfffffffe
	.align		4
        /*0010*/ 	.word	0x00000000
	.align		4
        /*0014*/ 	.word	0xfffffffd
	.align		4
        /*0018*/ 	.word	0x00000000
	.align		4
        /*001c*/ 	.word	0xfffffffc


//--------------------- .nv.constant4             --------------------------
	.section	.nv.constant4,"a",@progbits
	.align	8
	.align		8
.nv.constant4:
        /*0000*/ 	.dword	_ZN39_INTERNAL_8dabe82c_9_int4mm_cu_6587c1614cuda3std3__45__cpo5beginE
	.align		8
        /*0008*/ 	.dword	_ZN39_INTERNAL_8dabe82c_9_int4mm_cu_6587c1614cuda3std3__45__cpo3endE
	.align		8
        /*0010*/ 	.dword	_ZN39_INTERNAL_8dabe82c_9_int4mm_cu_6587c1614cuda3std3__45__cpo6cbeginE
	.align		8
        /*0018*/ 	.dword	_ZN39_INTERNAL_8dabe82c_9_int4mm_cu_6587c1614cuda3std3__45__cpo4cendE
	.align		8
        /*0020*/ 	.dword	_ZN39_INTERNAL_8dabe82c_9_int4mm_cu_6587c1614cuda3std3__45__cpo6rbeginE
	.align		8
        /*0028*/ 	.dword	_ZN39_INTERNAL_8dabe82c_9_int4mm_cu_6587c1614cuda3std3__45__cpo4rendE
	.align		8
        /*0030*/ 	.dword	_ZN39_INTERNAL_8dabe82c_9_int4mm_cu_6587c1614cuda3std3__45__cpo7crbeginE
	.align		8
        /*0038*/ 	.dword	_ZN39_INTERNAL_8dabe82c_9_int4mm_cu_6587c1614cuda3std3__45__cpo5crendE
	.align		8
        /*0040*/ 	.dword	_ZN39_INTERNAL_8dabe82c_9_int4mm_cu_6587c1614cuda3std3__441_GLOBAL__N__8dabe82c_9_int4mm_cu_6587c1616ignoreE
	.align		8
        /*0048*/ 	.dword	_ZN39_INTERNAL_8dabe82c_9_int4mm_cu_6587c1614cuda3std3__419piecewise_constructE
	.align		8
        /*0050*/ 	.dword	_ZN39_INTERNAL_8dabe82c_9_int4mm_cu_6587c1614cuda3std3__48in_placeE
	.align		8
        /*0058*/ 	.dword	_ZN39_INTERNAL_8dabe82c_9_int4mm_cu_6587c1614cuda3std3__420unreachable_sentinelE
	.align		8
        /*0060*/ 	.dword	_ZN39_INTERNAL_8dabe82c_9_int4mm_cu_6587c1614cuda3std6ranges3__45__cpo4swapE
	.align		8
        /*0068*/ 	.dword	_ZN39_INTERNAL_8dabe82c_9_int4mm_cu_6587c1614cuda3std6ranges3__45__cpo9iter_moveE
	.align		8
        /*0070*/ 	.dword	_ZN39_INTERNAL_8dabe82c_9_int4mm_cu_6587c1614cuda3std6ranges3__45__cpo5beginE
	.align		8
        /*0078*/ 	.dword	_ZN39_INTERNAL_8dabe82c_9_int4mm_cu_6587c1614cuda3std6ranges3__45__cpo3endE
	.align		8
        /*0080*/ 	.dword	_ZN39_INTERNAL_8dabe82c_9_int4mm_cu_6587c1614cuda3std6ranges3__45__cpo6cbeginE
	.align		8
        /*0088*/ 	.dword	_ZN39_INTERNAL_8dabe82c_9_int4mm_cu_6587c1614cuda3std6ranges3__45__cpo4cendE
	.align		8
        /*0090*/ 	.dword	_ZN39_INTERNAL_8dabe82c_9_int4mm_cu_6587c1614cuda3std6ranges3__45__cpo7advanceE
	.align		8
        /*0098*/ 	.dword	_ZN39_INTERNAL_8dabe82c_9_int4mm_cu_6587c1614cuda3std6ranges3__45__cpo9iter_swapE
	.align		8
        /*00a0*/ 	.dword	_ZN39_INTERNAL_8dabe82c_9_int4mm_cu_6587c1614cuda3std6ranges3__45__cpo4nextE
	.align		8
        /*00a8*/ 	.dword	_ZN39_INTERNAL_8dabe82c_9_int4mm_cu_6587c1614cuda3std6ranges3__45__cpo4prevE
	.align		8
        /*00b0*/ 	.dword	_ZN39_INTERNAL_8dabe82c_9_int4mm_cu_6587c1614cuda3std6ranges3__45__cpo4dataE
	.align		8
        /*00b8*/ 	.dword	_ZN39_INTERNAL_8dabe82c_9_int4mm_cu_6587c1614cuda3std6ranges3__45__cpo5cdataE
	.align		8
        /*00c0*/ 	.dword	_ZN39_INTERNAL_8dabe82c_9_int4mm_cu_6587c1614cuda3std6ranges3__45__cpo4sizeE
	.align		8
        /*00c8*/ 	.dword	_ZN39_INTERNAL_8dabe82c_9_int4mm_cu_6587c1614cuda3std6ranges3__45__cpo5ssizeE
	.align		8
        /*00d0*/ 	.dword	_ZN39_INTERNAL_8dabe82c_9_int4mm_cu_6587c1614cuda3std6ranges3__45__cpo8distanceE
	.align		8
        /*00d8*/ 	.dword	_ZN39_INTERNAL_8dabe82c_9_int4mm_cu_6587c1616thrust24THRUST_300001_SM_1030_NS6system6detail10sequential3seqE


//--------------------- .text._ZN2at6native30tinygemm_m16n8k16_chunk_kernelINS0_10ALayout_RMILNS0_14KReductionTypeE0EEENS0_15BLayout_TC_int4ILi8ELi256EEES4_Li8ELi8EEEvPKvS8_S8_Pviiiiii --------------------------
	.section	.text._ZN2at6native30tinygemm_m16n8k16_chunk_kernelINS0_10ALayout_RMILNS0_14KReductionTypeE0EEENS0_15BLayout_TC_int4ILi8ELi256EEES4_Li8ELi8EEEvPKvS8_S8_Pviiiiii,"ax",@progbits
	.align	128
        .global         _ZN2at6native30tinygemm_m16n8k16_chunk_kernelINS0_10ALayout_RMILNS0_14KReductionTypeE0EEENS0_15BLayout_TC_int4ILi8ELi256EEES4_Li8ELi8EEEvPKvS8_S8_Pviiiiii
        .type           _ZN2at6native30tinygemm_m16n8k16_chunk_kernelINS0_10ALayout_RMILNS0_14KReductionTypeE0EEENS0_15BLayout_TC_int4ILi8ELi256EEES4_Li8ELi8EEEvPKvS8_S8_Pviiiiii,@function
        .size           _ZN2at6native30tinygemm_m16n8k16_chunk_kernelINS0_10ALayout_RMILNS0_14KReductionTypeE0EEENS0_15BLayout_TC_int4ILi8ELi256EEES4_Li8ELi8EEEvPKvS8_S8_Pviiiiii,(.L_x_51 - _ZN2at6native30tinygemm_m16n8k16_chunk_kernelINS0_10ALayout_RMILNS0_14KReductionTypeE0EEENS0_15BLayout_TC_int4ILi8ELi256EEES4_Li8ELi8EEEvPKvS8_S8_Pviiiiii)
        .other          _ZN2at6native30tinygemm_m16n8k16_chunk_kernelINS0_10ALayout_RMILNS0_14KReductionTypeE0EEENS0_15BLayout_TC_int4ILi8ELi256EEES4_Li8ELi8EEEvPKvS8_S8_Pviiiiii,@"STO_CUDA_ENTRY STV_DEFAULT"
_ZN2at6native30tinygemm_m16n8k16_chunk_kernelINS0_10ALayout_RMILNS0_14KReductionTypeE0EEENS0_15BLayout_TC_int4ILi8ELi256EEES4_Li8ELi8EEEvPKvS8_S8_Pviiiiii:
.text._ZN2at6native30tinygemm_m16n8k16_chunk_kernelINS0_10ALayout_RMILNS0_14KReductionTypeE0EEENS0_15BLayout_TC_int4ILi8ELi256EEES4_Li8ELi8EEEvPKvS8_S8_Pviiiiii:
[----:B------:R-:W-:Y:S01]  /*0000*/  LDC R1, c[0x0][0x37c] ;  /* 0x0000df00ff017b82 */ /* 0x000fe20000000800 */
[----:B------:R-:W0:Y:S01]  /*0010*/  S2R R5, SR_TID.Y ;  /* 0x0000000000057919 */ /* 0x000e220000002200 */
[----:B------:R-:W1:Y:S01]  /*0020*/  LDCU UR5, c[0x0][0x3b4] ;  /* 0x00007680ff0577ac */ /* 0x000e620008000800 */
[----:B------:R-:W-:Y:S02]  /*0030*/  CS2R R16, SRZ ;  /* 0x0000000000107805 */ /* 0x000fe4000001ff00 */
[----:B------:R-:W-:Y:S01]  /*0040*/  CS2R R18, SRZ ;  /* 0x0000000000127805 */ /* 0x000fe2000001ff00 */
[----:B------:R-:W2:Y:S01]  /*0050*/  S2R R6, SR_CTAID.X ;  /* 0x0000000000067919 */ /* 0x000ea20000002500 */
[----:B------:R-:W3:Y:S01]  /*0060*/  LDCU.64 UR6, c[0x0][0x358] ;  /* 0x00006b00ff0677ac */ /* 0x000ee20008000a00 */
[----:B------:R-:W4:Y:S01]  /*0070*/  S2R R2, SR_CTAID.Z ;  /* 0x0000000000027919 */ /* 0x000f220000002700 */
[----:B------:R-:W0:Y:S01]  /*0080*/  LDCU UR12, c[0x0][0x3a0] ;  /* 0x00007400ff0c77ac */ /* 0x000e220008000800 */
[----:B------:R-:W3:Y:S01]  /*0090*/  S2R R3, SR_CTAID.Y ;  /* 0x0000000000037919 */ /* 0x000ee20000002600 */
[----:B------:R-:W0:Y:S01]  /*00a0*/  LDCU.64 UR10, c[0x0][0x380] ;  /* 0x00007000ff0a77ac */ /* 0x000e220008000a00 */
[----:B-1----:R-:W-:-:S04]  /*00b0*/  USHF.R.S32.HI UR4, URZ, 0x1f, UR5 ;  /* 0x0000001fff047899 */ /* 0x002fc80008011405 */
[----:B------:R-:W-:-:S04]  /*00c0*/  ULEA.HI UR4, UR4, UR5, URZ, 0x3 ;  /* 0x0000000504047291 */ /* 0x000fc8000f8f18ff */
[----:B------:R-:W-:Y:S02]  /*00d0*/  ULOP3.LUT UR5, UR4, 0xfffffff8, URZ, 0xc0, !UPT ;  /* 0xfffffff804057892 */ /* 0x000fe4000f8ec0ff */
[----:B------:R-:W-:Y:S01]  /*00e0*/  USHF.R.S32.HI UR4, URZ, 0x3, UR4 ;  /* 0x00000003ff047899 */ /* 0x000fe20008011404 */
[----:B0-----:R-:W-:-:S04]  /*00f0*/  SHF.L.U32 R0, R5, 0x3, RZ ;  /* 0x0000000305007819 */ /* 0x001fc800000006ff */
[----:B--2---:R-:W-:Y:S02]  /*0100*/  LEA R52, R6, R0, 0x6 ;  /* 0x0000000006347211 */ /* 0x004fe400078e30ff */
[----:B------:R-:W0:Y:S02]  /*0110*/  S2R R0, SR_TID.X ;  /* 0x0000000000007919 */ /* 0x000e240000002100 */
[----:B------:R-:W-:-:S13]  /*0120*/  ISETP.GE.AND P0, PT, R52, UR5, PT ;  /* 0x0000000534007c0c */ /* 0x000fda000bf06270 */
[----:B---34-:R-:W-:Y:S05]  /*0130*/  @P0 BRA `(.L_x_0) ;  /* 0x0000000c00140947 */ /* 0x018fea0003800000 */
[----:B------:R-:W1:Y:S01]  /*0140*/  LDC R7, c[0x0][0x3b0] ;  /* 0x0000ec00ff077b82 */ /* 0x000e620000000800 */
[----:B------:R-:W2:Y:S01]  /*0150*/  LDCU UR9, c[0x0][0x3a0] ;  /* 0x00007400ff0977ac */ /* 0x000ea20008000800 */
[----:B0-----:R-:W-:Y:S02]  /*0160*/  SHF.L.U32 R4, R0, 0x1, RZ ;  /* 0x0000000100047819 */ /* 0x001fe400000006ff */
[----:B------:R-:W-:Y:S02]  /*0170*/  CS2R R18, SRZ ;  /* 0x0000000000127805 */ /* 0x000fe4000001ff00 */
[----:B------:R-:W-:Y:S01]  /*0180*/  LEA R6, R6, R5, 0x3 ;  /* 0x0000000506067211 */ /* 0x000fe200078e18ff */
[----:B------:R-:W0:Y:S01]  /*0190*/  LDCU UR8, c[0x0][0x3a8] ;  /* 0x00007500ff0877ac */ /* 0x000e220008000800 */
[----:B------:R-:W-:Y:S02]  /*01a0*/  LOP3.LUT R5, R4, 0x6, RZ, 0xc0, !PT ;  /* 0x0000000604057812 */ /* 0x000fe400078ec0ff */
[----:B------:R-:W-:-:S02]  /*01b0*/  CS2R R16, SRZ ;  /* 0x0000000000107805 */ /* 0x000fc4000001ff00 */
[----:B------:R-:W-:Y:S02]  /*01c0*/  SHF.R.U32.HI R4, RZ, 0x2, R0 ;  /* 0x00000002ff047819 */ /* 0x000fe40000011600 */
[----:B------:R-:W-:Y:S02]  /*01d0*/  LEA R5, R6, R5, 0x7 ;  /* 0x0000000506057211 */ /* 0x000fe400078e38ff */
[-C--:B------:R-:W-:Y:S02]  /*01e0*/  LEA R49, R2, R4.reuse, 0x4 ;  /* 0x0000000402317211 */ /* 0x080fe400078e20ff */
[----:B------:R-:W-:Y:S02]  /*01f0*/  LEA R4, R3, R4, 0x3 ;  /* 0x0000000403047211 */ /* 0x000fe400078e18ff */
[C---:B------:R-:W-:Y:S02]  /*0200*/  IADD3 R6, PT, PT, R49.reuse, 0x8, RZ ;  /* 0x0000000831067810 */ /* 0x040fe40007ffe0ff */
[C---:B--2---:R-:W-:Y:S01]  /*0210*/  ISETP.GE.AND P0, PT, R49.reuse, UR9, PT ;  /* 0x0000000931007c0c */ /* 0x044fe2000bf06270 */
[----:B0-----:R-:W-:Y:S01]  /*0220*/  IMAD R48, R49, UR8, RZ ;  /* 0x0000000831307c24 */ /* 0x001fe2000f8e02ff */
[----:B-1----:R-:W-:-:S11]  /*0230*/  SHF.L.U32 R7, R7, 0x3, RZ ;  /* 0x0000000307077819 */ /* 0x002fd600000006ff */
.L_x_1:
[----:B------:R-:W0:Y:S01]  /*0240*/  LDC.64 R8, c[0x0][0x388] ;  /* 0x0000e200ff087b82 */ /* 0x000e220000000a00 */
[--C-:B------:R-:W-:Y:S02]  /*0250*/  SHF.R.U32.HI R10, RZ, 0x3, R52.reuse ;  /* 0x00000003ff0a7819 */ /* 0x100fe40000011634 */
[----:B------:R-:W-:Y:S02]  /*0260*/  SHF.R.S32.HI R13, RZ, 0x1f, R52 ;  /* 0x0000001fff0d7819 */ /* 0x000fe40000011434 */
[----:B------:R-:W-:Y:S01]  /*0270*/  SHF.R.S32.HI R21, RZ, 0x1f, R5 ;  /* 0x0000001fff157819 */ /* 0x000fe20000011405 */
[----:B------:R-:W-:Y:S01]  /*0280*/  IMAD R11, R3, UR4, R10 ;  /* 0x00000004030b7c24 */ /* 0x000fe2000f8e020a */
[----:B------:R-:W-:Y:S01]  /*0290*/  LEA.HI R13, R13, R52, RZ, 0x4 ;  /* 0x000000340d0d7211 */ /* 0x000fe200078f20ff */
[----:B------:R-:W1:Y:S01]  /*02a0*/  LDC.64 R14, c[0x0][0x390] ;  /* 0x0000e400ff0e7b82 */ /* 0x000e620000000a00 */
[----:B------:R-:W-:Y:S02]  /*02b0*/  IADD3 R10, P1, PT, R48, R5, RZ ;  /* 0x00000005300a7210 */ /* 0x000fe40007f3e0ff */
[----:B------:R-:W-:-:S02]  /*02c0*/  LEA R11, R11, R0, 0x5 ;  /* 0x000000000b0b7211 */ /* 0x000fc400078e28ff */
[----:B------:R-:W-:Y:S02]  /*02d0*/  SHF.R.S32.HI R13, RZ, 0x4, R13 ;  /* 0x00000004ff0d7819 */ /* 0x000fe4000001140d */
[----:B------:R-:W-:Y:S01]  /*02e0*/  SHF.L.U32 R11, R11, 0x2, RZ ;  /* 0x000000020b0b7819 */ /* 0x000fe200000006ff */
[----:B------:R-:W2:Y:S01]  /*02f0*/  LDC R57, c[0x0][0x3a8] ;  /* 0x0000ea00ff397b82 */ /* 0x000ea20000000800 */
[----:B------:R-:W-:Y:S01]  /*0300*/  LEA.HI.X.SX32 R21, R48, R21, 0x1, P1 ;  /* 0x0000001530157211 */ /* 0x000fe200008f0eff */
[----:B------:R-:W-:Y:S01]  /*0310*/  IMAD R13, R7, R13, R4 ;  /* 0x0000000d070d7224 */ /* 0x000fe200078e0204 */
[C---:B------:R-:W-:Y:S02]  /*0320*/  LEA R50, P1, R10.reuse, UR10, 0x1 ;  /* 0x0000000a0a327c11 */ /* 0x040fe4000f8208ff */
[----:B------:R-:W-:Y:S02]  /*0330*/  MOV R12, RZ ;  /* 0x000000ff000c7202 */ /* 0x000fe40000000f00 */
[----:B------:R-:W-:Y:S01]  /*0340*/  LEA.HI.X R51, R10, UR11, R21, 0x1, P1 ;  /* 0x0000000b0a337c11 */ /* 0x000fe200088f0c15 */
[----:B0-----:R-:W-:Y:S01]  /*0350*/  IMAD.WIDE R8, R11, 0x4, R8 ;  /* 0x000000040b087825 */ /* 0x001fe200078e0208 */
[----:B------:R-:W-:-:S02]  /*0360*/  SHF.L.U32 R13, R13, 0x1, RZ ;  /* 0x000000010d0d7819 */ /* 0x000fc400000006ff */
[----:B------:R-:W-:Y:S01]  /*0370*/  ISETP.GE.AND P1, PT, R6, UR12, PT ;  /* 0x0000000c06007c0c */ /* 0x000fe2000bf26270 */
[----:B------:R-:W3:Y:S04]  /*0380*/  @!P0 LDG.E.CONSTANT R12, desc[UR6][R50.64] ;  /* 0x00000006320c8981 */ /* 0x000ee8000c1e9900 */
[----:B------:R-:W4:Y:S01]  /*0390*/  LDG.E.128.CONSTANT R8, desc[UR6][R8.64] ;  /* 0x0000000608087981 */ /* 0x000f22000c1e9d00 */
[----:B------:R-:W-:Y:S01]  /*03a0*/  ISETP.GE.AND P0, PT, R49, UR12, PT ;  /* 0x0000000c31007c0c */ /* 0x000fe2000bf06270 */
[----:B-1----:R-:W-:Y:S01]  /*03b0*/  IMAD.WIDE R20, R13, 0x2, R14 ;  /* 0x000000020d147825 */ /* 0x002fe200078e020e */
[----:B------:R-:W-:Y:S02]  /*03c0*/  MOV R13, RZ ;  /* 0x000000ff000d7202 */ /* 0x000fe40000000f00 */
[----:B------:R-:W-:-:S02]  /*03d0*/  CS2R R14, SRZ ;  /* 0x00000000000e7805 */ /* 0x000fc4000001ff00 */
[----:B------:R0:W5:Y:S01]  /*03e0*/  LDG.E.CONSTANT R53, desc[UR6][R20.64] ;  /* 0x0000000614357981 */ /* 0x000162000c1e9900 */
[----:B--2---:R-:W-:-:S05]  /*03f0*/  SHF.L.U32 R57, R57, 0x3, RZ ;  /* 0x0000000339397819 */ /* 0x004fca00000006ff */
[----:B------:R-:W-:Y:S01]  /*0400*/  IMAD.WIDE R56, R57, 0x2, R50 ;  /* 0x0000000239387825 */ /* 0x000fe200078e0232 */
[----:B------:R-:W3:Y:S04]  /*0410*/  @!P0 LDG.E.CONSTANT R14, desc[UR6][R50.64+0x10] ;  /* 0x00001006320e8981 */ /* 0x000ee8000c1e9900 */
[----:B------:R-:W3:Y:S04]  /*0420*/  @!P1 LDG.E.CONSTANT R13, desc[UR6][R56.64] ;  /* 0x00000006380d9981 */ /* 0x000ee8000c1e9900 */
[----:B------:R-:W3:Y:S01]  /*0430*/  @!P1 LDG.E.CONSTANT R15, desc[UR6][R56.64+0x10] ;  /* 0x00001006380f9981 */ /* 0x000ee2000c1e9900 */
[----:B------:R-:W-:-:S02]  /*0440*/  CS2R R24, SRZ ;  /* 0x0000000000187805 */ /* 0x000fc4000001ff00 */
[----:B------:R-:W-:-:S04]  /*0450*/  CS2R R26, SRZ ;  /* 0x00000000001a7805 */ /* 0x000fc8000001ff00 */
[----:B------:R-:W2:Y:S04]  /*0460*/  @!P1 LDG.E.CONSTANT R25, desc[UR6][R56.64+0x20] ;  /* 0x0000200638199981 */ /* 0x000ea8000c1e9900 */
[----:B------:R-:W2:Y:S04]  /*0470*/  @!P1 LDG.E.CONSTANT R27, desc[UR6][R56.64+0x30] ;  /* 0x00003006381b9981 */ /* 0x000ea8000c1e9900 */
[----:B------:R-:W2:Y:S04]  /*0480*/  @!P0 LDG.E.CONSTANT R24, desc[UR6][R50.64+0x20] ;  /* 0x0000200632188981 */ /* 0x000ea8000c1e9900 */
[----:B------:R-:W2:Y:S01]  /*0490*/  @!P0 LDG.E.CONSTANT R26, desc[UR6][R50.64+0x30] ;  /* 0x00003006321a8981 */ /* 0x000ea2000c1e9900 */
[----:B------:R-:W-:-:S02]  /*04a0*/  CS2R R44, SRZ ;  /* 0x00000000002c7805 */ /* 0x000fc4000001ff00 */
[----:B------:R-:W-:-:S04]  /*04b0*/  CS2R R46, SRZ ;  /* 0x00000000002e7805 */ /* 0x000fc8000001ff00 */
[----:B------:R-:W2:Y:S04]  /*04c0*/  @!P1 LDG.E.CONSTANT R45, desc[UR6][R56.64+0x40] ;  /* 0x00004006382d9981 */ /* 0x000ea8000c1e9900 */
[----:B------:R-:W2:Y:S04]  /*04d0*/  @!P1 LDG.E.CONSTANT R47, desc[UR6][R56.64+0x50] ;  /* 0x00005006382f9981 */ /* 0x000ea8000c1e9900 */
[----:B------:R-:W2:Y:S04]  /*04e0*/  @!P0 LDG.E.CONSTANT R44, desc[UR6][R50.64+0x40] ;  /* 0x00004006322c8981 */ /* 0x000ea8000c1e9900 */
[----:B------:R-:W2:Y:S01]  /*04f0*/  @!P0 LDG.E.CONSTANT R46, desc[UR6][R50.64+0x50] ;  /* 0x00005006322e8981 */ /* 0x000ea2000c1e9900 */
[----:B------:R-:W-:-:S02]  /*0500*/  CS2R R40, SRZ ;  /* 0x0000000000287805 */ /* 0x000fc4000001ff00 */
[----:B------:R-:W-:Y:S02]  /*0510*/  CS2R R42, SRZ ;  /* 0x00000000002a7805 */ /* 0x000fe4000001ff00 */
[----:B------:R-:W-:Y:S02]  /*0520*/  CS2R R36, SRZ ;  /* 0x0000000000247805 */ /* 0x000fe4000001ff00 */
[----:B------:R-:W-:Y:S01]  /*0530*/  CS2R R38, SRZ ;  /* 0x0000000000267805 */ /* 0x000fe2000001ff00 */
[----:B------:R-:W2:Y:S04]  /*0540*/  @!P1 LDG.E.CONSTANT R41, desc[UR6][R56.64+0x60] ;  /* 0x0000600638299981 */ /* 0x000ea8000c1e9900 */
[----:B------:R-:W2:Y:S04]  /*0550*/  @!P1 LDG.E.CONSTANT R43, desc[UR6][R56.64+0x70] ;  /* 0x00007006382b9981 */ /* 0x000ea8000c1e9900 */
[----:B------:R-:W2:Y:S04]  /*0560*/  @!P0 LDG.E.CONSTANT R40, desc[UR6][R50.64+0x60] ;  /* 0x0000600632288981 */ /* 0x000ea8000c1e9900 */
[----:B------:R-:W2:Y:S04]  /*0570*/  @!P0 LDG.E.CONSTANT R42, desc[UR6][R50.64+0x70] ;  /* 0x00007006322a8981 */ /* 0x000ea8000c1e9900 */
[----:B------:R-:W2:Y:S04]  /*0580*/  @!P1 LDG.E.CONSTANT R37, desc[UR6][R56.64+0x80] ;  /* 0x0000800638259981 */ /* 0x000ea8000c1e9900 */
[----:B------:R-:W2:Y:S04]  /*0590*/  @!P1 LDG.E.CONSTANT R39, desc[UR6][R56.64+0x90] ;  /* 0x0000900638279981 */ /* 0x000ea8000c1e9900 */
[----:B------:R-:W2:Y:S04]  /*05a0*/  @!P0 LDG.E.CONSTANT R36, desc[UR6][R50.64+0x80] ;  /* 0x0000800632248981 */ /* 0x000ea8000c1e9900 */
[----:B------:R-:W2:Y:S01]  /*05b0*/  @!P0 LDG.E.CONSTANT R38, desc[UR6][R50.64+0x90] ;  /* 0x0000900632268981 */ /* 0x000ea2000c1e9900 */
[----:B0-----:R-:W-:-:S02]  /*05c0*/  CS2R R20, SRZ ;  /* 0x0000000000147805 */ /* 0x001fc4000001ff00 */
[----:B------:R-:W-:Y:S02]  /*05d0*/  CS2R R22, SRZ ;  /* 0x0000000000167805 */ /* 0x000fe4000001ff00 */
[----:B------:R-:W-:Y:S02]  /*05e0*/  CS2R R32, SRZ ;  /* 0x0000000000207805 */ /* 0x000fe4000001ff00 */
[----:B------:R-:W-:Y:S01]  /*05f0*/  CS2R R34, SRZ ;  /* 0x0000000000227805 */ /* 0x000fe2000001ff00 */
[----:B------:R-:W2:Y:S04]  /*0600*/  @!P1 LDG.E.CONSTANT R21, desc[UR6][R56.64+0xa0] ;  /* 0x0000a00638159981 */ /* 0x000ea8000c1e9900 */
[----:B------:R-:W2:Y:S04]  /*0610*/  @!P1 LDG.E.CONSTANT R23, desc[UR6][R56.64+0xb0] ;  /* 0x0000b00638179981 */ /* 0x000ea8000c1e9900 */
[----:B------:R-:W2:Y:S04]  /*0620*/  @!P0 LDG.E.CONSTANT R20, desc[UR6][R50.64+0xa0] ;  /* 0x0000a00632148981 */ /* 0x000ea8000c1e9900 */
[----:B------:R-:W2:Y:S01]  /*0630*/  @!P0 LDG.E.CONSTANT R22, desc[UR6][R50.64+0xb0] ;  /* 0x0000b00632168981 */ /* 0x000ea2000c1e9900 */
[----:B------:R-:W-:-:S02]  /*0640*/  CS2R R28, SRZ ;  /* 0x00000000001c7805 */ /* 0x000fc4000001ff00 */
[----:B------:R-:W-:Y:S01]  /*0650*/  CS2R R30, SRZ ;  /* 0x00000000001e7805 */ /* 0x000fe2000001ff00 */
[----:B------:R-:W2:Y:S04]  /*0660*/  @!P1 LDG.E.CONSTANT R33, desc[UR6][R56.64+0xc0] ;  /* 0x0000c00638219981 */ /* 0x000ea8000c1e9900 */
[----:B------:R-:W2:Y:S04]  /*0670*/  @!P1 LDG.E.CONSTANT R35, desc[UR6][R56.64+0xd0] ;  /* 0x0000d00638239981 */ /* 0x000ea8000c1e9900 */
[----:B------:R-:W2:Y:S04]  /*0680*/  @!P0 LDG.E.CONSTANT R32, desc[UR6][R50.64+0xc0] ;  /* 0x0000c00632208981 */ /* 0x000ea8000c1e9900 */
[----:B------:R-:W2:Y:S04]  /*0690*/  @!P0 LDG.E.CONSTANT R34, desc[UR6][R50.64+0xd0] ;  /* 0x0000d00632228981 */ /* 0x000ea8000c1e9900 */
[----:B------:R-:W2:Y:S04]  /*06a0*/  @!P0 LDG.E.CONSTANT R28, desc[UR6][R50.64+0xe0] ;  /* 0x0000e006321c8981 */ /* 0x000ea8000c1e9900 */
[----:B------:R0:W2:Y:S04]  /*06b0*/  @!P0 LDG.E.CONSTANT R30, desc[UR6][R50.64+0xf0] ;  /* 0x0000f006321e8981 */ /* 0x0000a8000c1e9900 */
[----:B------:R-:W2:Y:S04]  /*06c0*/  @!P1 LDG.E.CONSTANT R29, desc[UR6][R56.64+0xe0] ;  /* 0x0000e006381d9981 */ /* 0x000ea8000c1e9900 */
[----:B------:R1:W2:Y:S01]  /*06d0*/  @!P1 LDG.E.CONSTANT R31, desc[UR6][R56.64+0xf0] ;  /* 0x0000f006381f9981 */ /* 0x0002a2000c1e9900 */
[----:B------:R-:W-:-:S02]  /*06e0*/  MOV R54, 0x43004300 ;  /* 0x4300430000367802 */ /* 0x000fc40000000f00 */
[----:B------:R-:W-:Y:S01]  /*06f0*/  MOV R55, 0x3f80 ;  /* 0x00003f8000377802 */ /* 0x000fe20000000f00 */
[----:B------:R-:W-:Y:S05]  /*0700*/  WARPSYNC.ALL ;  /* 0x0000000000007948 */ /* 0x000fea0003800000 */
[----:B------:R-:W-:-:S04]  /*0710*/  IADD3 R52, PT, PT, R52, 0x40, RZ ;  /* 0x0000004034347810 */ /* 0x000fc80007ffe0ff */
[----:B------:R-:W-:Y:S02]  /*0720*/  ISETP.GE.AND P1, PT, R52, UR5, PT ;  /* 0x0000000534007c0c */ /* 0x000fe4000bf26270 */
[----:B----4-:R-:W-:Y:S02]  /*0730*/  SHF.R.U32.HI R59, RZ, 0x4, R8 ;  /* 0x00000004ff3b7819 */ /* 0x010fe40000011608 */
[--C-:B------:R-:W-:Y:S02]  /*0740*/  LOP3.LUT R58, R8, 0xf000f, R54.reuse, 0xea, !PT ;  /* 0x000f000f083a7812 */ /* 0x100fe400078eea36 */
[----:B------:R-:W-:-:S03]  /*0750*/  LOP3.LUT R60, R59, 0xf000f, R54, 0xea, !PT ;  /* 0x000f000f3b3c7812 */ /* 0x000fc600078eea36 */
[-C--:B------:R-:W-:Y:S02]  /*0760*/  HFMA2.BF16_V2 R58, R58, R55.reuse.H0_H0, -136, -136 ;  /* 0xc308c3083a3a7431 */ /* 0x080fe40000240037 */
[----:B0-----:R-:W-:Y:S02]  /*0770*/  HFMA2.BF16_V2 R51, R60, R55.H0_H0, -136, -136 ;  /* 0xc308c3083c337431 */ /* 0x001fe40000240037 */
[-CC-:B-----5:R-:W-:Y:S02]  /*0780*/  HFMA2.BF16_V2 R50, R58, R53.reuse.H0_H0, R53.reuse.H1_H1 ;  /* 0x200000353a327231 */ /* 0x1a0fe40000260035 */
[----:B------:R-:W-:Y:S01]  /*0790*/  HFMA2.BF16_V2 R51, R51, R53.H0_H0, R53.H1_H1 ;  /* 0x2000003533337231 */ /* 0x000fe20000260035 */
[----:B-1----:R-:W-:-:S06]  /*07a0*/  SHF.R.U32.HI R57, RZ, 0xc, R8 ;  /* 0x0000000cff397819 */ /* 0x002fcc0000011608 */
[----:B---3--:R-:W-:Y:S01]  /*07b0*/  HMMA.16816.F32.BF16 R12, R12, R50, RZ ;  /* 0x000000320c0c723c */ /* 0x008fe200000418ff */
[----:B------:R-:W-:Y:S02]  /*07c0*/  SHF.R.U32.HI R51, RZ, 0x8, R8 ;  /* 0x00000008ff337819 */ /* 0x000fe40000011608 */
[--C-:B------:R-:W-:Y:S02]  /*07d0*/  LOP3.LUT R50, R57, 0xf000f, R54.reuse, 0xea, !PT ;  /* 0x000f000f39327812 */ /* 0x100fe400078eea36 */
[----:B------:R-:W-:-:S03]  /*07e0*/  LOP3.LUT R8, R51, 0xf000f, R54, 0xea, !PT ;  /* 0x000f000f33087812 */ /* 0x000fc600078eea36 */
[-C--:B------:R-:W-:Y:S02]  /*07f0*/  HFMA2.BF16_V2 R51, R50, R55.reuse.H0_H0, -136, -136 ;  /* 0xc308c30832337431 */ /* 0x080fe40000240037 */
[----:B------:R-:W-:Y:S02]  /*0800*/  HFMA2.BF16_V2 R8, R8, R55.H0_H0, -136, -136 ;  /* 0xc308c30808087431 */ /* 0x000fe40000240037 */
[-CC-:B------:R-:W-:Y:S02]  /*0810*/  HFMA2.BF16_V2 R51, R51, R53.reuse.H0_H0, R53.reuse.H1_H1 ;  /* 0x2000003533337231 */ /* 0x180fe40000260035 */
[----:B------:R-:W-:Y:S01]  /*0820*/  HFMA2.BF16_V2 R50, R8, R53.H0_H0, R53.H1_H1 ;  /* 0x2000003508327231 */ /* 0x000fe20000260035 */
[----:B------:R-:W-:Y:S02]  /*0830*/  SHF.R.U32.HI R57, RZ, 0x4, R9 ;  /* 0x00000004ff397819 */ /* 0x000fe40000011609 */
[----:B------:R-:W-:-:S04]  /*0840*/  LOP3.LUT R8, R9, 0xf000f, R54, 0xea, !PT ;  /* 0x000f000f09087812 */ /* 0x000fc800078eea36 */
[----:B--2---:R-:W-:Y:S01]  /*0850*/  HMMA.16816.F32.BF16 R24, R24, R50, RZ ;  /* 0x000000321818723c */ /* 0x004fe200000418ff */
[----:B------:R-:W-:Y:S01]  /*0860*/  LOP3.LUT R50, R57, 0xf000f, R54, 0xea, !PT ;  /* 0x000f000f39327812 */ /* 0x000fe200078eea36 */
[----:B------:R-:W-:-:S04]  /*0870*/  HFMA2.BF16_V2 R8, R8, R55.H0_H0, -136, -136 ;  /* 0xc308c30808087431 */ /* 0x000fc80000240037 */
[----:B------:R-:W-:Y:S02]  /*0880*/  HFMA2.BF16_V2 R51, R50, R55.H0_H0, -136, -136 ;  /* 0xc308c30832337431 */ /* 0x000fe40000240037 */
[-CC-:B------:R-:W-:Y:S02]  /*0890*/  HFMA2.BF16_V2 R50, R8, R53.reuse.H0_H0, R53.reuse.H1_H1 ;  /* 0x2000003508327231 */ /* 0x180fe40000260035 */
[----:B------:R-:W-:-:S07]  /*08a0*/  HFMA2.BF16_V2 R51, R51, R53.H0_H0, R53.H1_H1 ;  /* 0x2000003533337231 */ /* 0x000fce0000260035 */
[----:B------:R-:W-:Y:S01]  /*08b0*/  HMMA.16816.F32.BF16 R44, R44, R50, RZ ;  /* 0x000000322c2c723c */ /* 0x000fe200000418ff */
[--C-:B------:R-:W-:Y:S02]  /*08c0*/  SHF.R.U32.HI R51, RZ, 0x8, R9.reuse ;  /* 0x00000008ff337819 */ /* 0x100fe40000011609 */
[----:B------:R-:W-:Y:S02]  /*08d0*/  SHF.R.U32.HI R9, RZ, 0xc, R9 ;  /* 0x0000000cff097819 */ /* 0x000fe40000011609 */
[--C-:B------:R-:W-:Y:S02]  /*08e0*/  LOP3.LUT R8, R51, 0xf000f, R54.reuse, 0xea, !PT ;  /* 0x000f000f33087812 */ /* 0x100fe400078eea36 */
[----:B------:R-:W-:Y:S02]  /*08f0*/  LOP3.LUT R50, R9, 0xf000f, R54, 0xea, !PT ;  /* 0x000f000f09327812 */ /* 0x000fe400078eea36 */
[----:B------:R-:W-:Y:S01]  /*0900*/  SHF.R.U32.HI R51, RZ, 0x4, R10 ;  /* 0x00000004ff337819 */ /* 0x000fe2000001160a */
[----:B------:R-:W-:-:S02]  /*0910*/  HFMA2.BF16_V2 R8, R8, R55.H0_H0, -136, -136 ;  /* 0xc308c30808087431 */ /* 0x000fc40000240037 */
[----:B------:R-:W-:Y:S01]  /*0920*/  HFMA2.BF16_V2 R9, R50, R55.H0_H0, -136, -136 ;  /* 0xc308c30832097431 */ /* 0x000fe20000240037 */
[--C-:B------:R-:W-:Y:S01]  /*0930*/  LOP3.LUT R56, R51, 0xf000f, R54.reuse, 0xea, !PT ;  /* 0x000f000f33387812 */ /* 0x100fe200078eea36 */
[-CC-:B------:R-:W-:Y:S01]  /*0940*/  HFMA2.BF16_V2 R8, R8, R53.reuse.H0_H0, R53.reuse.H1_H1 ;  /* 0x2000003508087231 */ /* 0x180fe20000260035 */
[----:B------:R-:W-:Y:S01]  /*0950*/  LOP3.LUT R50, R10, 0xf000f, R54, 0xea, !PT ;  /* 0x000f000f0a327812 */ /* 0x000fe200078eea36 */
[--C-:B------:R-:W-:Y:S02]  /*0960*/  HFMA2.BF16_V2 R9, R9, R53.H0_H0, R53.reuse.H1_H1 ;  /* 0x2000003509097231 */ /* 0x100fe40000260035 */
[-C--:B------:R-:W-:Y:S02]  /*0970*/  HFMA2.BF16_V2 R56, R56, R55.reuse.H0_H0, -136, -136 ;  /* 0xc308c30838387431 */ /* 0x080fe40000240037 */
[----:B------:R-:W-:Y:S01]  /*0980*/  HFMA2.BF16_V2 R50, R50, R55.H0_H0, -136, -136 ;  /* 0xc308c30832327431 */ /* 0x000fe20000240037 */
[--C-:B------:R-:W-:Y:S02]  /*0990*/  SHF.R.U32.HI R51, RZ, 0x8, R10.reuse ;  /* 0x00000008ff337819 */ /* 0x100fe4000001160a */
[----:B------:R-:W-:Y:S01]  /*09a0*/  HMMA.16816.F32.BF16 R40, R40, R8, RZ ;  /* 0x000000082828723c */ /* 0x000fe200000418ff */
[----:B------:R-:W-:Y:S01]  /*09b0*/  SHF.R.U32.HI R57, RZ, 0xc, R10 ;  /* 0x0000000cff397819 */ /* 0x000fe2000001160a */
[----:B------:R-:W-:-:S02]  /*09c0*/  HFMA2.BF16_V2 R8, R50, R53.H0_H0, R53.H1_H1 ;  /* 0x2000003532087231 */ /* 0x000fc40000260035 */
[--C-:B------:R-:W-:Y:S01]  /*09d0*/  HFMA2.BF16_V2 R9, R56, R53.H0_H0, R53.reuse.H1_H1 ;  /* 0x2000003538097231 */ /* 0x100fe20000260035 */
[--C-:B------:R-:W-:Y:S02]  /*09e0*/  LOP3.LUT R50, R51, 0xf000f, R54.reuse, 0xea, !PT ;  /* 0x000f000f33327812 */ /* 0x100fe400078eea36 */
[--C-:B------:R-:W-:Y:S02]  /*09f0*/  LOP3.LUT R56, R57, 0xf000f, R54.reuse, 0xea, !PT ;  /* 0x000f000f39387812 */ /* 0x100fe400078eea36 */
[--C-:B------:R-:W-:Y:S02]  /*0a00*/  SHF.R.U32.HI R51, RZ, 0x4, R11.reuse ;  /* 0x00000004ff337819 */ /* 0x100fe4000001160b */
[----:B------:R-:W-:Y:S01]  /*0a10*/  HMMA.16816.F32.BF16 R36, R36, R8, RZ ;  /* 0x000000082424723c */ /* 0x000fe200000418ff */
[-C--:B------:R-:W-:Y:S02]  /*0a20*/  HFMA2.BF16_V2 R8, R50, R55.reuse.H0_H0, -136, -136 ;  /* 0xc308c30832087431 */ /* 0x080fe40000240037 */
[----:B------:R-:W-:Y:S01]  /*0a30*/  HFMA2.BF16_V2 R9, R56, R55.H0_H0, -136, -136 ;  /* 0xc308c30838097431 */ /* 0x000fe20000240037 */
[--C-:B------:R-:W-:Y:S01]  /*0a40*/  LOP3.LUT R10, R11, 0xf000f, R54.reuse, 0xea, !PT ;  /* 0x000f000f0b0a7812 */ /* 0x100fe200078eea36 */
[-CC-:B------:R-:W-:Y:S01]  /*0a50*/  HFMA2.BF16_V2 R8, R8, R53.reuse.H0_H0, R53.reuse.H1_H1 ;  /* 0x2000003508087231 */ /* 0x180fe20000260035 */
[--C-:B------:R-:W-:Y:S01]  /*0a60*/  LOP3.LUT R56, R51, 0xf000f, R54.reuse, 0xea, !PT ;  /* 0x000f000f33387812 */ /* 0x100fe200078eea36 */
[----:B------:R-:W-:Y:S01]  /*0a70*/  HFMA2.BF16_V2 R9, R9, R53.H0_H0, R53.H1_H1 ;  /* 0x2000003509097231 */ /* 0x000fe20000260035 */
[--C-:B------:R-:W-:Y:S01]  /*0a80*/  SHF.R.U32.HI R57, RZ, 0x8, R11.reuse ;  /* 0x00000008ff397819 */ /* 0x100fe2000001160b */
[-C--:B------:R-:W-:Y:S01]  /*0a90*/  HFMA2.BF16_V2 R10, R10, R55.reuse.H0_H0, -136, -136 ;  /* 0xc308c3080a0a7431 */ /* 0x080fe20000240037 */
[----:B------:R-:W-:Y:S01]  /*0aa0*/  SHF.R.U32.HI R11, RZ, 0xc, R11 ;  /* 0x0000000cff0b7819 */ /* 0x000fe2000001160b */
[----:B------:R-:W-:Y:S01]  /*0ab0*/  HFMA2.BF16_V2 R56, R56, R55.H0_H0, -136, -136 ;  /* 0xc308c30838387431 */ /* 0x000fe20000240037 */
[----:B------:R-:W-:-:S02]  /*0ac0*/  LOP3.LUT R50, R57, 0xf000f, R54, 0xea, !PT ;  /* 0x000f000f39327812 */ /* 0x000fc400078eea36 */
[----:B------:R-:W-:Y:S01]  /*0ad0*/  LOP3.LUT R54, R11, 0xf000f, R54, 0xea, !PT ;  /* 0x000f000f0b367812 */ /* 0x000fe200078eea36 */
[----:B------:R-:W-:Y:S01]  /*0ae0*/  HMMA.16816.F32.BF16 R20, R20, R8, RZ ;  /* 0x000000081414723c */ /* 0x000fe200000418ff */
[-CC-:B------:R-:W-:Y:S02]  /*0af0*/  HFMA2.BF16_V2 R8, R10, R53.reuse.H0_H0, R53.reuse.H1_H1 ;  /* 0x200000350a087231 */ /* 0x180fe40000260035 */
[----:B------:R-:W-:Y:S02]  /*0b00*/  HFMA2.BF16_V2 R9, R56, R53.H0_H0, R53.H1_H1 ;  /* 0x2000003538097231 */ /* 0x000fe40000260035 */
[-C--:B------:R-:W-:Y:S02]  /*0b10*/  HFMA2.BF16_V2 R50, R50, R55.reuse.H0_H0, -136, -136 ;  /* 0xc308c30832327431 */ /* 0x080fe40000240037 */
[----:B------:R-:W-:-:S03]  /*0b20*/  HFMA2.BF16_V2 R54, R54, R55.H0_H0, -136, -136 ;  /* 0xc308c30836367431 */ /* 0x000fc60000240037 */
[----:B------:R-:W-:Y:S01]  /*0b30*/  HMMA.16816.F32.BF16 R32, R32, R8, RZ ;  /* 0x000000082020723c */ /* 0x000fe200000418ff */
[-CC-:B------:R-:W-:Y:S02]  /*0b40*/  HFMA2.BF16_V2 R8, R50, R53.reuse.H0_H0, R53.reuse.H1_H1 ;  /* 0x2000003532087231 */ /* 0x180fe40000260035 */
[----:B------:R-:W-:Y:S02]  /*0b50*/  HFMA2.BF16_V2 R9, R54, R53.H0_H0, R53.H1_H1 ;  /* 0x2000003536097231 */ /* 0x000fe40000260035 */
[----:B------:R-:W-:Y:S01]  /*0b60*/  FADD.FTZ R11, R14, R18 ;  /* 0x000000120e0b7221 */ /* 0x000fe20000010000 */
[----:B------:R-:W-:-:S03]  /*0b70*/  FADD.FTZ R10, R15, R19 ;  /* 0x000000130f0a7221 */ /* 0x000fc60000010000 */
[----:B------:R-:W-:Y:S01]  /*0b80*/  FADD.FTZ R11, R26, R11 ;  /* 0x0000000b1a0b7221 */ /* 0x000fe20000010000 */
[----:B------:R-:W-:Y:S01]  /*0b90*/  FADD.FTZ R10, R27, R10 ;  /* 0x0000000a1b0a7221 */ /* 0x000fe20000010000 */
[----:B------:R-:W-:Y:S01]  /*0ba0*/  HMMA.16816.F32.BF16 R28, R28, R8, RZ ;  /* 0x000000081c1c723c */ /* 0x000fe200000418ff */
[----:B------:R-:W-:Y:S01]  /*0bb0*/  FADD.FTZ R9, R12, R16 ;  /* 0x000000100c097221 */ /* 0x000fe20000010000 */
[----:B------:R-:W-:-:S03]  /*0bc0*/  FADD.FTZ R8, R13, R17 ;  /* 0x000000110d087221 */ /* 0x000fc60000010000 */
[----:B------:R-:W-:Y:S01]  /*0bd0*/  FADD.FTZ R9, R24, R9 ;  /* 0x0000000918097221 */ /* 0x000fe20000010000 */
        /* <DEDUP_REMOVED lines=25> */
[----:B------:R-:W-:Y:S01]  /*0d70*/  IADD3 R5, PT, PT, R5, 0x400, RZ ;  /* 0x0000040005057810 */ /* 0x000fe20007ffe0ff */
[----:B------:R-:W-:Y:S06]  /*0d80*/  @!P1 BRA `(.L_x_1) ;  /* 0xfffffff4002c9947 */ /* 0x000fec000383ffff */
.L_x_0:
[----:B------:R-:W1:Y:S01]  /*0d90*/  S2R R6, SR_TID.Y ;  /* 0x0000000000067919 */ /* 0x000e620000002200 */
[----:B------:R-:W2:Y:S01]  /*0da0*/  LDCU UR8, c[0x0][0x3b4] ;  /* 0x00007680ff0877ac */ /* 0x000ea20008000800 */
[----:B------:R-:W-:Y:S01]  /*0db0*/  MOV R5, 0x400 ;  /* 0x0000040000057802 */ /* 0x000fe20000000f00 */
[----:B------:R-:W3:Y:S01]  /*0dc0*/  S2R R4, SR_CgaCtaId ;  /* 0x0000000000047919 */ /* 0x000ee20000008800 */
[C---:B-1----:R-:W-:Y:S01]  /*0dd0*/  IMAD.SHL.U32 R10, R6.reuse, 0x8, RZ ;  /* 0x00000008060a7824 */ /* 0x042fe200078e00ff */
[----:B------:R-:W-:Y:S02]  /*0de0*/  ISETP.NE.AND P0, PT, R6, RZ, PT ;  /* 0x000000ff0600720c */ /* 0x000fe40003f05270 */
[----:B---3--:R-:W-:Y:S02]  /*0df0*/  LEA R5, R4, R5, 0x18 ;  /* 0x0000000504057211 */ /* 0x008fe400078ec0ff */
[----:B------:R-:W-:Y:S02]  /*0e00*/  IADD3 R10, PT, PT, R10, UR5, RZ ;  /* 0x000000050a0a7c10 */ /* 0x000fe4000fffe0ff */
[----:B------:R-:W-:-:S02]  /*0e10*/  LEA R7, R6, R5, 0x9 ;  /* 0x0000000506077211 */ /* 0x000fc400078e48ff */
[----:B--2---:R-:W-:Y:S02]  /*0e20*/  ISETP.GE.U32.AND P1, PT, R10, UR8, PT ;  /* 0x000000080a007c0c */ /* 0x004fe4000bf26070 */
[----:B0-----:R-:W-:-:S11]  /*0e30*/  LEA R4, R0, R7, 0x4 ;  /* 0x0000000700047211 */ /* 0x001fd600078e20ff */
[----:B------:R-:W-:Y:S05]  /*0e40*/  @P1 BRA `(.L_x_2) ;  /* 0x0000000800f81947 */ /* 0x000fea0003800000 */
[----:B------:R-:W0:Y:S01]  /*0e50*/  LDC R21, c[0x0][0x3a8] ;  /* 0x0000ea00ff157b82 */ /* 0x000e220000000800 */
[----:B------:R-:W1:Y:S01]  /*0e60*/  LDCU UR14, c[0x0][0x3b0] ;  /* 0x00007600ff0e77ac */ /* 0x000e620008000800 */
[--C-:B------:R-:W-:Y:S02]  /*0e70*/  SHF.R.U32.HI R12, RZ, 0x3, R10.reuse ;  /* 0x00000003ff0c7819 */ /* 0x100fe4000001160a */
[----:B------:R-:W-:Y:S01]  /*0e80*/  SHF.R.S32.HI R11, RZ, 0x1f, R10 ;  /* 0x0000001fff0b7819 */ /* 0x000fe2000001140a */
[----:B------:R-:W2:Y:S01]  /*0e90*/  LDCU.64 UR8, c[0x0][0x380] ;  /* 0x00007000ff0877ac */ /* 0x000ea20008000a00 */
[----:B------:R-:W-:Y:S02]  /*0ea0*/  SHF.R.U32.HI R14, RZ, 0x2, R0 ;  /* 0x00000002ff0e7819 */ /* 0x000fe40000011600 */
[----:B------:R-:W3:Y:S01]  /*0eb0*/  LDC.64 R8, c[0x0][0x388] ;  /* 0x0000e200ff087b82 */ /* 0x000ee20000000a00 */
[----:B------:R-:W-:Y:S01]  /*0ec0*/  SHF.L.U32 R6, R0, 0x1, RZ ;  /* 0x0000000100067819 */ /* 0x000fe200000006ff */
[----:B------:R-:W4:Y:S01]  /*0ed0*/  LDCU UR13, c[0x0][0x3a0] ;  /* 0x00007400ff0d77ac */ /* 0x000f220008000800 */
[----:B------:R-:W-:Y:S01]  /*0ee0*/  LEA.HI R13, R11, R10, RZ, 0x4 ;  /* 0x0000000a0b0d7211 */ /* 0x000fe200078f20ff */
[----:B------:R-:W-:Y:S01]  /*0ef0*/  IMAD R11, R3, UR4, R12 ;  /* 0x00000004030b7c24 */ /* 0x000fe2000f8e020c */
[----:B------:R-:W-:-:S02]  /*0f00*/  LOP3.LUT R15, R6, 0x6, RZ, 0xc0, !PT ;  /* 0x00000006060f7812 */ /* 0x000fc400078ec0ff */
[----:B------:R-:W-:Y:S01]  /*0f10*/  LEA R20, R2, R14, 0x4 ;  /* 0x0000000e02147211 */ /* 0x000fe200078e20ff */
[----:B------:R-:W5:Y:S01]  /*0f20*/  LDC.64 R6, c[0x0][0x390] ;  /* 0x0000e400ff067b82 */ /* 0x000f620000000a00 */
[----:B------:R-:W-:Y:S02]  /*0f30*/  LEA R10, R10, R15, 0x4 ;  /* 0x0000000f0a0a7211 */ /* 0x000fe400078e20ff */
[----:B------:R-:W-:Y:S02]  /*0f40*/  LEA R11, R11, R0, 0x5 ;  /* 0x000000000b0b7211 */ /* 0x000fe400078e28ff */
[----:B------:R-:W-:Y:S02]  /*0f50*/  SHF.R.U32.HI R13, RZ, 0x4, R13 ;  /* 0x00000004ff0d7819 */ /* 0x000fe4000001160d */
[----:B------:R-:W-:Y:S01]  /*0f60*/  SHF.R.S32.HI R12, RZ, 0x1f, R10 ;  /* 0x0000001fff0c7819 */ /* 0x000fe2000001140a */
[----:B0-----:R-:W-:Y:S01]  /*0f70*/  IMAD R15, R20, R21, RZ ;  /* 0x00000015140f7224 */ /* 0x001fe200078e02ff */
[----:B------:R-:W-:Y:S01]  /*0f80*/  SHF.L.U32 R11, R11, 0x2, RZ ;  /* 0x000000020b0b7819 */ /* 0x000fe200000006ff */
[----:B-1----:R-:W-:Y:S01]  /*0f90*/  IMAD R13, R13, UR14, RZ ;  /* 0x0000000e0d0d7c24 */ /* 0x002fe2000f8e02ff */
[----:B------:R-:W-:-:S02]  /*0fa0*/  LEA R14, R3, R14, 0x3 ;  /* 0x0000000e030e7211 */ /* 0x000fc400078e18ff */
[----:B------:R-:W-:Y:S02]  /*0fb0*/  IADD3 R10, P1, PT, R15, R10, RZ ;  /* 0x0000000a0f0a7210 */ /* 0x000fe40007f3e0ff */
[----:B------:R-:W-:Y:S01]  /*0fc0*/  LEA R13, R13, R14, 0x3 ;  /* 0x0000000e0d0d7211 */ /* 0x000fe200078e18ff */
[----:B---3--:R-:W-:Y:S01]  /*0fd0*/  IMAD.WIDE R8, R11, 0x4, R8 ;  /* 0x000000040b087825 */ /* 0x008fe200078e0208 */
[----:B------:R-:W-:Y:S02]  /*0fe0*/  LEA.HI.X.SX32 R15, R15, R12, 0x1, P1 ;  /* 0x0000000c0f0f7211 */ /* 0x000fe400008f0eff */
[----:B--2---:R-:W-:Y:S01]  /*0ff0*/  LEA R50, P1, R10, UR8, 0x1 ;  /* 0x000000080a327c11 */ /* 0x004fe2000f8208ff */
[----:B------:R-:W-:Y:S01]  /*1000*/  IMAD.SHL.U32 R13, R13, 0x2, RZ ;  /* 0x000000020d0d7824 */ /* 0x000fe200078e00ff */
[----:B----4-:R-:W-:Y:S02]  /*1010*/  ISETP.GE.AND P2, PT, R20, UR13, PT ;  /* 0x0000000d14007c0c */ /* 0x010fe4000bf46270 */
[----:B------:R-:W-:-:S02]  /*1020*/  LEA.HI.X R51, R10, UR9, R15, 0x1, P1 ;  /* 0x000000090a337c11 */ /* 0x000fc400088f0c0f */
[----:B------:R-:W2:Y:S01]  /*1030*/  LDG.E.128.CONSTANT R8, desc[UR6][R8.64] ;  /* 0x0000000608087981 */ /* 0x000ea2000c1e9d00 */
[----:B------:R-:W-:Y:S01]  /*1040*/  IADD3 R20, PT, PT, R20, 0x8, RZ ;  /* 0x0000000814147810 */ /* 0x000fe20007ffe0ff */
[----:B-----5:R-:W-:Y:S01]  /*1050*/  IMAD.WIDE R6, R13, 0x2, R6 ;  /* 0x000000020d067825 */ /* 0x020fe200078e0206 */
[----:B------:R-:W-:Y:S02]  /*1060*/  SHF.L.U32 R21, R21, 0x3, RZ ;  /* 0x0000000315157819 */ /* 0x000fe400000006ff */
[----:B------:R-:W-:Y:S02]  /*1070*/  ISETP.GE.AND P3, PT, R20, UR13, PT ;  /* 0x0000000d14007c0c */ /* 0x000fe4000bf66270 */
[----:B------:R-:W-:Y:S01]  /*1080*/  SHF.R.S32.HI R13, RZ, 0x1f, R21 ;  /* 0x0000001fff0d7819 */ /* 0x000fe20000011415 */
[----:B------:R0:W3:Y:S01]  /*1090*/  LDG.E.CONSTANT R6, desc[UR6][R6.64] ;  /* 0x0000000606067981 */ /* 0x0000e2000c1e9900 */
[----:B------:R-:W-:Y:S02]  /*10a0*/  LEA R52, P1, R21, R50, 0x1 ;  /* 0x0000003215347211 */ /* 0x000fe400078208ff */
[----:B------:R-:W-:-:S02]  /*10b0*/  CS2R R24, SRZ ;  /* 0x0000000000187805 */ /* 0x000fc4000001ff00 */
[----:B------:R-:W-:Y:S02]  /*10c0*/  CS2R R26, SRZ ;  /* 0x00000000001a7805 */ /* 0x000fe4000001ff00 */
[----:B------:R-:W-:Y:S02]  /*10d0*/  LEA.HI.X R53, R21, R51, R13, 0x1, P1 ;  /* 0x0000003315357211 */ /* 0x000fe400008f0c0d */
[----:B------:R-:W4:Y:S04]  /*10e0*/  @!P2 LDG.E.CONSTANT R24, desc[UR6][R50.64] ;  /* 0x000000063218a981 */ /* 0x000f28000c1e9900 */
[----:B------:R-:W4:Y:S04]  /*10f0*/  @!P2 LDG.E.CONSTANT R26, desc[UR6][R50.64+0x10] ;  /* 0x00001006321aa981 */ /* 0x000f28000c1e9900 */
[----:B------:R-:W4:Y:S04]  /*1100*/  @!P3 LDG.E.CONSTANT R25, desc[UR6][R52.64] ;  /* 0x000000063419b981 */ /* 0x000f28000c1e9900 */
[----:B------:R-:W4:Y:S01]  /*1110*/  @!P3 LDG.E.CONSTANT R27, desc[UR6][R52.64+0x10] ;  /* 0x00001006341bb981 */ /* 0x000f22000c1e9900 */
[----:B------:R-:W-:-:S02]  /*1120*/  CS2R R12, SRZ ;  /* 0x00000000000c7805 */ /* 0x000fc4000001ff00 */
[----:B------:R-:W-:Y:S02]  /*1130*/  CS2R R14, SRZ ;  /* 0x00000000000e7805 */ /* 0x000fe4000001ff00 */
[----:B------:R-:W-:Y:S02]  /*1140*/  CS2R R44, SRZ ;  /* 0x00000000002c7805 */ /* 0x000fe4000001ff00 */
[----:B------:R-:W-:Y:S01]  /*1150*/  CS2R R46, SRZ ;  /* 0x00000000002e7805 */ /* 0x000fe2000001ff00 */
[----:B------:R-:W5:Y:S04]  /*1160*/  @!P2 LDG.E.CONSTANT R12, desc[UR6][R50.64+0x20] ;  /* 0x00002006320ca981 */ /* 0x000f68000c1e9900 */
[----:B------:R-:W5:Y:S04]  /*1170*/  @!P2 LDG.E.CONSTANT R14, desc[UR6][R50.64+0x30] ;  /* 0x00003006320ea981 */ /* 0x000f68000c1e9900 */
[----:B------:R-:W5:Y:S04]  /*1180*/  @!P3 LDG.E.CONSTANT R13, desc[UR6][R52.64+0x20] ;  /* 0x00002006340db981 */ /* 0x000f68000c1e9900 */
[----:B------:R-:W5:Y:S04]  /*1190*/  @!P3 LDG.E.CONSTANT R15, desc[UR6][R52.64+0x30] ;  /* 0x00003006340fb981 */ /* 0x000f68000c1e9900 */
[----:B------:R-:W5:Y:S04]  /*11a0*/  @!P2 LDG.E.CONSTANT R44, desc[UR6][R50.64+0x40] ;  /* 0x00004006322ca981 */ /* 0x000f68000c1e9900 */
[----:B------:R-:W5:Y:S04]  /*11b0*/  @!P2 LDG.E.CONSTANT R46, desc[UR6][R50.64+0x50] ;  /* 0x00005006322ea981 */ /* 0x000f68000c1e9900 */
[----:B------:R-:W5:Y:S04]  /*11c0*/  @!P3 LDG.E.CONSTANT R45, desc[UR6][R52.64+0x40] ;  /* 0x00004006342db981 */ /* 0x000f68000c1e9900 */
[----:B------:R-:W5:Y:S01]  /*11d0*/  @!P3 LDG.E.CONSTANT R47, desc[UR6][R52.64+0x50] ;  /* 0x00005006342fb981 */ /* 0x000f62000c1e9900 */
        /* <DEDUP_REMOVED lines=25> */
[----:B------:R-:W-:-:S04]  /*1370*/  CS2R R30, SRZ ;  /* 0x00000000001e7805 */ /* 0x000fc8000001ff00 */
[----:B------:R-:W5:Y:S04]  /*1380*/  @!P2 LDG.E.CONSTANT R28, desc[UR6][R50.64+0xe0] ;  /* 0x0000e006321ca981 */ /* 0x000f68000c1e9900 */
[----:B------:R1:W5:Y:S04]  /*1390*/  @!P2 LDG.E.CONSTANT R30, desc[UR6][R50.64+0xf0] ;  /* 0x0000f006321ea981 */ /* 0x000368000c1e9900 */
[----:B------:R-:W5:Y:S04]  /*13a0*/  @!P3 LDG.E.CONSTANT R29, desc[UR6][R52.64+0xe0] ;  /* 0x0000e006341db981 */ /* 0x000f68000c1e9900 */
[----:B------:R3:W5:Y:S01]  /*13b0*/  @!P3 LDG.E.CONSTANT R31, desc[UR6][R52.64+0xf0] ;  /* 0x0000f006341fb981 */ /* 0x000762000c1e9900 */
[----:B0-----:R-:W-:-:S02]  /*13c0*/  MOV R7, 0x43004300 ;  /* 0x4300430000077802 */ /* 0x001fc40000000f00 */
[----:B------:R-:W-:Y:S01]  /*13d0*/  MOV R48, 0x3f80 ;  /* 0x00003f8000307802 */ /* 0x000fe20000000f00 */
[----:B------:R-:W-:Y:S05]  /*13e0*/  WARPSYNC.ALL ;  /* 0x0000000000007948 */ /* 0x000fea0003800000 */
[----:B--2---:R-:W-:Y:S02]  /*13f0*/  SHF.R.U32.HI R54, RZ, 0x4, R8 ;  /* 0x00000004ff367819 */ /* 0x004fe40000011608 */
[--C-:B------:R-:W-:Y:S02]  /*1400*/  LOP3.LUT R49, R8, 0xf000f, R7.reuse, 0xea, !PT ;  /* 0x000f000f08317812 */ /* 0x100fe400078eea07 */
[----:B------:R-:W-:-:S03]  /*1410*/  LOP3.LUT R55, R54, 0xf000f, R7, 0xea, !PT ;  /* 0x000f000f36377812 */ /* 0x000fc600078eea07 */
[-C--:B-1----:R-:W-:Y:S02]  /*1420*/  HFMA2.BF16_V2 R51, R49, R48.reuse.H0_H0, -136, -136 ;  /* 0xc308c30831337431 */ /* 0x082fe40000240030 */
[----:B------:R-:W-:Y:S01]  /*1430*/  HFMA2.BF16_V2 R55, R55, R48.H0_H0, -136, -136 ;  /* 0xc308c30837377431 */ /* 0x000fe20000240030 */
[--C-:B------:R-:W-:Y:S01]  /*1440*/  SHF.R.U32.HI R54, RZ, 0x8, R8.reuse ;  /* 0x00000008ff367819 */ /* 0x100fe20000011608 */
[-CC-:B---3--:R-:W-:Y:S01]  /*1450*/  HFMA2.BF16_V2 R50, R51, R6.reuse.H0_H0, R6.reuse.H1_H1 ;  /* 0x2000000633327231 */ /* 0x188fe20000260006 */
[----:B------:R-:W-:Y:S01]  /*1460*/  SHF.R.U32.HI R8, RZ, 0xc, R8 ;  /* 0x0000000cff087819 */ /* 0x000fe20000011608 */
[----:B------:R-:W-:Y:S01]  /*1470*/  HFMA2.BF16_V2 R51, R55, R6.H0_H0, R6.H1_H1 ;  /* 0x2000000637337231 */ /* 0x000fe20000260006 */
[--C-:B------:R-:W-:Y:S02]  /*1480*/  LOP3.LUT R49, R54, 0xf000f, R7.reuse, 0xea, !PT ;  /* 0x000f000f36317812 */ /* 0x100fe400078eea07 */
[----:B------:R-:W-:Y:S02]  /*1490*/  LOP3.LUT R53, R8, 0xf000f, R7, 0xea, !PT ;  /* 0x000f000f08357812 */ /* 0x000fe400078eea07 */
[----:B------:R-:W-:-:S02]  /*14a0*/  SHF.R.U32.HI R8, RZ, 0x4, R9 ;  /* 0x00000004ff087819 */ /* 0x000fc40000011609 */
[----:B----4-:R-:W-:Y:S01]  /*14b0*/  HMMA.16816.F32.BF16 R24, R24, R50, RZ ;  /* 0x000000321818723c */ /* 0x010fe200000418ff */
[-C--:B------:R-:W-:Y:S02]  /*14c0*/  HFMA2.BF16_V2 R50, R49, R48.reuse.H0_H0, -136, -136 ;  /* 0xc308c30831327431 */ /* 0x080fe40000240030 */
[----:B------:R-:W-:Y:S01]  /*14d0*/  HFMA2.BF16_V2 R51, R53, R48.H0_H0, -136, -136 ;  /* 0xc308c30835337431 */ /* 0x000fe20000240030 */
[--C-:B------:R-:W-:Y:S01]  /*14e0*/  LOP3.LUT R49, R9, 0xf000f, R7.reuse, 0xea, !PT ;  /* 0x000f000f09317812 */ /* 0x100fe200078eea07 */
[-CC-:B------:R-:W-:Y:S01]  /*14f0*/  HFMA2.BF16_V2 R50, R50, R6.reuse.H0_H0, R6.reuse.H1_H1 ;  /* 0x2000000632327231 */ /* 0x180fe20000260006 */
[----:B------:R-:W-:Y:S01]  /*1500*/  LOP3.LUT R53, R8, 0xf000f, R7, 0xea, !PT ;  /* 0x000f000f08357812 */ /* 0x000fe200078eea07 */
[----:B------:R-:W-:Y:S02]  /*1510*/  HFMA2.BF16_V2 R51, R51, R6.H0_H0, R6.H1_H1 ;  /* 0x2000000633337231 */ /* 0x000fe40000260006 */
[-C--:B------:R-:W-:Y:S02]  /*1520*/  HFMA2.BF16_V2 R49, R49, R48.reuse.H0_H0, -136, -136 ;  /* 0xc308c30831317431 */ /* 0x080fe40000240030 */
[----:B------:R-:W-:Y:S01]  /*1530*/  HFMA2.BF16_V2 R53, R53, R48.H0_H0, -136, -136 ;  /* 0xc308c30835357431 */ /* 0x000fe20000240030 */
[----:B------:R-:W-:-:S02]  /*1540*/  SHF.R.U32.HI R8, RZ, 0x8, R9 ;  /* 0x00000008ff087819 */ /* 0x000fc40000011609 */
[----:B------:R-:W-:Y:S01]  /*1550*/  SHF.R.U32.HI R52, RZ, 0xc, R9 ;  /* 0x0000000cff347819 */ /* 0x000fe20000011609 */
[----:B-----5:R-:W-:Y:S01]  /*1560*/  HMMA.16816.F32.BF16 R12, R12, R50, RZ ;  /* 0x000000320c0c723c */ /* 0x020fe200000418ff */
[-CC-:B------:R-:W-:Y:S02]  /*1570*/  HFMA2.BF16_V2 R50, R49, R6.reuse.H0_H0, R6.reuse.H1_H1 ;  /* 0x2000000631327231 */ /* 0x180fe40000260006 */
[----:B------:R-:W-:Y:S01]  /*1580*/  HFMA2.BF16_V2 R51, R53, R6.H0_H0, R6.H1_H1 ;  /* 0x2000000635337231 */ /* 0x000fe20000260006 */
[--C-:B------:R-:W-:Y:S02]  /*1590*/  LOP3.LUT R9, R8, 0xf000f, R7.reuse, 0xea, !PT ;  /* 0x000f000f08097812 */ /* 0x100fe400078eea07 */
[----:B------:R-:W-:-:S03]  /*15a0*/  LOP3.LUT R49, R52, 0xf000f, R7, 0xea, !PT ;  /* 0x000f000f34317812 */ /* 0x000fc600078eea07 */
[-C--:B------:R-:W-:Y:S02]  /*15b0*/  HFMA2.BF16_V2 R8, R9, R48.reuse.H0_H0, -136, -136 ;  /* 0xc308c30809087431 */ /* 0x080fe40000240030 */
[----:B------:R-:W-:Y:S01]  /*15c0*/  HFMA2.BF16_V2 R9, R49, R48.H0_H0, -136, -136 ;  /* 0xc308c30831097431 */ /* 0x000fe20000240030 */
[----:B------:R-:W-:Y:S01]  /*15d0*/  HMMA.16816.F32.BF16 R44, R44, R50, RZ ;  /* 0x000000322c2c723c */ /* 0x000fe200000418ff */
[----:B------:R-:W-:Y:S01]  /*15e0*/  SHF.R.U32.HI R50, RZ, 0x4, R10 ;  /* 0x00000004ff327819 */ /* 0x000fe2000001160a */
[-CC-:B------:R-:W-:Y:S01]  /*15f0*/  HFMA2.BF16_V2 R8, R8, R6.reuse.H0_H0, R6.reuse.H1_H1 ;  /* 0x2000000608087231 */ /* 0x180fe20000260006 */
[--C-:B------:R-:W-:Y:S01]  /*1600*/  LOP3.LUT R49, R10, 0xf000f, R7.reuse, 0xea, !PT ;  /* 0x000f000f0a317812 */ /* 0x100fe200078eea07 */
[----:B------:R-:W-:Y:S01]  /*1610*/  HFMA2.BF16_V2 R9, R9, R6.H0_H0, R6.H1_H1 ;  /* 0x2000000609097231 */ /* 0x000fe20000260006 */
[----:B------:R-:W-:-:S03]  /*1620*/  LOP3.LUT R51, R50, 0xf000f, R7, 0xea, !PT ;  /* 0x000f000f32337812 */ /* 0x000fc600078eea07 */
[-C--:B------:R-:W-:Y:S02]  /*1630*/  HFMA2.BF16_V2 R49, R49, R48.reuse.H0_H0, -136, -136 ;  /* 0xc308c30831317431 */ /* 0x080fe40000240030 */
[----:B------:R-:W-:Y:S01]  /*1640*/  HFMA2.BF16_V2 R51, R51, R48.H0_H0, -136, -136 ;  /* 0xc308c30833337431 */ /* 0x000fe20000240030 */
[--C-:B------:R-:W-:Y:S02]  /*1650*/  SHF.R.U32.HI R50, RZ, 0x8, R10.reuse ;  /* 0x00000008ff327819 */ /* 0x100fe4000001160a */
[----:B------:R-:W-:Y:S01]  /*1660*/  SHF.R.U32.HI R10, RZ, 0xc, R10 ;  /* 0x0000000cff0a7819 */ /* 0x000fe2000001160a */
[----:B------:R-:W-:Y:S01]  /*1670*/  HMMA.16816.F32.BF16 R40, R40, R8, RZ ;  /* 0x000000082828723c */ /* 0x000fe200000418ff */
[-CC-:B------:R-:W-:Y:S02]  /*1680*/  HFMA2.BF16_V2 R8, R49, R6.reuse.H0_H0, R6.reuse.H1_H1 ;  /* 0x2000000631087231 */ /* 0x180fe40000260006 */
[----:B------:R-:W-:Y:S01]  /*1690*/  HFMA2.BF16_V2 R9, R51, R6.H0_H0, R6.H1_H1 ;  /* 0x2000000633097231 */ /* 0x000fe20000260006 */
[----:B------:R-:W-:-:S02]  /*16a0*/  LOP3.LUT R49, R10, 0xf000f, R7, 0xea, !PT ;  /* 0x000f000f0a317812 */ /* 0x000fc400078eea07 */
[----:B------:R-:W-:Y:S02]  /*16b0*/  SHF.R.U32.HI R10, RZ, 0x4, R11 ;  /* 0x00000004ff0a7819 */ /* 0x000fe4000001160b */
[----:B------:R-:W-:Y:S02]  /*16c0*/  LOP3.LUT R51, R11, 0xf000f, R7, 0xea, !PT ;  /* 0x000f000f0b337812 */ /* 0x000fe400078eea07 */
[----:B------:R-:W-:Y:S01]  /*16d0*/  SHF.R.U32.HI R52, RZ, 0xc, R11 ;  /* 0x0000000cff347819 */ /* 0x000fe2000001160b */
[----:B------:R-:W-:Y:S01]  /*16e0*/  HMMA.16816.F32.BF16 R36, R36, R8, RZ ;  /* 0x000000082424723c */ /* 0x000fe200000418ff */
[----:B------:R-:W-:Y:S02]  /*16f0*/  LOP3.LUT R9, R50, 0xf000f, R7, 0xea, !PT ;  /* 0x000f000f32097812 */ /* 0x000fe400078eea07 */
[----:B------:R-:W-:Y:S02]  /*1700*/  SHF.R.U32.HI R50, RZ, 0x8, R11 ;  /* 0x00000008ff327819 */ /* 0x000fe4000001160b */
[----:B------:R-:W-:Y:S01]  /*1710*/  LOP3.LUT R11, R10, 0xf000f, R7, 0xea, !PT ;  /* 0x000f000f0a0b7812 */ /* 0x000fe200078eea07 */
[----:B------:R-:W-:-:S02]  /*1720*/  HFMA2.BF16_V2 R8, R9, R48.H0_H0, -136, -136 ;  /* 0xc308c30809087431 */ /* 0x000fc40000240030 */
[-C--:B------:R-:W-:Y:S01]  /*1730*/  HFMA2.BF16_V2 R9, R49, R48.reuse.H0_H0, -136, -136 ;  /* 0xc308c30831097431 */ /* 0x080fe20000240030 */
[--C-:B------:R-:W-:Y:S01]  /*1740*/  LOP3.LUT R49, R50, 0xf000f, R7.reuse, 0xea, !PT ;  /* 0x000f000f32317812 */ /* 0x100fe200078eea07 */
[-C--:B------:R-:W-:Y:S01]  /*1750*/  HFMA2.BF16_V2 R10, R51, R48.reuse.H0_H0, -136, -136 ;  /* 0xc308c308330a7431 */ /* 0x080fe20000240030 */
[----:B------:R-:W-:Y:S01]  /*1760*/  LOP3.LUT R7, R52, 0xf000f, R7, 0xea, !PT ;  /* 0x000f000f34077812 */ /* 0x000fe200078eea07 */
[----:B------:R-:W-:Y:S02]  /*1770*/  HFMA2.BF16_V2 R11, R11, R48.H0_H0, -136, -136 ;  /* 0xc308c3080b0b7431 */ /* 0x000fe40000240030 */
[-CC-:B------:R-:W-:Y:S02]  /*1780*/  HFMA2.BF16_V2 R8, R8, R6.reuse.H0_H0, R6.reuse.H1_H1 ;  /* 0x2000000608087231 */ /* 0x180fe40000260006 */
[-CC-:B------:R-:W-:Y:S02]  /*1790*/  HFMA2.BF16_V2 R9, R9, R6.reuse.H0_H0, R6.reuse.H1_H1 ;  /* 0x2000000609097231 */ /* 0x180fe40000260006 */
[----:B------:R-:W-:-:S02]  /*17a0*/  HFMA2.BF16_V2 R10, R10, R6.H0_H0, R6.H1_H1 ;  /* 0x200000060a0a7231 */ /* 0x000fc40000260006 */
[--C-:B------:R-:W-:Y:S02]  /*17b0*/  HFMA2.BF16_V2 R11, R11, R6.H0_H0, R6.reuse.H1_H1 ;  /* 0x200000060b0b7231 */ /* 0x100fe40000260006 */
[-C--:B------:R-:W-:Y:S02]  /*17c0*/  HFMA2.BF16_V2 R49, R49, R48.reuse.H0_H0, -136, -136 ;  /* 0xc308c30831317431 */ /* 0x080fe40000240030 */
[----:B------:R-:W-:Y:S01]  /*17d0*/  HFMA2.BF16_V2 R7, R7, R48.H0_H0, -136, -136 ;  /* 0xc308c30807077431 */ /* 0x000fe20000240030 */
[----:B------:R-:W-:Y:S01]  /*17e0*/  HMMA.16816.F32.BF16 R20, R20, R8, RZ ;  /* 0x000000081414723c */ /* 0x000fe200000418ff */
[-CC-:B------:R-:W-:Y:S02]  /*17f0*/  HFMA2.BF16_V2 R8, R49, R6.reuse.H0_H0, R6.reuse.H1_H1 ;  /* 0x2000000631087231 */ /* 0x180fe40000260006 */
[----:B------:R-:W-:Y:S02]  /*1800*/  HFMA2.BF16_V2 R9, R7, R6.H0_H0, R6.H1_H1 ;  /* 0x2000000607097231 */ /* 0x000fe40000260006 */
[----:B------:R-:W-:Y:S01]  /*1810*/  FADD.FTZ R6, R17, R25 ;  /* 0x0000001911067221 */ /* 0x000fe20000010000 */
[----:B------:R-:W-:Y:S01]  /*1820*/  FADD.FTZ R7, R16, R24 ;  /* 0x0000001810077221 */ /* 0x000fe20000010000 */
[----:B------:R-:W-:Y:S01]  /*1830*/  FADD.FTZ R17, R18, R26 ;  /* 0x0000001a12117221 */ /* 0x000fe20000010000 */
[----:B------:R-:W-:Y:S01]  /*1840*/  HMMA.16816.F32.BF16 R32, R32, R10, RZ ;  /* 0x0000000a2020723c */ /* 0x000fe200000418ff */
        /* <DEDUP_REMOVED lines=25> */
[----:B------:R-:W-:-:S07]  /*19e0*/  FADD.FTZ R10, R10, R35 ;  /* 0x000000230a0a7221 */ /* 0x000fce0000010000 */
[----:B------:R-:W-:Y:S01]  /*19f0*/  FADD.FTZ R16, R28, R7 ;  /* 0x000000071c107221 */ /* 0x000fe20000010000 */
[----:B------:R-:W-:Y:S01]  /*1a00*/  FADD.FTZ R17, R29, R6 ;  /* 0x000000061d117221 */ /* 0x000fe20000010000 */
[----:B------:R-:W-:Y:S01]  /*1a10*/  FADD.FTZ R18, R30, R9 ;  /* 0x000000091e127221 */ /* 0x000fe20000010000 */
[----:B------:R-:W-:-:S07]  /*1a20*/  FADD.FTZ R19, R31, R10 ;  /* 0x0000000a1f137221 */ /* 0x000fce0000010000 */
.L_x_2:
[----:B------:R0:W-:Y:S01]  /*1a30*/  STS.128 [R4], R16 ;  /* 0x0000001004007388 */ /* 0x0001e20000000c00 */
[----:B------:R-:W-:Y:S05]  /*1a40*/  WARPSYNC.ALL ;  /* 0x0000000000007948 */ /* 0x000fea0003800000 */
[----:B------:R-:W-:Y:S06]  /*1a50*/  BAR.SYNC.DEFER_BLOCKING 0x0 ;  /* 0x0000000000007b1d */ /* 0x000fec0000010000 */
[----:B------:R-:W-:Y:S05]  /*1a60*/  @P0 EXIT ;  /* 0x000000000000094d */ /* 0x000fea0003800000 */
[C---:B------:R-:W-:Y:S01]  /*1a70*/  LEA R38, R0.reuse, R5, 0x4 ;  /* 0x0000000500267211 */ /* 0x040fe200078e20ff */
[----:B------:R-:W1:Y:S01]  /*1a80*/  LDCU.64 UR8, c[0x0][0x398] ;  /* 0x00007300ff0877ac */ /* 0x000e620008000a00 */
[----:B------:R-:W-:Y:S02]  /*1a90*/  SHF.L.U32 R36, R0, 0x1, RZ ;  /* 0x0000000100247819 */ /* 0x000fe400000006ff */
[----:B------:R-:W-:Y:S01]  /*1aa0*/  SHF.R.U32.HI R37, RZ, 0x2, R0 ;  /* 0x00000002ff257819 */ /* 0x000fe20000011600 */
[----:B------:R-:W2:Y:S01]  /*1ab0*/  LDS.128 R12, [R38] ;  /* 0x00000000260c7984 */ /* 0x000ea20000000c00 */
[----:B------:R-:W-:Y:S02]  /*1ac0*/  LOP3.LUT R0, R36, 0x6, RZ, 0xc0, !PT ;  /* 0x0000000624007812 */ /* 0x000fe400078ec0ff */
[----:B------:R-:W-:Y:S01]  /*1ad0*/  LEA R2, R2, R37, 0x4 ;  /* 0x0000002502027211 */ /* 0x000fe200078e20ff */
[----:B0-----:R-:W0:Y:S01]  /*1ae0*/  LDS.128 R16, [R38+0x200] ;  /* 0x0002000026107984 */ /* 0x001e220000000c00 */
[----:B------:R-:W3:Y:S01]  /*1af0*/  LDC.64 R36, c[0x0][0x3a0] ;  /* 0x0000e800ff247b82 */ /* 0x000ee20000000a00 */
[----:B------:R-:W-:-:S02]  /*1b00*/  LEA R3, R3, R0, 0x3 ;  /* 0x0000000003037211 */ /* 0x000fc400078e18ff */
[----:B------:R-:W4:Y:S04]  /*1b10*/  LDS.128 R20, [R38+0x400] ;  /* 0x0004000026147984 */ /* 0x000f280000000c00 */
[----:B------:R-:W5:Y:S04]  /*1b20*/  LDS.128 R24, [R38+0x600] ;  /* 0x0006000026187984 */ /* 0x000f680000000c00 */
[----:B------:R-:W1:Y:S04]  /*1b30*/  LDS.128 R28, [R38+0x800] ;  /* 0x00080000261c7984 */ /* 0x000e680000000c00 */
[----:B------:R-:W1:Y:S04]  /*1b40*/  LDS.128 R32, [R38+0xa00] ;  /* 0x000a000026207984 */ /* 0x000e680000000c00 */
[----:B------:R-:W1:Y:S04]  /*1b50*/  LDS.128 R4, [R38+0xc00] ;  /* 0x000c000026047984 */ /* 0x000e680000000c00 */
[----:B------:R-:W1:Y:S01]  /*1b60*/  LDS.128 R8, [R38+0xe00] ;  /* 0x000e000026087984 */ /* 0x000e620000000c00 */
[C---:B---3--:R-:W-:Y:S01]  /*1b70*/  ISETP.GE.AND P1, PT, R2.reuse, R36, PT ;  /* 0x000000240200720c */ /* 0x048fe20003f26270 */
[----:B--2---:R-:W-:Y:S01]  /*1b80*/  FADD.FTZ R39, RZ, R12 ;  /* 0x0000000cff277221 */ /* 0x004fe20000010000 */
[----:B------:R-:W-:Y:S01]  /*1b90*/  FADD.FTZ R0, RZ, R13 ;  /* 0x0000000dff007221 */ /* 0x000fe20000010000 */
[----:B------:R-:W-:Y:S01]  /*1ba0*/  FADD.FTZ R13, RZ, R14 ;  /* 0x0000000eff0d7221 */ /* 0x000fe20000010000 */
[----:B------:R-:W-:-:S02]  /*1bb0*/  IMAD R14, R2, R37, RZ ;  /* 0x00000025020e7224 */ /* 0x000fc400078e02ff */
[----:B0-----:R-:W-:Y:S01]  /*1bc0*/  FADD.FTZ R39, R39, R16 ;  /* 0x0000001027277221 */ /* 0x001fe20000010000 */
[----:B------:R-:W-:Y:S01]  /*1bd0*/  FADD.FTZ R0, R0, R17 ;  /* 0x0000001100007221 */ /* 0x000fe20000010000 */
[----:B------:R-:W-:Y:S01]  /*1be0*/  FADD.FTZ R12, RZ, R15 ;  /* 0x0000000fff0c7221 */ /* 0x000fe20000010000 */
[----:B------:R-:W-:Y:S01]  /*1bf0*/  FADD.FTZ R13, R13, R18 ;  /* 0x000000120d0d7221 */ /* 0x000fe20000010000 */
[----:B----4-:R-:W-:Y:S01]  /*1c00*/  FADD.FTZ R39, R39, R20 ;  /* 0x0000001427277221 */ /* 0x010fe20000010000 */
[----:B------:R-:W-:Y:S01]  /*1c10*/  FADD.FTZ R0, R0, R21 ;  /* 0x0000001500007221 */ /* 0x000fe20000010000 */
[----:B------:R-:W-:Y:S01]  /*1c20*/  IADD3 R3, P0, PT, R3, R14, RZ ;  /* 0x0000000e03037210 */ /* 0x000fe20007f1e0ff */
[----:B------:R-:W-:Y:S01]  /*1c30*/  FADD.FTZ R12, R12, R19 ;  /* 0x000000130c0c7221 */ /* 0x000fe20000010000 */
[----:B-----5:R-:W-:Y:S01]  /*1c40*/  FADD.FTZ R39, R39, R24 ;  /* 0x0000001827277221 */ /* 0x020fe20000010000 */
[----:B------:R-:W-:Y:S01]  /*1c50*/  FADD.FTZ R0, R0, R25 ;  /* 0x0000001900007221 */ /* 0x000fe20000010000 */
[----:B------:R-:W-:Y:S01]  /*1c60*/  LEA.HI.X.SX32 R14, R14, RZ, 0x1, P0 ;  /* 0x000000ff0e0e7211 */ /* 0x000fe200000f0eff */
[----:B------:R-:W-:Y:S01]  /*1c70*/  FADD.FTZ R13, R13, R22 ;  /* 0x000000160d0d7221 */ /* 0x000fe20000010000 */
[----:B-1----:R-:W-:Y:S01]  /*1c80*/  FADD.FTZ R39, R39, R28 ;  /* 0x0000001c27277221 */ /* 0x002fe20000010000 */
        /* <DEDUP_REMOVED lines=8> */
[----:B------:R-:W-:Y:S01]  /*1d10*/  LEA R4, P0, R3, UR8, 0x1 ;  /* 0x0000000803047c11 */ /* 0x000fe2000f8008ff */
[----:B------:R-:W-:Y:S01]  /*1d20*/  FADD.FTZ R0, R0, R5 ;  /* 0x0000000500007221 */ /* 0x000fe20000010000 */
[----:B------:R-:W-:Y:S01]  /*1d30*/  FADD.FTZ R12, R12, R31 ;  /* 0x0000001f0c0c7221 */ /* 0x000fe20000010000 */
[----:B------:R-:W-:Y:S01]  /*1d40*/  FADD.FTZ R8, R39, R8 ;  /* 0x0000000827087221 */ /* 0x000fe20000010000 */
[----:B------:R-:W-:Y:S01]  /*1d50*/  LEA.HI.X R5, R3, UR9, R14, 0x1, P0 ;  /* 0x0000000903057c11 */ /* 0x000fe200080f0c0e */
[----:B------:R-:W-:Y:S01]  /*1d60*/  FADD.FTZ R9, R0, R9 ;  /* 0x0000000900097221 */ /* 0x000fe20000010000 */
[----:B------:R-:W-:Y:S01]  /*1d70*/  IADD3 R3, PT, PT, R2, 0x8, RZ ;  /* 0x0000000802037810 */ /* 0x000fe20007ffe0ff */
[----:B------:R-:W-:Y:S01]  /*1d80*/  FADD.FTZ R13, R13, R34 ;  /* 0x000000220d0d7221 */ /* 0x000fe20000010000 */
[----:B------:R-:W-:-:S02]  /*1d90*/  FADD.FTZ R12, R12, R35 ;  /* 0x000000230c0c7221 */ /* 0x000fc40000010000 */
[----:B------:R-:W-:Y:S01]  /*1da0*/  ISETP.GE.AND P0, PT, R3, R36, PT ;  /* 0x000000240300720c */ /* 0x000fe20003f06270 */
[----:B------:R-:W-:Y:S01]  /*1db0*/  FADD.FTZ R13, R13, R6 ;  /* 0x000000060d0d7221 */ /* 0x000fe20000010000 */
[----:B------:R-:W-:Y:S01]  /*1dc0*/  F2FP.BF16.F32.PACK_AB R9, R9, R8 ;  /* 0x000000080909723e */ /* 0x000fe200000010ff */
[----:B------:R-:W-:Y:S02]  /*1dd0*/  FADD.FTZ R12, R12, R7 ;  /* 0x000000070c0c7221 */ /* 0x000fe40000010000 */
[----:B------:R-:W-:Y:S02]  /*1de0*/  FADD.FTZ R10, R13, R10 ;  /* 0x0000000a0d0a7221 */ /* 0x000fe40000010000 */
[----:B------:R0:W-:Y:S01]  /*1df0*/  @!P1 STG.E desc[UR6][R4.64], R9 ;  /* 0x0000000904009986 */ /* 0x0001e2000c101906 */
[----:B------:R-:W-:-:S05]  /*1e00*/  FADD.FTZ R11, R12, R11 ;  /* 0x0000000b0c0b7221 */ /* 0x000fca0000010000 */
[----:B------:R-:W-:Y:S05]  /*1e10*/  @P0 EXIT ;  /* 0x000000000000094d */ /* 0x000fea0003800000 */
[----:B------:R-:W-:Y:S02]  /*1e20*/  SHF.L.U32 R37, R37, 0x3, RZ ;  /* 0x0000000325257819 */ /* 0x000fe400000006ff */
[----:B------:R-:W-:-:S03]  /*1e30*/  F2FP.BF16.F32.PACK_AB R11, R11, R10 ;  /* 0x0000000a0b0b723e */ /* 0x000fc600000010ff */
[----:B0-----:R-:W-:-:S05]  /*1e40*/  IMAD.WIDE R4, R37, 0x2, R4 ;  /* 0x0000000225047825 */ /* 0x001fca00078e0204 */
[----:B------:R-:W-:Y:S01]  /*1e50*/  STG.E desc[UR6][R4.64], R11 ;  /* 0x0000000b04007986 */ /* 0x000fe2000c101906 */
[----:B------:R-:W-:Y:S05]  /*1e60*/  EXIT ;  /* 0x000000000000794d */ /* 0x000fea0003800000 */
.L_x_3:
[----:B------:R-:W-:-:S00]  /*1e70*/  BRA `(.L_x_3) ;  /* 0xfffffffc00fc7947 */ /* 0x000fc0000383ffff */
[----:B------:R-:W-:-:S00]  /*1e80*/  NOP ;  /* 0x0000000000007918 */ /* 0x000fc00000000000 */
[----:B------:R-:W-:-:S00]  /*1e90*/  NOP ;  /* 0x0000000000007918 */ /* 0x000fc00000000000 */
[----:B------:R-:W-:-:S00]  /*1ea0*/  NOP ;  /* 0x0000000000007918 */ /* 0x000fc00000000000 */
[----:B------:R-:W-:-:S00]  /*1eb0*/  NOP ;  /* 0x0000000000007918 */ /* 0x000fc00000000000 */
[----:B------:R-:W-:-:S00]  /*1ec0*/  NOP ;  /* 0x0000000000007918 */ /* 0x000fc00000000000 */
[----:B------:R-:W-:-:S00]  /*1ed0*/  NOP ;  /* 0x0000000000007918 */ /* 0x000fc00000000000 */
[----:B------:R-:W-:-:S00]  /*1ee0*/  NOP ;  /* 0x0000000000007918 */ /* 0x000fc00000000000 */
[----:B------:R-:W-:-:S00]  /*1ef0*/  NOP ;  /* 0x0000000000007918 */ /* 0x000fc00000000000 */
.L_x_51:


//--------------------- .text._ZN2at6native30tinygemm_m16n8k16_chunk_kernelINS0_10ALayout_RMILNS0_14KReductionTypeE0EEENS0_15BLayout_TC_int4ILi4ELi256EEES4_Li8ELi8EEEvPKvS8_S8_Pviiiiii --------------------------
	.section	.text._ZN2at6native30tinygemm_m16n8k16_chunk_kernelINS0_10ALayout_RMILNS0_14KReductionTypeE0EEENS0_15BLayout_TC_int4ILi4ELi256EEES4_Li8ELi8EEEvPKvS8_S8_Pviiiiii,"ax",@progbits
	.align	128
        .global         _ZN2at6native30tinygemm_m16n8k16_chunk_kernelINS0_10ALayout_RMILNS0_14KReductionTypeE0EEENS0_15BLayout_TC_int4ILi4ELi256EEES4_Li8ELi8EEEvPKvS8_S8_Pviiiiii
        .type           _ZN2at6native30tinygemm_m16n8k16_chunk_kernelINS0_10ALayout_RMILNS0_14KReductionTypeE0EEENS0_15BLayout_TC_int4ILi4ELi256EEES4_Li8ELi8EEEvPKvS8_S8_Pviiiiii,@function
        .size           _ZN2at6native30tinygemm_m16n8k16_chunk_kernelINS0_10ALayout_RMILNS0_14KReductionTypeE0EEENS0_15BLayout_TC_int4ILi4ELi256EEES4_Li8ELi8EEEvPKvS8_S8_Pviiiiii,(.L_x_52 - _ZN2at6native30tinygemm_m16n8k16_chunk_kernelINS0_10ALayout_RMILNS0_14KReductionTypeE0EEENS0_15BLayout_TC_int4ILi4ELi256EEES4_Li8ELi8EEEvPKvS8_S8_Pviiiiii)
        .other          _ZN2at6native30tinygemm_m16n8k16_chunk_kernelINS0_10ALayout_RMILNS0_14KReductionTypeE0EEENS0_15BLayout_TC_int4ILi4ELi256EEES4_Li8ELi8EEEvPKvS8_S8_Pviiiiii,@"STO_CUDA_ENTRY STV_DEFAULT"
_ZN2at6native30tinygemm_m16n8k16_chunk_kernelINS0_10ALayout_RMILNS0_14KReductionTypeE0EEENS0_15BLayout_TC_int4ILi4ELi256EEES4_Li8ELi8EEEvPKvS8_S8_Pviiiiii:
.text._ZN2at6native30tinygemm_m16n8k16_chunk_kernelINS0_10ALayout_RMILNS0_14KReductionTypeE0EEENS0_15BLayout_TC_int4ILi4ELi256EEES4_Li8ELi8EEEvPKvS8_S8_Pviiiiii:
[----:B------:R-:W-:Y:S01]  /*0000*/  LDC R1, c[0x0][0x37c] ;  /* 0x0000df00ff017b82 */ /* 0x000fe20000000800 */
[----:B------:R-:W0:Y:S01]  /*0010*/  S2R R0, SR_TID.Y ;  /* 0x0000000000007919 */ /* 0x000e220000002200 */
[----:B------:R-:W1:Y:S01]  /*0020*/  LDCU UR7, c[0x0][0x3b4] ;  /* 0x00007680ff0777ac */ /* 0x000e620008000800 */
[----:B------:R-:W-:Y:S02]  /*0030*/  CS2R R8, SRZ ;  /* 0x0000000000087805 */ /* 0x000fe4000001ff00 */
[----:B------:R-:W-:Y:S01]  /*0040*/  CS2R R10, SRZ ;  /* 0x00000000000a7805 */ /* 0x000fe2000001ff00 */
[----:B------:R-:W0:Y:S01]  /*0050*/  S2R R3, SR_CTAID.X ;  /* 0x0000000000037919 */ /* 0x000e220000002500 */
[----:B------:R-:W2:Y:S01]  /*0060*/  LDCU.64 UR8, c[0x0][0x358] ;  /* 0x00006b00ff0877ac */ /* 0x000ea20008000a00 */
[----:B------:R-:W3:Y:S01]  /*0070*/  S2R R2, SR_CTAID.Z ;  /* 0x0000000000027919 */ /* 0x000ee20000002700 */
[----:B------:R-:W4:Y:S01]  /*0080*/  LDCU UR14, c[0x0][0x3a0] ;  /* 0x00007400ff0e77ac */ /* 0x000f220008000800 */
[----:B------:R-:W0:Y:S01]  /*0090*/  LDCU.64 UR12, c[0x0][0x380] ;  /* 0x00007000ff0c77ac */ /* 0x000e220008000a00 */
[----:B-1----:R-:W-:-:S04]  /*00a0*/  USHF.R.S32.HI UR6, URZ, 0x1f, UR7 ;  /* 0x0000001fff067899 */ /* 0x002fc80008011407 */
[----:B------:R-:W-:-:S04]  /*00b0*/  ULEA.HI UR4, UR6, UR7, URZ, 0x3 ;  /* 0x0000000706047291 */ /* 0x000fc8000f8f18ff */
[----:B------:R-:W-:Y:S01]  /*00c0*/  ULOP3.LUT UR4, UR4, 0xfffffff8, URZ, 0xc0, !UPT ;  /* 0xfffffff804047892 */ /* 0x000fe2000f8ec0ff */
[----:B0-----:R-:W-:Y:S02]  /*00d0*/  LEA R5, R3, R0, 0x3 ;  /* 0x0000000003057211 */ /* 0x001fe400078e18ff */
[----:B------:R-:W0:Y:S02]  /*00e0*/  S2R R0, SR_TID.X ;  /* 0x0000000000007919 */ /* 0x000e240000002100 */
[----:B------:R-:W-:Y:S01]  /*00f0*/  SHF.L.U32 R55, R5, 0x3, RZ ;  /* 0x0000000305377819 */ /* 0x000fe200000006ff */
[----:B------:R-:W1:Y:S03]  /*0100*/  S2R R3, SR_CTAID.Y ;  /* 0x0000000000037919 */ /* 0x000e660000002600 */
[----:B------:R-:W-:-:S13]  /*0110*/  ISETP.GE.AND P0, PT, R55, UR4, PT ;  /* 0x0000000437007c0c */ /* 0x000fda000bf06270 */
[----:B--234-:R-:W-:Y:S05]  /*0120*/  @P0 BRA `(.L_x_4) ;  /* 0x0000000c00140947 */ /* 0x01cfea0003800000 */
[----:B------:R-:W2:Y:S01]  /*0130*/  LDC R52, c[0x0][0x3a8] ;  /* 0x0000ea00ff347b82 */ /* 0x000ea20000000800 */
[----:B0-----:R-:W-:Y:S01]  /*0140*/  SHF.L.U32 R4, R0, 0x1, RZ ;  /* 0x0000000100047819 */ /* 0x001fe200000006ff */
[----:B------:R-:W0:Y:S01]  /*0150*/  LDCU UR10, c[0x0][0x3a0] ;  /* 0x00007400ff0a77ac */ /* 0x000e220008000800 */
[----:B------:R-:W-:Y:S02]  /*0160*/  CS2R R10, SRZ ;  /* 0x00000000000a7805 */ /* 0x000fe4000001ff00 */
[----:B------:R-:W-:Y:S02]  /*0170*/  CS2R R8, SRZ ;  /* 0x0000000000087805 */ /* 0x000fe4000001ff00 */
[----:B------:R-:W-:Y:S01]  /*0180*/  LOP3.LUT R4, R4, 0x6, RZ, 0xc0, !PT ;  /* 0x0000000604047812 */ /* 0x000fe200078ec0ff */
[----:B------:R-:W-:Y:S01]  /*0190*/  ULEA.HI UR5, UR6, UR7, URZ, 0x2 ;  /* 0x0000000706057291 */ /* 0x000fe2000f8f10ff */
[----:B------:R-:W3:Y:S02]  /*01a0*/  LDC R47, c[0x0][0x3b0] ;  /* 0x0000ec00ff2f7b82 */ /* 0x000ee40000000800 */
[----:B------:R-:W-:Y:S01]  /*01b0*/  LEA R5, R5, R4, 0x7 ;  /* 0x0000000405057211 */ /* 0x000fe200078e38ff */
[----:B------:R-:W-:Y:S01]  /*01c0*/  USHF.R.S32.HI UR5, URZ, 0x2, UR5 ;  /* 0x00000002ff057899 */ /* 0x000fe20008011405 */
[----:B------:R-:W-:-:S05]  /*01d0*/  SHF.R.U32.HI R4, RZ, 0x2, R0 ;  /* 0x00000002ff047819 */ /* 0x000fca0000011600 */
[----:B------:R-:W-:Y:S01]  /*01e0*/  IMAD R53, R2, 0x10, R4 ;  /* 0x0000001002357824 */ /* 0x000fe200078e0204 */
[C---:B-1----:R-:W-:Y:S01]  /*01f0*/  LEA R4, R3.reuse, R4, 0x3 ;  /* 0x0000000403047211 */ /* 0x042fe200078e18ff */
[----:B------:R-:W-:Y:S02]  /*0200*/  IMAD R46, R3, UR5, RZ ;  /* 0x00000005032e7c24 */ /* 0x000fe4000f8e02ff */
[C---:B------:R-:W-:Y:S01]  /*0210*/  VIADD R48, R53.reuse, 0x8 ;  /* 0x0000000835307836 */ /* 0x040fe20000000000 */
[C---:B0-----:R-:W-:Y:S02]  /*0220*/  ISETP.GE.AND P0, PT, R53.reuse, UR10, PT ;  /* 0x0000000a35007c0c */ /* 0x041fe4000bf06270 */
[----:B--2---:R-:W-:Y:S01]  /*0230*/  SHF.L.U32 R49, R52, 0x3, RZ ;  /* 0x0000000334317819 */ /* 0x004fe200000006ff */
[----:B------:R-:W-:Y:S01]  /*0240*/  IMAD R52, R53, R52, RZ ;  /* 0x0000003435347224 */ /* 0x000fe200078e02ff */
[----:B---3--:R-:W-:-:S09]  /*0250*/  SHF.L.U32 R47, R47, 0x3, RZ ;  /* 0x000000032f2f7819 */ /* 0x008fd200000006ff */
.L_x_5:
[----:B------:R-:W0:Y:S01]  /*0260*/  LDC.64 R6, c[0x0][0x388] ;  /* 0x0000e200ff067b82 */ /* 0x000e220000000a00 */
[----:B------:R-:W-:Y:S02]  /*0270*/  LEA.HI R15, R55, R46, RZ, 0x1e ;  /* 0x0000002e370f7211 */ /* 0x000fe400078ff0ff */
[----:B------:R-:W-:Y:S02]  /*0280*/  SHF.R.S32.HI R14, RZ, 0x1f, R55 ;  /* 0x0000001fff0e7819 */ /* 0x000fe40000011437 */
[----:B------:R-:W-:Y:S02]  /*0290*/  LEA R15, R15, R0, 0x5 ;  /* 0x000000000f0f7211 */ /* 0x000fe400078e28ff */
[----:B------:R-:W-:Y:S01]  /*02a0*/  LEA.HI R14, R14, R55, RZ, 0x4 ;  /* 0x000000370e0e7211 */ /* 0x000fe200078f20ff */
[----:B------:R-:W1:Y:S01]  /*02b0*/  LDC.64 R12, c[0x0][0x390] ;  /* 0x0000e400ff0c7b82 */ /* 0x000e620000000a00 */
[----:B------:R-:W-:Y:S02]  /*02c0*/  SHF.L.U32 R15, R15, 0x1, RZ ;  /* 0x000000010f0f7819 */ /* 0x000fe400000006ff */
[----:B------:R-:W-:-:S02]  /*02d0*/  SHF.R.S32.HI R17, RZ, 0x1f, R5 ;  /* 0x0000001fff117819 */ /* 0x000fc40000011405 */
[C---:B------:R-:W-:Y:S02]  /*02e0*/  IADD3 R16, P1, PT, R52.reuse, R5, RZ ;  /* 0x0000000534107210 */ /* 0x040fe40007f3e0ff */
[----:B------:R-:W-:Y:S02]  /*02f0*/  SHF.R.S32.HI R14, RZ, 0x4, R14 ;  /* 0x00000004ff0e7819 */ /* 0x000fe4000001140e */
[----:B------:R-:W-:Y:S02]  /*0300*/  LEA.HI.X.SX32 R17, R52, R17, 0x1, P1 ;  /* 0x0000001134117211 */ /* 0x000fe400008f0eff */
[----:B------:R-:W-:Y:S01]  /*0310*/  LEA R58, P1, R16, UR12, 0x1 ;  /* 0x0000000c103a7c11 */ /* 0x000fe2000f8208ff */
[----:B------:R-:W-:Y:S02]  /*0320*/  IMAD R14, R47, R14, R4 ;  /* 0x0000000e2f0e7224 */ /* 0x000fe400078e0204 */
[----:B0-----:R-:W-:Y:S01]  /*0330*/  IMAD.WIDE R6, R15, 0x4, R6 ;  /* 0x000000040f067825 */ /* 0x001fe200078e0206 */
[----:B------:R-:W-:-:S02]  /*0340*/  CS2R R36, SRZ ;  /* 0x0000000000247805 */ /* 0x000fc4000001ff00 */
[----:B------:R-:W-:Y:S02]  /*0350*/  LEA.HI.X R59, R16, UR13, R17, 0x1, P1 ;  /* 0x0000000d103b7c11 */ /* 0x000fe400088f0c11 */
[----:B------:R-:W-:Y:S01]  /*0360*/  SHF.L.U32 R15, R14, 0x1, RZ ;  /* 0x000000010e0f7819 */ /* 0x000fe200000006ff */
[----:B------:R-:W2:Y:S01]  /*0370*/  LDG.E.64.CONSTANT R44, desc[UR8][R6.64] ;  /* 0x00000008062c7981 */ /* 0x000ea2000c1e9b00 */
[----:B------:R-:W-:-:S03]  /*0380*/  ISETP.GE.AND P1, PT, R48, UR14, PT ;  /* 0x0000000e30007c0c */ /* 0x000fc6000bf26270 */
[----:B------:R-:W3:Y:S01]  /*0390*/  @!P0 LDG.E.CONSTANT R36, desc[UR8][R58.64] ;  /* 0x000000083a248981 */ /* 0x000ee2000c1e9900 */
[----:B------:R-:W-:Y:S01]  /*03a0*/  ISETP.GE.AND P0, PT, R53, UR14, PT ;  /* 0x0000000e35007c0c */ /* 0x000fe2000bf06270 */
[----:B-1----:R-:W-:Y:S01]  /*03b0*/  IMAD.WIDE R12, R15, 0x2, R12 ;  /* 0x000000020f0c7825 */ /* 0x002fe200078e020c */
[----:B------:R-:W-:-:S03]  /*03c0*/  CS2R R38, SRZ ;  /* 0x0000000000267805 */ /* 0x000fc6000001ff00 */
[----:B------:R-:W-:Y:S01]  /*03d0*/  IMAD.WIDE R50, R49, 0x2, R58 ;  /* 0x0000000231327825 */ /* 0x000fe200078e023a */
[----:B------:R0:W4:Y:S04]  /*03e0*/  LDG.E.CONSTANT R54, desc[UR8][R12.64] ;  /* 0x000000080c367981 */ /* 0x000128000c1e9900 */
[----:B------:R-:W3:Y:S04]  /*03f0*/  @!P1 LDG.E.CONSTANT R37, desc[UR8][R50.64] ;  /* 0x0000000832259981 */ /* 0x000ee8000c1e9900 */
[----:B------:R-:W3:Y:S04]  /*0400*/  @!P1 LDG.E.CONSTANT R39, desc[UR8][R50.64+0x10] ;  /* 0x0000100832279981 */ /* 0x000ee8000c1e9900 */
[----:B------:R-:W3:Y:S01]  /*0410*/  @!P0 LDG.E.CONSTANT R38, desc[UR8][R58.64+0x10] ;  /* 0x000010083a268981 */ /* 0x000ee2000c1e9900 */
[----:B------:R-:W-:-:S02]  /*0420*/  CS2R R40, SRZ ;  /* 0x0000000000287805 */ /* 0x000fc4000001ff00 */
[----:B------:R-:W-:Y:S02]  /*0430*/  CS2R R42, SRZ ;  /* 0x00000000002a7805 */ /* 0x000fe4000001ff00 */
[----:B------:R-:W-:Y:S02]  /*0440*/  CS2R R16, SRZ ;  /* 0x0000000000107805 */ /* 0x000fe4000001ff00 */
[----:B------:R-:W-:Y:S01]  /*0450*/  CS2R R18, SRZ ;  /* 0x0000000000127805 */ /* 0x000fe2000001ff00 */
[----:B------:R-:W5:Y:S04]  /*0460*/  LDG.E.64.CONSTANT R6, desc[UR8][R6.64+0x100] ;  /* 0x0001000806067981 */ /* 0x000f68000c1e9b00 */
[----:B------:R-:W5:Y:S04]  /*0470*/  @!P1 LDG.E.CONSTANT R41, desc[UR8][R50.64+0x20] ;  /* 0x0000200832299981 */ /* 0x000f68000c1e9900 */
[----:B------:R-:W5:Y:S04]  /*0480*/  @!P1 LDG.E.CONSTANT R43, desc[UR8][R50.64+0x30] ;  /* 0x00003008322b9981 */ /* 0x000f68000c1e9900 */
[----:B------:R-:W5:Y:S04]  /*0490*/  @!P0 LDG.E.CONSTANT R40, desc[UR8][R58.64+0x20] ;  /* 0x000020083a288981 */ /* 0x000f68000c1e9900 */
[----:B------:R-:W5:Y:S01]  /*04a0*/  @!P0 LDG.E.CONSTANT R42, desc[UR8][R58.64+0x30] ;  /* 0x000030083a2a8981 */ /* 0x000f62000c1e9900 */
[----:B0-----:R-:W-:-:S02]  /*04b0*/  CS2R R12, SRZ ;  /* 0x00000000000c7805 */ /* 0x001fc4000001ff00 */
        /* <DEDUP_REMOVED lines=16> */
[----:B------:R-:W5:Y:S01]  /*05c0*/  @!P0 LDG.E.CONSTANT R22, desc[UR8][R58.64+0x90] ;  /* 0x000090083a168981 */ /* 0x000f62000c1e9900 */
[----:B------:R-:W-:-:S02]  /*05d0*/  CS2R R28, SRZ ;  /* 0x00000000001c7805 */ /* 0x000fc4000001ff00 */
        /* <DEDUP_REMOVED lines=10> */
[----:B------:R-:W5:Y:S04]  /*0680*/  @!P0 LDG.E.CONSTANT R30, desc[UR8][R58.64+0xd0] ;  /* 0x0000d0083a1e8981 */ /* 0x000f68000c1e9900 */
[----:B------:R-:W5:Y:S04]  /*0690*/  @!P1 LDG.E.CONSTANT R33, desc[UR8][R50.64+0xe0] ;  /* 0x0000e00832219981 */ /* 0x000f68000c1e9900 */
[----:B------:R0:W5:Y:S04]  /*06a0*/  @!P1 LDG.E.CONSTANT R35, desc[UR8][R50.64+0xf0] ;  /* 0x0000f00832239981 */ /* 0x000168000c1e9900 */
[----:B------:R-:W5:Y:S04]  /*06b0*/  @!P0 LDG.E.CONSTANT R32, desc[UR8][R58.64+0xe0] ;  /* 0x0000e0083a208981 */ /* 0x000f68000c1e9900 */
[----:B------:R1:W5:Y:S01]  /*06c0*/  @!P0 LDG.E.CONSTANT R34, desc[UR8][R58.64+0xf0] ;  /* 0x0000f0083a228981 */ /* 0x000362000c1e9900 */
[----:B------:R-:W-:Y:S01]  /*06d0*/  MOV R56, 0x43004300 ;  /* 0x4300430000387802 */ /* 0x000fe20000000f00 */
[----:B------:R-:W-:Y:S01]  /*06e0*/  IMAD.MOV.U32 R57, RZ, RZ, 0x3f80 ;  /* 0x00003f80ff397424 */ /* 0x000fe200078e00ff */
[----:B------:R-:W-:Y:S05]  /*06f0*/  WARPSYNC.ALL ;  /* 0x0000000000007948 */ /* 0x000fea0003800000 */
[----:B------:R-:W-:-:S04]  /*0700*/  IADD3 R55, PT, PT, R55, 0x40, RZ ;  /* 0x0000004037377810 */ /* 0x000fc80007ffe0ff */
[----:B------:R-:W-:Y:S02]  /*0710*/  ISETP.GE.AND P1, PT, R55, UR4, PT ;  /* 0x0000000437007c0c */ /* 0x000fe4000bf26270 */
[----:B--2---:R-:W-:Y:S02]  /*0720*/  SHF.R.U32.HI R61, RZ, 0x4, R44 ;  /* 0x00000004ff3d7819 */ /* 0x004fe4000001162c */
[--C-:B------:R-:W-:Y:S02]  /*0730*/  LOP3.LUT R60, R44, 0xf000f, R56.reuse, 0xea, !PT ;  /* 0x000f000f2c3c7812 */ /* 0x100fe400078eea38 */
[----:B------:R-:W-:-:S03]  /*0740*/  LOP3.LUT R61, R61, 0xf000f, R56, 0xea, !PT ;  /* 0x000f000f3d3d7812 */ /* 0x000fc600078eea38 */
[-C--:B0-----:R-:W-:Y:S02]  /*0750*/  HFMA2.BF16_V2 R50, R60, R57.reuse.H0_H0, -136, -136 ;  /* 0xc308c3083c327431 */ /* 0x081fe40000240039 */
[----:B------:R-:W-:Y:S02]  /*0760*/  HFMA2.BF16_V2 R51, R61, R57.H0_H0, -136, -136 ;  /* 0xc308c3083d337431 */ /* 0x000fe40000240039 */
[-CC-:B----4-:R-:W-:Y:S02]  /*0770*/  HFMA2.BF16_V2 R50, R50, R54.reuse.H0_H0, R54.reuse.H1_H1 ;  /* 0x2000003632327231 */ /* 0x190fe40000260036 */
        /* <DEDUP_REMOVED lines=10> */
[----:B------:R-:W-:-:S06]  /*0820*/  LOP3.LUT R44, R45, 0xf000f, R56, 0xea, !PT ;  /* 0x000f000f2d2c7812 */ /* 0x000fcc00078eea38 */
[----:B-----5:R-:W-:Y:S01]  /*0830*/  HMMA.16816.F32.BF16 R40, R40, R50, RZ ;  /* 0x000000322828723c */ /* 0x020fe200000418ff */
[----:B------:R-:W-:-:S04]  /*0840*/  SHF.R.U32.HI R51, RZ, 0x4, R45 ;  /* 0x00000004ff337819 */ /* 0x000fc8000001162d */
        /* <DEDUP_REMOVED lines=9> */
[----:B------:R-:W-:-:S03]  /*08e0*/  LOP3.LUT R50, R45, 0xf000f, R56, 0xea, !PT ;  /* 0x000f000f2d327812 */ /* 0x000fc600078eea38 */
[-C--:B------:R-:W-:Y:S02]  /*08f0*/  HFMA2.BF16_V2 R44, R44, R57.reuse.H0_H0, -136, -136 ;  /* 0xc308c3082c2c7431 */ /* 0x080fe40000240039 */
[----:B------:R-:W-:Y:S02]  /*0900*/  HFMA2.BF16_V2 R45, R50, R57.H0_H0, -136, -136 ;  /* 0xc308c308322d7431 */ /* 0x000fe40000240039 */
[-CC-:B------:R-:W-:Y:S02]  /*0910*/  HFMA2.BF16_V2 R44, R44, R54.reuse.H0_H0, R54.reuse.H1_H1 ;  /* 0x200000362c2c7231 */ /* 0x180fe40000260036 */
[----:B------:R-:W-:-:S07]  /*0920*/  HFMA2.BF16_V2 R45, R45, R54.H0_H0, R54.H1_H1 ;  /* 0x200000362d2d7231 */ /* 0x000fce0000260036 */
[----:B------:R-:W-:Y:S01]  /*0930*/  HMMA.16816.F32.BF16 R16, R16, R44, RZ ;  /* 0x0000002c1010723c */ /* 0x000fe200000418ff */
[----:B------:R-:W-:Y:S02]  /*0940*/  SHF.R.U32.HI R45, RZ, 0x4, R6 ;  /* 0x00000004ff2d7819 */ /* 0x000fe40000011606 */
[--C-:B------:R-:W-:Y:S02]  /*0950*/  LOP3.LUT R44, R6, 0xf000f, R56.reuse, 0xea, !PT ;  /* 0x000f000f062c7812 */ /* 0x100fe400078eea38 */
[----:B------:R-:W-:Y:S02]  /*0960*/  LOP3.LUT R50, R45, 0xf000f, R56, 0xea, !PT ;  /* 0x000f000f2d327812 */ /* 0x000fe400078eea38 */
[--C-:B------:R-:W-:Y:S01]  /*0970*/  SHF.R.U32.HI R59, RZ, 0x8, R6.reuse ;  /* 0x00000008ff3b7819 */ /* 0x100fe20000011606 */
[-C--:B------:R-:W-:Y:S01]  /*0980*/  HFMA2.BF16_V2 R44, R44, R57.reuse.H0_H0, -136, -136 ;  /* 0xc308c3082c2c7431 */ /* 0x080fe20000240039 */
[----:B------:R-:W-:Y:S01]  /*0990*/  SHF.R.U32.HI R61, RZ, 0xc, R6 ;  /* 0x0000000cff3d7819 */ /* 0x000fe20000011606 */
[----:B------:R-:W-:-:S02]  /*09a0*/  HFMA2.BF16_V2 R45, R50, R57.H0_H0, -136, -136 ;  /* 0xc308c308322d7431 */ /* 0x000fc40000240039 */
[----:B------:R-:W-:Y:S01]  /*09b0*/  FADD.FTZ R51, R36, R8 ;  /* 0x0000000824337221 */ /* 0x000fe20000010000 */
[-CC-:B------:R-:W-:Y:S01]  /*09c0*/  HFMA2.BF16_V2 R44, R44, R54.reuse.H0_H0, R54.reuse.H1_H1 ;  /* 0x200000362c2c7231 */ /* 0x180fe20000260036 */
[--C-:B------:R-:W-:Y:S01]  /*09d0*/  LOP3.LUT R6, R59, 0xf000f, R56.reuse, 0xea, !PT ;  /* 0x000f000f3b067812 */ /* 0x100fe200078eea38 */
[-CC-:B------:R-:W-:Y:S01]  /*09e0*/  HFMA2.BF16_V2 R45, R45, R54.reuse.H0_H0, R54.reuse.H1_H1 ;  /* 0x200000362d2d7231 */ /* 0x180fe20000260036 */
[--C-:B------:R-:W-:Y:S01]  /*09f0*/  LOP3.LUT R36, R61, 0xf000f, R56.reuse, 0xea, !PT ;  /* 0x000f000f3d247812 */ /* 0x100fe200078eea38 */
[----:B------:R-:W-:Y:S01]  /*0a00*/  FADD.FTZ R8, R37, R9 ;  /* 0x0000000925087221 */ /* 0x000fe20000010000 */
[--C-:B------:R-:W-:Y:S01]  /*0a10*/  SHF.R.U32.HI R9, RZ, 0x4, R7.reuse ;  /* 0x00000004ff097819 */ /* 0x100fe20000011607 */
[-C--:B------:R-:W-:Y:S02]  /*0a20*/  HFMA2.BF16_V2 R6, R6, R57.reuse.H0_H0, -136, -136 ;  /* 0xc308c30806067431 */ /* 0x080fe40000240039 */
[----:B------:R-:W-:Y:S01]  /*0a30*/  HFMA2.BF16_V2 R36, R36, R57.H0_H0, -136, -136 ;  /* 0xc308c30824247431 */ /* 0x000fe20000240039 */
[----:B------:R-:W-:Y:S01]  /*0a40*/  HMMA.16816.F32.BF16 R20, R20, R44, RZ ;  /* 0x0000002c1414723c */ /* 0x000fe200000418ff */
[----:B------:R-:W-:Y:S01]  /*0a50*/  LOP3.LUT R44, R7, 0xf000f, R56, 0xea, !PT ;  /* 0x000f000f072c7812 */ /* 0x000fe200078eea38 */
[----:B------:R-:W-:Y:S01]  /*0a60*/  HFMA2.BF16_V2 R6, R6, R54.H0_H0, R54.H1_H1 ;  /* 0x2000003606067231 */ /* 0x000fe20000260036 */
[----:B------:R-:W-:-:S02]  /*0a70*/  SHF.R.U32.HI R37, RZ, 0x8, R7 ;  /* 0x00000008ff257819 */ /* 0x000fc40000011607 */
[----:B------:R-:W-:Y:S01]  /*0a80*/  SHF.R.U32.HI R45, RZ, 0xc, R7 ;  /* 0x0000000cff2d7819 */ /* 0x000fe20000011607 */
[----:B------:R-:W-:Y:S01]  /*0a90*/  HFMA2.BF16_V2 R7, R36, R54.H0_H0, R54.H1_H1 ;  /* 0x2000003624077231 */ /* 0x000fe20000260036 */
[--C-:B------:R-:W-:Y:S01]  /*0aa0*/  LOP3.LUT R50, R9, 0xf000f, R56.reuse, 0xea, !PT ;  /* 0x000f000f09327812 */ /* 0x100fe200078eea38 */
[----:B------:R-:W-:Y:S01]  /*0ab0*/  HFMA2.BF16_V2 R44, R44, R57.H0_H0, -136, -136 ;  /* 0xc308c3082c2c7431 */ /* 0x000fe20000240039 */
[----:B------:R-:W-:-:S03]  /*0ac0*/  LOP3.LUT R36, R37, 0xf000f, R56, 0xea, !PT ;  /* 0x000f000f25247812 */ /* 0x000fc600078eea38 */
[-C--:B------:R-:W-:Y:S01]  /*0ad0*/  HFMA2.BF16_V2 R50, R50, R57.reuse.H0_H0, -136, -136 ;  /* 0xc308c30832327431 */ /* 0x080fe20000240039 */
[----:B------:R-:W-:Y:S01]  /*0ae0*/  LOP3.LUT R56, R45, 0xf000f, R56, 0xea, !PT ;  /* 0x000f000f2d387812 */ /* 0x000fe200078eea38 */
[----:B------:R-:W-:Y:S01]  /*0af0*/  HMMA.16816.F32.BF16 R24, R24, R6, RZ ;  /* 0x000000061818723c */ /* 0x000fe200000418ff */
[-CC-:B------:R-:W-:Y:S02]  /*0b00*/  HFMA2.BF16_V2 R6, R44, R54.reuse.H0_H0, R54.reuse.H1_H1 ;  /* 0x200000362c067231 */ /* 0x180fe40000260036 */
[----:B------:R-:W-:Y:S02]  /*0b10*/  HFMA2.BF16_V2 R7, R50, R54.H0_H0, R54.H1_H1 ;  /* 0x2000003632077231 */ /* 0x000fe40000260036 */
[----:B------:R-:W-:Y:S01]  /*0b20*/  FADD.FTZ R9, R38, R10 ;  /* 0x0000000a26097221 */ /* 0x000fe20000010000 */
[-C--:B------:R-:W-:Y:S02]  /*0b30*/  HFMA2.BF16_V2 R36, R36, R57.reuse.H0_H0, -136, -136 ;  /* 0xc308c30824247431 */ /* 0x080fe40000240039 */
[----:B------:R-:W-:-:S02]  /*0b40*/  HFMA2.BF16_V2 R56, R56, R57.H0_H0, -136, -136 ;  /* 0xc308c30838387431 */ /* 0x000fc40000240039 */
[----:B------:R-:W-:Y:S01]  /*0b50*/  FADD.FTZ R10, R39, R11 ;  /* 0x0000000b270a7221 */ /* 0x000fe20000010000 */
[----:B------:R-:W-:Y:S01]  /*0b60*/  HMMA.16816.F32.BF16 R28, R28, R6, RZ ;  /* 0x000000061c1c723c */ /* 0x000fe200000418ff */
[-CC-:B------:R-:W-:Y:S02]  /*0b70*/  HFMA2.BF16_V2 R6, R36, R54.reuse.H0_H0, R54.reuse.H1_H1 ;  /* 0x2000003624067231 */ /* 0x180fe40000260036 */
[----:B------:R-:W-:Y:S02]  /*0b80*/  HFMA2.BF16_V2 R7, R56, R54.H0_H0, R54.H1_H1 ;  /* 0x2000003638077231 */ /* 0x000fe40000260036 */
        /* <DEDUP_REMOVED lines=25> */
[----:B------:R-:W-:-:S02]  /*0d20*/  IADD3 R5, PT, PT, R5, 0x400, RZ ;  /* 0x0000040005057810 */ /* 0x000fc40007ffe0ff */
[----:B------:R-:W-:Y:S01]  /*0d30*/  FADD.FTZ R8, R32, R51 ;  /* 0x0000003320087221 */ /* 0x000fe20000010000 */
[----:B------:R-:W-:Y:S01]  /*0d40*/  FADD.FTZ R9, R33, R6 ;  /* 0x0000000621097221 */ /* 0x000fe20000010000 */
[----:B------:R-:W-:Y:S01]  /*0d50*/  FADD.FTZ R10, R34, R7 ;  /* 0x00000007220a7221 */ /* 0x000fe20000010000 */
[----:B------:R-:W-:Y:S01]  /*0d60*/  FADD.FTZ R11, R35, R12 ;  /* 0x0000000c230b7221 */ /* 0x000fe20000010000 */
[----:B------:R-:W-:Y:S06]  /*0d70*/  @!P1 BRA `(.L_x_5) ;  /* 0xfffffff400389947 */ /* 0x000fec000383ffff */
.L_x_4:
[----:B------:R-:W2:Y:S01]  /*0d80*/  S2R R6, SR_TID.Y ;  /* 0x0000000000067919 */ /* 0x000ea20000002200 */
[----:B------:R-:W3:Y:S01]  /*0d90*/  LDC R7, c[0x0][0x3b4] ;  /* 0x0000ed00ff077b82 */ /* 0x000ee20000000800 */
[----:B------:R-:W-:Y:S01]  /*0da0*/  MOV R25, 0x400 ;  /* 0x0000040000197802 */ /* 0x000fe20000000f00 */
[----:B------:R-:W4:Y:S01]  /*0db0*/  S2R R4, SR_CgaCtaId ;  /* 0x0000000000047919 */ /* 0x000f220000008800 */
[C---:B--2---:R-:W-:Y:S02]  /*0dc0*/  LEA R12, R6.reuse, UR4, 0x2 ;  /* 0x00000004060c7c11 */ /* 0x044fe4000f8e10ff */
[----:B------:R-:W-:Y:S02]  /*0dd0*/  ISETP.NE.AND P0, PT, R6, RZ, PT ;  /* 0x000000ff0600720c */ /* 0x000fe40003f05270 */
[----:B---3--:R-:W-:Y:S02]  /*0de0*/  ISETP.GE.U32.AND P1, PT, R12, R7, PT ;  /* 0x000000070c00720c */ /* 0x008fe40003f26070 */
[----:B----4-:R-:W-:-:S05]  /*0df0*/  LEA R25, R4, R25, 0x18 ;  /* 0x0000001904197211 */ /* 0x010fca00078ec0ff */
[----:B------:R-:W-:-:S05]  /*0e00*/  IMAD R5, R6, 0x200, R25 ;  /* 0x0000020006057824 */ /* 0x000fca00078e0219 */
[----:B0-----:R-:W-:Y:S01]  /*0e10*/  LEA R24, R0, R5, 0x4 ;  /* 0x0000000500187211 */ /* 0x001fe200078e20ff */
[----:B------:R-:W-:Y:S06]  /*0e20*/  @P1 BRA `(.L_x_6) ;  /* 0x0000000400d81947 */ /* 0x000fec0003800000 */
[----:B------:R-:W-:Y:S01]  /*0e30*/  SHF.R.S32.HI R4, RZ, 0x1f, R7 ;  /* 0x0000001fff047819 */ /* 0x000fe20000011407 */
[----:B------:R-:W0:Y:S01]  /*0e40*/  LDC R19, c[0x0][0x3a8] ;  /* 0x0000ea00ff137b82 */ /* 0x000e220000000800 */
[----:B------:R-:W2:Y:S01]  /*0e50*/  LDCU UR15, c[0x0][0x3b0] ;  /* 0x00007600ff0f77ac */ /* 0x000ea20008000800 */
[--C-:B------:R-:W-:Y:S02]  /*0e60*/  SHF.R.U32.HI R13, RZ, 0x2, R12.reuse ;  /* 0x00000002ff0d7819 */ /* 0x100fe4000001160c */
[----:B------:R-:W-:Y:S01]  /*0e70*/  LEA.HI R14, R4, R7, RZ, 0x2 ;  /* 0x00000007040e7211 */ /* 0x000fe200078f10ff */
[----:B------:R-:W3:Y:S01]  /*0e80*/  LDCU UR5, c[0x0][0x3a0] ;  /* 0x00007400ff0577ac */ /* 0x000ee20008000800 */
[----:B------:R-:W-:Y:S02]  /*0e90*/  SHF.R.S32.HI R15, RZ, 0x1f, R12 ;  /* 0x0000001fff0f7819 */ /* 0x000fe4000001140c */
[----:B------:R-:W4:Y:S01]  /*0ea0*/  LDC.64 R6, c[0x0][0x388] ;  /* 0x0000e200ff067b82 */ /* 0x000f220000000a00 */
[----:B------:R-:W-:Y:S01]  /*0eb0*/  SHF.R.U32.HI R14, RZ, 0x2, R14 ;  /* 0x00000002ff0e7819 */ /* 0x000fe2000001160e */
[----:B------:R-:W5:Y:S01]  /*0ec0*/  LDCU.64 UR10, c[0x0][0x380] ;  /* 0x00007000ff0a77ac */ /* 0x000f620008000a00 */
[----:B------:R-:W-:-:S02]  /*0ed0*/  SHF.L.U32 R20, R0, 0x1, RZ ;  /* 0x0000000100147819 */ /* 0x000fc400000006ff */
[----:B------:R-:W-:Y:S01]  /*0ee0*/  SHF.R.U32.HI R16, RZ, 0x2, R0 ;  /* 0x00000002ff107819 */ /* 0x000fe20000011600 */
[----:B-1----:R-:W-:Y:S01]  /*0ef0*/  IMAD R13, R14, R3, R13 ;  /* 0x000000030e0d7224 */ /* 0x002fe200078e020d */
[----:B------:R-:W-:Y:S01]  /*0f00*/  LEA.HI R15, R15, R12, RZ, 0x4 ;  /* 0x0000000c0f0f7211 */ /* 0x000fe200078f20ff */
[----:B------:R-:W1:Y:S01]  /*0f10*/  LDC.64 R4, c[0x0][0x390] ;  /* 0x0000e400ff047b82 */ /* 0x000e620000000a00 */
[----:B------:R-:W-:Y:S02]  /*0f20*/  LOP3.LUT R17, R20, 0x6, RZ, 0xc0, !PT ;  /* 0x0000000614117812 */ /* 0x000fe400078ec0ff */
[----:B------:R-:W-:Y:S02]  /*0f30*/  LEA R18, R2, R16, 0x4 ;  /* 0x0000001002127211 */ /* 0x000fe400078e20ff */
[----:B------:R-:W-:Y:S01]  /*0f40*/  SHF.R.U32.HI R15, RZ, 0x4, R15 ;  /* 0x00000004ff0f7819 */ /* 0x000fe2000001160f */
[----:B------:R-:W-:Y:S01]  /*0f50*/  IMAD R12, R12, 0x10, R17 ;  /* 0x000000100c0c7824 */ /* 0x000fe200078e0211 */
[----:B------:R-:W-:Y:S01]  /*0f60*/  LEA R13, R13, R20, 0x6 ;  /* 0x000000140d0d7211 */ /* 0x000fe200078e30ff */
[----:B0-----:R-:W-:Y:S01]  /*0f70*/  IMAD R17, R18, R19, RZ ;  /* 0x0000001312117224 */ /* 0x001fe200078e02ff */
[----:B------:R-:W-:Y:S01]  /*0f80*/  LEA R16, R3, R16, 0x3 ;  /* 0x0000001003107211 */ /* 0x000fe200078e18ff */
[----:B--2---:R-:W-:Y:S01]  /*0f90*/  IMAD R15, R15, UR15, RZ ;  /* 0x0000000f0f0f7c24 */ /* 0x004fe2000f8e02ff */
[----:B------:R-:W-:-:S02]  /*0fa0*/  SHF.R.S32.HI R14, RZ, 0x1f, R12 ;  /* 0x0000001fff0e7819 */ /* 0x000fc4000001140c */
[----:B------:R-:W-:Y:S02]  /*0fb0*/  IADD3 R12, P1, PT, R17, R12, RZ ;  /* 0x0000000c110c7210 */ /* 0x000fe40007f3e0ff */
[----:B------:R-:W-:Y:S01]  /*0fc0*/  LEA R15, R15, R16, 0x3 ;  /* 0x000000100f0f7211 */ /* 0x000fe200078e18ff */
[----:B----4-:R-:W-:Y:S01]  /*0fd0*/  IMAD.WIDE R6, R13, 0x4, R6 ;  /* 0x000000040d067825 */ /* 0x010fe200078e0206 */
[C---:B---3--:R-:W-:Y:S02]  /*0fe0*/  ISETP.GE.AND P2, PT, R18.reuse, UR5, PT ;  /* 0x0000000512007c0c */ /* 0x048fe4000bf46270 */
[----:B------:R-:W-:Y:S02]  /*0ff0*/  LEA.HI.X.SX32 R17, R17, R14, 0x1, P1 ;  /* 0x0000000e11117211 */ /* 0x000fe400008f0eff */
[----:B------:R-:W2:Y:S01]  /*1000*/  LDG.E.64.CONSTANT R26, desc[UR8][R6.64] ;  /* 0x00000008061a7981 */ /* 0x000ea2000c1e9b00 */
[----:B------:R-:W-:Y:S01]  /*1010*/  SHF.L.U32 R15, R15, 0x1, RZ ;  /* 0x000000010f0f7819 */ /* 0x000fe200000006ff */
[----:B------:R-:W-:Y:S01]  /*1020*/  IMAD.SHL.U32 R19, R19, 0x8, RZ ;  /* 0x0000000813137824 */ /* 0x000fe200078e00ff */
[----:B------:R-:W-:-:S02]  /*1030*/  IADD3 R18, PT, PT, R18, 0x8, RZ ;  /* 0x0000000812127810 */ /* 0x000fc40007ffe0ff */
[----:B-----5:R-:W-:Y:S01]  /*1040*/  LEA R30, P1, R12, UR10, 0x1 ;  /* 0x0000000a0c1e7c11 */ /* 0x020fe2000f8208ff */
[----:B-1----:R-:W-:Y:S01]  /*1050*/  IMAD.WIDE R4, R15, 0x2, R4 ;  /* 0x000000020f047825 */ /* 0x002fe200078e0204 */
[----:B------:R-:W-:Y:S02]  /*1060*/  ISETP.GE.AND P3, PT, R18, UR5, PT ;  /* 0x0000000512007c0c */ /* 0x000fe4000bf66270 */
[----:B------:R-:W-:Y:S02]  /*1070*/  LEA.HI.X R31, R12, UR11, R17, 0x1, P1 ;  /* 0x0000000b0c1f7c11 */ /* 0x000fe400088f0c11 */
[----:B------:R-:W-:Y:S01]  /*1080*/  SHF.R.S32.HI R13, RZ, 0x1f, R19 ;  /* 0x0000001fff0d7819 */ /* 0x000fe20000011413 */
[----:B------:R0:W3:Y:S01]  /*1090*/  LDG.E.CONSTANT R28, desc[UR8][R4.64] ;  /* 0x00000008041c7981 */ /* 0x0000e2000c1e9900 */
[----:B------:R-:W-:Y:S02]  /*10a0*/  LEA R32, P1, R19, R30, 0x1 ;  /* 0x0000001e13207211 */ /* 0x000fe400078208ff */
[----:B------:R-:W-:-:S02]  /*10b0*/  CS2R R16, SRZ ;  /* 0x0000000000107805 */ /* 0x000fc4000001ff00 */
[----:B------:R-:W-:Y:S02]  /*10c0*/  LEA.HI.X R33, R19, R31, R13, 0x1, P1 ;  /* 0x0000001f13217211 */ /* 0x000fe400008f0c0d */
[----:B------:R-:W-:Y:S02]  /*10d0*/  CS2R R18, SRZ ;  /* 0x0000000000127805 */ /* 0x000fe4000001ff00 */
[----:B------:R-:W4:Y:S01]  /*10e0*/  @!P2 LDG.E.CONSTANT R16, desc[UR8][R30.64] ;  /* 0x000000081e10a981 */ /* 0x000f22000c1e9900 */
[----:B------:R-:W-:-:S03]  /*10f0*/  CS2R R20, SRZ ;  /* 0x0000000000147805 */ /* 0x000fc6000001ff00 */
[----:B------:R-:W4:Y:S01]  /*1100*/  @!P2 LDG.E.CONSTANT R18, desc[UR8][R30.64+0x10] ;  /* 0x000010081e12a981 */ /* 0x000f22000c1e9900 */
[----:B------:R-:W-:-:S03]  /*1110*/  CS2R R22, SRZ ;  /* 0x0000000000167805 */ /* 0x000fc6000001ff00 */
[----:B------:R-:W4:Y:S04]  /*1120*/  @!P3 LDG.E.CONSTANT R17, desc[UR8][R32.64] ;  /* 0x000000082011b981 */ /* 0x000f28000c1e9900 */
[----:B------:R-:W4:Y:S01]  /*1130*/  @!P3 LDG.E.CONSTANT R19, desc[UR8][R32.64+0x10] ;  /* 0x000010082013b981 */ /* 0x000f22000c1e9900 */
[----:B------:R-:W-:Y:S02]  /*1140*/  CS2R R12, SRZ ;  /* 0x00000000000c7805 */ /* 0x000fe4000001ff00 */
[----:B------:R-:W-:Y:S01]  /*1150*/  CS2R R14, SRZ ;  /* 0x00000000000e7805 */ /* 0x000fe2000001ff00 */
        /* <DEDUP_REMOVED lines=14> */
[----:B------:R-:W-:-:S02]  /*1240*/  MOV R38, 0x43004300 ;  /* 0x4300430000267802 */ /* 0x000fc40000000f00 */
[----:B------:R-:W-:Y:S01]  /*1250*/  MOV R29, 0x3f80 ;  /* 0x00003f80001d7802 */ /* 0x000fe20000000f00 */
[----:B------:R-:W-:Y:S05]  /*1260*/  WARPSYNC.ALL ;  /* 0x0000000000007948 */ /* 0x000fea0003800000 */
[----:B--2---:R-:W-:Y:S02]  /*1270*/  SHF.R.U32.HI R35, RZ, 0x4, R26 ;  /* 0x00000004ff237819 */ /* 0x004fe4000001161a */
[--C-:B------:R-:W-:Y:S02]  /*1280*/  LOP3.LUT R34, R26, 0xf000f, R38.reuse, 0xea, !PT ;  /* 0x000f000f1a227812 */ /* 0x100fe400078eea26 */
[----:B------:R-:W-:-:S02]  /*1290*/  LOP3.LUT R36, R35, 0xf000f, R38, 0xea, !PT ;  /* 0x000f000f23247812 */ /* 0x000fc400078eea26 */
[--C-:B0-----:R-:W-:Y:S01]  /*12a0*/  SHF.R.U32.HI R30, RZ, 0x8, R26.reuse ;  /* 0x00000008ff1e7819 */ /* 0x101fe2000001161a */
[-C--:B------:R-:W-:Y:S01]  /*12b0*/  HFMA2.BF16_V2 R34, R34, R29.reuse.H0_H0, -136, -136 ;  /* 0xc308c30822227431 */ /* 0x080fe2000024001d */
[----:B------:R-:W-:Y:S01]  /*12c0*/  SHF.R.U32.HI R26, RZ, 0xc, R26 ;  /* 0x0000000cff1a7819 */ /* 0x000fe2000001161a */
[-C--:B------:R-:W-:Y:S01]  /*12d0*/  HFMA2.BF16_V2 R36, R36, R29.reuse.H0_H0, -136, -136 ;  /* 0xc308c30824247431 */ /* 0x080fe2000024001d */
[--C-:B------:R-:W-:Y:S01]  /*12e0*/  LOP3.LUT R30, R30, 0xf000f, R38.reuse, 0xea, !PT ;  /* 0x000f000f1e1e7812 */ /* 0x100fe200078eea26 */
[-CC-:B---3--:R-:W-:Y:S01]  /*12f0*/  HFMA2.BF16_V2 R34, R34, R28.reuse.H0_H0, R28.reuse.H1_H1 ;  /* 0x2000001c22227231 */ /* 0x188fe2000026001c */
[--C-:B------:R-:W-:Y:S01]  /*1300*/  LOP3.LUT R26, R26, 0xf000f, R38.reuse, 0xea, !PT ;  /* 0x000f000f1a1a7812 */ /* 0x100fe200078eea26 */
[-CC-:B------:R-:W-:Y:S01]  /*1310*/  HFMA2.BF16_V2 R35, R36, R28.reuse.H0_H0, R28.reuse.H1_H1 ;  /* 0x2000001c24237231 */ /* 0x180fe2000026001c */
[--C-:B------:R-:W-:Y:S01]  /*1320*/  SHF.R.U32.HI R31, RZ, 0x4, R27.reuse ;  /* 0x00000004ff1f7819 */ /* 0x100fe2000001161b */
[-C--:B------:R-:W-:Y:S01]  /*1330*/  HFMA2.BF16_V2 R30, R30, R29.reuse.H0_H0, -136, -136 ;  /* 0xc308c3081e1e7431 */ /* 0x080fe2000024001d */
[--C-:B-1----:R-:W-:Y:S01]  /*1340*/  LOP3.LUT R32, R27, 0xf000f, R38.reuse, 0xea, !PT ;  /* 0x000f000f1b207812 */ /* 0x102fe200078eea26 */
[-C--:B------:R-:W-:Y:S01]  /*1350*/  HFMA2.BF16_V2 R26, R26, R29.reuse.H0_H0, -136, -136 ;  /* 0xc308c3081a1a7431 */ /* 0x080fe2000024001d */
[--C-:B------:R-:W-:Y:S01]  /*1360*/  SHF.R.U32.HI R33, RZ, 0x8, R27.reuse ;  /* 0x00000008ff217819 */ /* 0x100fe2000001161b */
[-CC-:B------:R-:W-:Y:S01]  /*1370*/  HFMA2.BF16_V2 R30, R30, R28.reuse.H0_H0, R28.reuse.H1_H1 ;  /* 0x2000001c1e1e7231 */ /* 0x180fe2000026001c */
[----:B------:R-:W-:Y:S01]  /*1380*/  SHF.R.U32.HI R27, RZ, 0xc, R27 ;  /* 0x0000000cff1b7819 */ /* 0x000fe2000001161b */
[----:B----4-:R-:W-:Y:S01]  /*1390*/  HMMA.16816.F32.BF16 R16, R16, R34, RZ ;  /* 0x000000221010723c */ /* 0x010fe200000418ff */
[--C-:B------:R-:W-:Y:S01]  /*13a0*/  LOP3.LUT R34, R31, 0xf000f, R38.reuse, 0xea, !PT ;  /* 0x000f000f1f227812 */ /* 0x100fe200078eea26 */
[----:B------:R-:W-:Y:S01]  /*13b0*/  HFMA2.BF16_V2 R31, R26, R28.H0_H0, R28.H1_H1 ;  /* 0x2000001c1a1f7231 */ /* 0x000fe2000026001c */
[--C-:B------:R-:W-:Y:S01]  /*13c0*/  LOP3.LUT R26, R33, 0xf000f, R38.reuse, 0xea, !PT ;  /* 0x000f000f211a7812 */ /* 0x100fe200078eea26 */
[-C--:B------:R-:W-:Y:S01]  /*13d0*/  HFMA2.BF16_V2 R33, R32, R29.reuse.H0_H0, -136, -136 ;  /* 0xc308c30820217431 */ /* 0x080fe2000024001d */
[----:B------:R-:W-:Y:S01]  /*13e0*/  LOP3.LUT R32, R27, 0xf000f, R38, 0xea, !PT ;  /* 0x000f000f1b207812 */ /* 0x000fe200078eea26 */
[----:B------:R-:W-:-:S02]  /*13f0*/  HFMA2.BF16_V2 R34, R34, R29.H0_H0, -136, -136 ;  /* 0xc308c30822227431 */ /* 0x000fc4000024001d */
[-C--:B------:R-:W-:Y:S02]  /*1400*/  HFMA2.BF16_V2 R26, R26, R29.reuse.H0_H0, -136, -136 ;  /* 0xc308c3081a1a7431 */ /* 0x080fe4000024001d */
[----:B------:R-:W-:Y:S01]  /*1410*/  HFMA2.BF16_V2 R29, R32, R29.H0_H0, -136, -136 ;  /* 0xc308c308201d7431 */ /* 0x000fe2000024001d */
[----:B-----5:R-:W-:Y:S01]  /*1420*/  HMMA.16816.F32.BF16 R20, R20, R30, RZ ;  /* 0x0000001e1414723c */ /* 0x020fe200000418ff */
[-CC-:B------:R-:W-:Y:S02]  /*1430*/  HFMA2.BF16_V2 R30, R33, R28.reuse.H0_H0, R28.reuse.H1_H1 ;  /* 0x2000001c211e7231 */ /* 0x180fe4000026001c */
[-CC-:B------:R-:W-:Y:S02]  /*1440*/  HFMA2.BF16_V2 R31, R34, R28.reuse.H0_H0, R28.reuse.H1_H1 ;  /* 0x2000001c221f7231 */ /* 0x180fe4000026001c */
[-CC-:B------:R-:W-:Y:S02]  /*1450*/  HFMA2.BF16_V2 R26, R26, R28.reuse.H0_H0, R28.reuse.H1_H1 ;  /* 0x2000001c1a1a7231 */ /* 0x180fe4000026001c */
[----:B------:R-:W-:-:S03]  /*1460*/  HFMA2.BF16_V2 R27, R29, R28.H0_H0, R28.H1_H1 ;  /* 0x2000001c1d1b7231 */ /* 0x000fc6000026001c */
[----:B------:R-:W-:Y:S08]  /*1470*/  HMMA.16816.F32.BF16 R12, R12, R30, RZ ;  /* 0x0000001e0c0c723c */ /* 0x000ff000000418ff */
        /* <DEDUP_REMOVED lines=8> */
[----:B------:R-:W-:-:S03]  /*1500*/  FADD.FTZ R10, R23, R10 ;  /* 0x0000000a170a7221 */ /* 0x000fc60000010000 */
[----:B------:R-:W-:Y:S01]  /*1510*/  FADD.FTZ R27, R27, R12 ;  /* 0x0000000c1b1b7221 */ /* 0x000fe20000010000 */
[----:B------:R-:W-:Y:S01]  /*1520*/  FADD.FTZ R12, R8, R13 ;  /* 0x0000000d080c7221 */ /* 0x000fe20000010000 */
[----:B------:R-:W-:Y:S01]  /*1530*/  FADD.FTZ R11, R9, R14 ;  /* 0x0000000e090b7221 */ /* 0x000fe20000010000 */
[----:B------:R-:W-:-:S05]  /*1540*/  FADD.FTZ R14, R10, R15 ;  /* 0x0000000f0a0e7221 */ /* 0x000fca0000010000 */
[----:B------:R-:W-:Y:S01]  /*1550*/  FADD.FTZ R10, R6, R11 ;  /* 0x0000000b060a7221 */ /* 0x000fe20000010000 */
[----:B------:R-:W-:Y:S01]  /*1560*/  FADD.FTZ R8, R4, R27 ;  /* 0x0000001b04087221 */ /* 0x000fe20000010000 */
[----:B------:R-:W-:Y:S01]  /*1570*/  FADD.FTZ R9, R5, R12 ;  /* 0x0000000c05097221 */ /* 0x000fe20000010000 */
[----:B------:R-:W-:-:S07]  /*1580*/  FADD.FTZ R11, R7, R14 ;  /* 0x0000000e070b7221 */ /* 0x000fce0000010000 */
.L_x_6:
[----:B------:R0:W-:Y:S01]  /*1590*/  STS.128 [R24], R8 ;  /* 0x0000000818007388 */ /* 0x0001e20000000c00 */
[----:B------:R-:W-:Y:S05]  /*15a0*/  WARPSYNC.ALL ;  /* 0x0000000000007948 */ /* 0x000fea0003800000 */
[----:B------:R-:W-:Y:S06]  /*15b0*/  BAR.SYNC.DEFER_BLOCKING 0x0 ;  /* 0x0000000000007b1d */ /* 0x000fec0000010000 */
[----:B------:R-:W-:Y:S05]  /*15c0*/  @P0 EXIT ;  /* 0x000000000000094d */ /* 0x000fea0003800000 */
[C---:B------:R-:W-:Y:S01]  /*15d0*/  LEA R38, R0.reuse, R25, 0x4 ;  /* 0x0000001900267211 */ /* 0x040fe200078e20ff */
[----:B------:R-:W-:Y:S01]  /*15e0*/  IMAD.SHL.U32 R36, R0, 0x2, RZ ;  /* 0x0000000200247824 */ /* 0x000fe200078e00ff */
[----:B------:R-:W-:Y:S01]  /*15f0*/  SHF.R.U32.HI R37, RZ, 0x2, R0 ;  /* 0x00000002ff257819 */ /* 0x000fe20000011600 */
[----:B------:R-:W2:Y:S02]  /*1600*/  LDCU.64 UR10, c[0x0][0x398] ;  /* 0x00007300ff0a77ac */ /* 0x000ea40008000a00 */
[----:B------:R-:W3:Y:S01]  /*1610*/  LDS.128 R12, [R38] ;  /* 0x00000000260c7984 */ /* 0x000ee20000000c00 */
[----:B------:R-:W-:Y:S02]  /*1620*/  LOP3.LUT R0, R36, 0x6, RZ, 0xc0, !PT ;  /* 0x0000000624007812 */ /* 0x000fe400078ec0ff */
[----:B------:R-:W-:Y:S01]  /*1630*/  LEA R2, R2, R37, 0x4 ;  /* 0x0000002502027211 */ /* 0x000fe200078e20ff */
[----:B------:R-:W4:Y:S01]  /*1640*/  LDS.128 R16, [R38+0x200] ;  /* 0x0002000026107984 */ /* 0x000f220000000c00 */
[----:B------:R-:W5:Y:S01]  /*1650*/  LDC.64 R36, c[0x0][0x3a0] ;  /* 0x0000e800ff247b82 */ /* 0x000f620000000a00 */
[----:B-1----:R-:W-:-:S02]  /*1660*/  LEA R3, R3, R0, 0x3 ;  /* 0x0000000003037211 */ /* 0x002fc400078e18ff */
[----:B------:R-:W1:Y:S04]  /*1670*/  LDS.128 R20, [R38+0x400] ;  /* 0x0004000026147984 */ /* 0x000e680000000c00 */
[----:B0-----:R-:W0:Y:S04]  /*1680*/  LDS.128 R24, [R38+0x600] ;  /* 0x0006000026187984 */ /* 0x001e280000000c00 */
[----:B------:R-:W2:Y:S04]  /*1690*/  LDS.128 R28, [R38+0x800] ;  /* 0x00080000261c7984 */ /* 0x000ea80000000c00 */
[----:B------:R-:W2:Y:S04]  /*16a0*/  LDS.128 R32, [R38+0xa00] ;  /* 0x000a000026207984 */ /* 0x000ea80000000c00 */
[----:B------:R-:W2:Y:S04]  /*16b0*/  LDS.128 R4, [R38+0xc00] ;  /* 0x000c000026047984 */ /* 0x000ea80000000c00 */
[----:B------:R-:W2:Y:S01]  /*16c0*/  LDS.128 R8, [R38+0xe00] ;  /* 0x000e000026087984 */ /* 0x000ea20000000c00 */
[C---:B-----5:R-:W-:Y:S01]  /*16d0*/  ISETP.GE.AND P1, PT, R2.reuse, R36, PT ;  /* 0x000000240200720c */ /* 0x060fe20003f26270 */
[----:B---3--:R-:W-:Y:S01]  /*16e0*/  FADD.FTZ R39, RZ, R12 ;  /* 0x0000000cff277221 */ /* 0x008fe20000010000 */
[----:B------:R-:W-:Y:S01]  /*16f0*/  FADD.FTZ R0, RZ, R13 ;  /* 0x0000000dff007221 */ /* 0x000fe20000010000 */
[----:B------:R-:W-:Y:S01]  /*1700*/  FADD.FTZ R13, RZ, R14 ;  /* 0x0000000eff0d7221 */ /* 0x000fe20000010000 */
[----:B------:R-:W-:-:S02]  /*1710*/  IMAD R14, R2, R37, RZ ;  /* 0x00000025020e7224 */ /* 0x000fc400078e02ff */
[----:B----4-:R-:W-:Y:S01]  /*1720*/  FADD.FTZ R39, R39, R16 ;  /* 0x0000001027277221 */ /* 0x010fe20000010000 */
[----:B------:R-:W-:Y:S01]  /*1730*/  FADD.FTZ R0, R0, R17 ;  /* 0x0000001100007221 */ /* 0x000fe20000010000 */
[----:B------:R-:W-:Y:S01]  /*1740*/  FADD.FTZ R12, RZ, R15 ;  /* 0x0000000fff0c7221 */ /* 0x000fe20000010000 */
[----:B------:R-:W-:Y:S01]  /*1750*/  FADD.FTZ R13, R13, R18 ;  /* 0x000000120d0d7221 */ /* 0x000fe20000010000 */
[----:B-1----:R-:W-:Y:S01]  /*1760*/  FADD.FTZ R39, R39, R20 ;  /* 0x0000001427277221 */ /* 0x002fe20000010000 */
[----:B------:R-:W-:Y:S01]  /*1770*/  FADD.FTZ R0, R0, R21 ;  /* 0x0000001500007221 */ /* 0x000fe20000010000 */
[----:B------:R-:W-:Y:S01]  /*1780*/  IADD3 R3, P0, PT, R3, R14, RZ ;  /* 0x0000000e03037210 */ /* 0x000fe20007f1e0ff */
[----:B------:R-:W-:Y:S01]  /*1790*/  FADD.FTZ R12, R12, R19 ;  /* 0x000000130c0c7221 */ /* 0x000fe20000010000 */
[----:B0-----:R-:W-:Y:S01]  /*17a0*/  FADD.FTZ R39, R39, R24 ;  /* 0x0000001827277221 */ /* 0x001fe20000010000 */
[----:B------:R-:W-:Y:S01]  /*17b0*/  FADD.FTZ R0, R0, R25 ;  /* 0x0000001900007221 */ /* 0x000fe20000010000 */
[----:B------:R-:W-:Y:S01]  /*17c0*/  LEA.HI.X.SX32 R14, R14, RZ, 0x1, P0 ;  /* 0x000000ff0e0e7211 */ /* 0x000fe200000f0eff */
[----:B------:R-:W-:Y:S01]  /*17d0*/  FADD.FTZ R13, R13, R22 ;  /* 0x000000160d0d7221 */ /* 0x000fe20000010000 */
[----:B--2---:R-:W-:Y:S01]  /*17e0*/  FADD.FTZ R39, R39, R28 ;  /* 0x0000001c27277221 */ /* 0x004fe20000010000 */
        /* <DEDUP_REMOVED lines=30> */
.L_x_7:
        /* <DEDUP_REMOVED lines=11> */
.L_x_52:


//--------------------- .text._ZN2at6native30tinygemm_m16n8k16_chunk_kernelINS0_10ALayout_RMILNS0_14KReductionTypeE0EEENS0_15BLayout_TC_int4ILi2ELi256EEES4_Li8ELi8EEEvPKvS8_S8_Pviiiiii --------------------------
	.section	.text._ZN2at6native30tinygemm_m16n8k16_chunk_kernelINS0_10ALayout_RMILNS0_14KReductionTypeE0EEENS0_15BLayout_TC_int4ILi2ELi256EEES4_Li8ELi8EEEvPKvS8_S8_Pviiiiii,"ax",@progbits
	.align	128
        .global         _ZN2at6native30tinygemm_m16n8k16_chunk_kernelINS0_10ALayout_RMILNS0_14KReductionTypeE0EEENS0_15BLayout_TC_int4ILi2ELi256EEES4_Li8ELi8EEEvPKvS8_S8_Pviiiiii
        .type           _ZN2at6native30tinygemm_m16n8k16_chunk_kernelINS0_10ALayout_RMILNS0_14KReductionTypeE0EEENS0_15BLayout_TC_int4ILi2ELi256EEES4_Li8ELi8EEEvPKvS8_S8_Pviiiiii,@function
        .size           _ZN2at6native30tinygemm_m16n8k16_chunk_kernelINS0_10ALayout_RMILNS0_14KReductionTypeE0EEENS0_15BLayout_TC_int4ILi2ELi256EEES4_Li8ELi8EEEvPKvS8_S8_Pviiiiii,(.L_x_53 - _ZN2at6native30tinygemm_m16n8k16_chunk_kernelINS0_10ALayout_RMILNS0_14KReductionTypeE0EEENS0_15BLayout_TC_int4ILi2ELi256EEES4_Li8ELi8EEEvPKvS8_S8_Pviiiiii)
        .other          _ZN2at6native30tinygemm_m16n8k16_chunk_kernelINS0_10ALayout_RMILNS0_14KReductionTypeE0EEENS0_15BLayout_TC_int4ILi2ELi256EEES4_Li8ELi8EEEvPKvS8_S8_Pviiiiii,@"STO_CUDA_ENTRY STV_DEFAULT"
_ZN2at6native30tinygemm_m16n8k16_chunk_kernelINS0_10ALayout_RMILNS0_14KReductionTypeE0EEENS0_15BLayout_TC_int4ILi2ELi256EEES4_Li8ELi8EEEvPKvS8_S8_Pviiiiii:
.text._ZN2at6native30tinygemm_m16n8k16_chunk_kernelINS0_10ALayout_RMILNS0_14KReductionTypeE0EEENS0_15BLayout_TC_int4ILi2ELi256EEES4_Li8ELi8EEEvPKvS8_S8_Pviiiiii:
        /* <DEDUP_REMOVED lines=20> */
[----:B0-----:R-:W-:Y:S01]  /*0140*/  IMAD.SHL.U32 R4, R0, 0x2, RZ ;  /* 0x0000000200047824 */ /* 0x001fe200078e00ff */
        /* <DEDUP_REMOVED lines=8> */
[----:B------:R-:W-:-:S04]  /*01d0*/  SHF.R.U32.HI R5, RZ, 0x2, R0 ;  /* 0x00000002ff057819 */ /* 0x000fc80000011600 */
[----:B------:R-:W-:Y:S01]  /*01e0*/  LEA R46, R2, R5, 0x4 ;  /* 0x00000005022e7211 */ /* 0x000fe200078e20ff */
[C---:B-1----:R-:W-:Y:S02]  /*01f0*/  IMAD R5, R3.reuse, 0x8, R5 ;  /* 0x0000000803057824 */ /* 0x042fe400078e0205 */
[----:B------:R-:W-:Y:S01]  /*0200*/  IMAD R7, R3, UR5, RZ ;  /* 0x0000000503077c24 */ /* 0x000fe2000f8e02ff */
[C---:B0-----:R-:W-:Y:S01]  /*0210*/  ISETP.GE.AND P0, PT, R46.reuse, UR9, PT ;  /* 0x000000092e007c0c */ /* 0x041fe2000bf06270 */
[C---:B------:R-:W-:Y:S01]  /*0220*/  VIADD R44, R46.reuse, 0x8 ;  /* 0x000000082e2c7836 */ /* 0x040fe20000000000 */
[----:B--2---:R-:W-:Y:S01]  /*0230*/  SHF.L.U32 R45, R47, 0x3, RZ ;  /* 0x000000032f2d7819 */ /* 0x004fe200000006ff */
[----:B------:R-:W-:Y:S01]  /*0240*/  IMAD R47, R46, R47, RZ ;  /* 0x0000002f2e2f7224 */ /* 0x000fe200078e02ff */
[----:B---3--:R-:W-:-:S09]  /*0250*/  SHF.L.U32 R6, R6, 0x3, RZ ;  /* 0x0000000306067819 */ /* 0x008fd200000006ff */
.L_x_9:
[----:B------:R-:W0:Y:S01]  /*0260*/  LDC.64 R26, c[0x0][0x388] ;  /* 0x0000e200ff1a7b82 */ /* 0x000e220000000a00 */
[----:B------:R-:W-:Y:S02]  /*0270*/  SHF.R.S32.HI R17, RZ, 0x1f, R50 ;  /* 0x0000001fff117819 */ /* 0x000fe40000011432 */
[----:B------:R-:W-:Y:S02]  /*0280*/  LEA.HI R15, R50, R7, RZ, 0x1f ;  /* 0x00000007320f7211 */ /* 0x000fe400078ff8ff */
[----:B------:R-:W-:Y:S02]  /*0290*/  LEA.HI R17, R17, R50, RZ, 0x4 ;  /* 0x0000003211117211 */ /* 0x000fe400078f20ff */
[----:B------:R-:W-:Y:S01]  /*02a0*/  LEA R15, R15, R0, 0x5 ;  /* 0x000000000f0f7211 */ /* 0x000fe200078e28ff */
[----:B------:R-:W1:Y:S01]  /*02b0*/  LDC.64 R12, c[0x0][0x390] ;  /* 0x0000e400ff0c7b82 */ /* 0x000e620000000a00 */
[----:B------:R-:W-:Y:S02]  /*02c0*/  SHF.R.S32.HI R14, RZ, 0x1f, R4 ;  /* 0x0000001fff0e7819 */ /* 0x000fe40000011404 */
[----:B------:R-:W-:-:S02]  /*02d0*/  IADD3 R16, P1, PT, R47, R4, RZ ;  /* 0x000000042f107210 */ /* 0x000fc40007f3e0ff */
[----:B------:R-:W-:Y:S02]  /*02e0*/  SHF.R.S32.HI R17, RZ, 0x4, R17 ;  /* 0x00000004ff117819 */ /* 0x000fe40000011411 */
[----:B------:R-:W-:-:S03]  /*02f0*/  CS2R R32, SRZ ;  /* 0x0000000000207805 */ /* 0x000fc6000001ff00 */
[----:B------:R-:W-:Y:S02]  /*0300*/  IMAD R17, R6, R17, R5 ;  /* 0x0000001106117224 */ /* 0x000fe400078e0205 */
[----:B0-----:R-:W-:Y:S01]  /*0310*/  IMAD.WIDE R26, R15, 0x4, R26 ;  /* 0x000000040f1a7825 */ /* 0x001fe200078e021a */
[----:B------:R-:W-:Y:S02]  /*0320*/  LEA.HI.X.SX32 R15, R47, R14, 0x1, P1 ;  /* 0x0000000e2f0f7211 */ /* 0x000fe400008f0eff */
[C---:B------:R-:W-:Y:S02]  /*0330*/  LEA R60, P1, R16.reuse, UR10, 0x1 ;  /* 0x0000000a103c7c11 */ /* 0x040fe4000f8208ff */
[----:B------:R-:W2:Y:S01]  /*0340*/  LDG.E.CONSTANT R59, desc[UR6][R26.64] ;  /* 0x000000061a3b7981 */ /* 0x000ea2000c1e9900 */
[----:B------:R-:W-:Y:S02]  /*0350*/  SHF.L.U32 R17, R17, 0x1, RZ ;  /* 0x0000000111117819 */ /* 0x000fe400000006ff */
[----:B------:R-:W-:-:S02]  /*0360*/  LEA.HI.X R61, R16, UR11, R15, 0x1, P1 ;  /* 0x0000000b103d7c11 */ /* 0x000fc400088f0c0f */
[----:B------:R-:W-:Y:S02]  /*0370*/  CS2R R34, SRZ ;  /* 0x0000000000227805 */ /* 0x000fe4000001ff00 */
[----:B------:R-:W-:Y:S01]  /*0380*/  ISETP.GE.AND P1, PT, R44, UR14, PT ;  /* 0x0000000e2c007c0c */ /* 0x000fe2000bf26270 */
[----:B-1----:R-:W-:Y:S01]  /*0390*/  IMAD.WIDE R12, R17, 0x2, R12 ;  /* 0x00000002110c7825 */ /* 0x002fe200078e020c */
[----:B------:R-:W-:Y:S01]  /*03a0*/  CS2R R36, SRZ ;  /* 0x0000000000247805 */ /* 0x000fe2000001ff00 */
[----:B------:R-:W3:Y:S01]  /*03b0*/  @!P0 LDG.E.CONSTANT R32, desc[UR6][R60.64] ;  /* 0x000000063c208981 */ /* 0x000ee2000c1e9900 */
[----:B------:R-:W-:Y:S01]  /*03c0*/  ISETP.GE.AND P0, PT, R46, UR14, PT ;  /* 0x0000000e2e007c0c */ /* 0x000fe2000bf06270 */
[----:B------:R-:W-:Y:S02]  /*03d0*/  IMAD.WIDE R48, R45, 0x2, R60 ;  /* 0x000000022d307825 */ /* 0x000fe400078e023c */
[----:B------:R0:W4:Y:S01]  /*03e0*/  LDG.E.CONSTANT R51, desc[UR6][R12.64] ;  /* 0x000000060c337981 */ /* 0x000122000c1e9900 */
[----:B------:R-:W-:-:S03]  /*03f0*/  CS2R R38, SRZ ;  /* 0x0000000000267805 */ /* 0x000fc6000001ff00 */
[----:B------:R-:W5:Y:S04]  /*0400*/  LDG.E.CONSTANT R57, desc[UR6][R26.64+0x80] ;  /* 0x000080061a397981 */ /* 0x000f68000c1e9900 */
[----:B------:R-:W3:Y:S04]  /*0410*/  @!P1 LDG.E.CONSTANT R33, desc[UR6][R48.64] ;  /* 0x0000000630219981 */ /* 0x000ee8000c1e9900 */
[----:B------:R-:W3:Y:S04]  /*0420*/  @!P1 LDG.E.CONSTANT R35, desc[UR6][R48.64+0x10] ;  /* 0x0000100630239981 */ /* 0x000ee8000c1e9900 */
[----:B------:R-:W3:Y:S04]  /*0430*/  @!P0 LDG.E.CONSTANT R34, desc[UR6][R60.64+0x10] ;  /* 0x000010063c228981 */ /* 0x000ee8000c1e9900 */
[----:B------:R-:W5:Y:S04]  /*0440*/  @!P1 LDG.E.CONSTANT R37, desc[UR6][R48.64+0x20] ;  /* 0x0000200630259981 */ /* 0x000f68000c1e9900 */
[----:B------:R-:W5:Y:S04]  /*0450*/  @!P1 LDG.E.CONSTANT R39, desc[UR6][R48.64+0x30] ;  /* 0x0000300630279981 */ /* 0x000f68000c1e9900 */
[----:B------:R-:W5:Y:S04]  /*0460*/  @!P0 LDG.E.CONSTANT R36, desc[UR6][R60.64+0x20] ;  /* 0x000020063c248981 */ /* 0x000f68000c1e9900 */
[----:B------:R-:W5:Y:S01]  /*0470*/  @!P0 LDG.E.CONSTANT R38, desc[UR6][R60.64+0x30] ;  /* 0x000030063c268981 */ /* 0x000f62000c1e9900 */
[----:B------:R-:W-:-:S02]  /*0480*/  CS2R R40, SRZ ;  /* 0x0000000000287805 */ /* 0x000fc4000001ff00 */
[----:B------:R-:W-:Y:S01]  /*0490*/  CS2R R42, SRZ ;  /* 0x00000000002a7805 */ /* 0x000fe2000001ff00 */
[----:B------:R-:W5:Y:S04]  /*04a0*/  LDG.E.CONSTANT R55, desc[UR6][R26.64+0x100] ;  /* 0x000100061a377981 */ /* 0x000f68000c1e9900 */
[----:B------:R-:W5:Y:S04]  /*04b0*/  @!P1 LDG.E.CONSTANT R41, desc[UR6][R48.64+0x40] ;  /* 0x0000400630299981 */ /* 0x000f68000c1e9900 */
[----:B------:R-:W5:Y:S04]  /*04c0*/  @!P1 LDG.E.CONSTANT R43, desc[UR6][R48.64+0x50] ;  /* 0x00005006302b9981 */ /* 0x000f68000c1e9900 */
[----:B------:R-:W5:Y:S04]  /*04d0*/  @!P0 LDG.E.CONSTANT R40, desc[UR6][R60.64+0x40] ;  /* 0x000040063c288981 */ /* 0x000f68000c1e9900 */
[----:B------:R-:W5:Y:S01]  /*04e0*/  @!P0 LDG.E.CONSTANT R42, desc[UR6][R60.64+0x50] ;  /* 0x000050063c2a8981 */ /* 0x000f62000c1e9900 */
[----:B0-----:R-:W-:-:S02]  /*04f0*/  CS2R R12, SRZ ;  /* 0x00000000000c7805 */ /* 0x001fc4000001ff00 */
[----:B------:R-:W-:Y:S02]  /*0500*/  CS2R R14, SRZ ;  /* 0x00000000000e7805 */ /* 0x000fe4000001ff00 */
[----:B------:R-:W-:Y:S01]  /*0510*/  CS2R R18, SRZ ;  /* 0x0000000000127805 */ /* 0x000fe2000001ff00 */
[----:B------:R0:W5:Y:S04]  /*0520*/  LDG.E.CONSTANT R53, desc[UR6][R26.64+0x180] ;  /* 0x000180061a357981 */ /* 0x000168000c1e9900 */
[----:B------:R-:W5:Y:S04]  /*0530*/  @!P1 LDG.E.CONSTANT R13, desc[UR6][R48.64+0x60] ;  /* 0x00006006300d9981 */ /* 0x000f68000c1e9900 */
[----:B------:R-:W5:Y:S04]  /*0540*/  @!P1 LDG.E.CONSTANT R15, desc[UR6][R48.64+0x70] ;  /* 0x00007006300f9981 */ /* 0x000f68000c1e9900 */
[----:B------:R-:W5:Y:S04]  /*0550*/  @!P0 LDG.E.CONSTANT R12, desc[UR6][R60.64+0x60] ;  /* 0x000060063c0c8981 */ /* 0x000f68000c1e9900 */
[----:B------:R-:W5:Y:S01]  /*0560*/  @!P0 LDG.E.CONSTANT R14, desc[UR6][R60.64+0x70] ;  /* 0x000070063c0e8981 */ /* 0x000f62000c1e9900 */
[----:B------:R-:W-:-:S03]  /*0570*/  CS2R R16, SRZ ;  /* 0x0000000000107805 */ /* 0x000fc6000001ff00 */
[----:B------:R-:W5:Y:S04]  /*0580*/  @!P1 LDG.E.CONSTANT R19, desc[UR6][R48.64+0x90] ;  /* 0x0000900630139981 */ /* 0x000f68000c1e9900 */
[----:B------:R-:W5:Y:S04]  /*0590*/  @!P1 LDG.E.CONSTANT R17, desc[UR6][R48.64+0x80] ;  /* 0x0000800630119981 */ /* 0x000f68000c1e9900 */
[----:B------:R-:W5:Y:S04]  /*05a0*/  @!P0 LDG.E.CONSTANT R16, desc[UR6][R60.64+0x80] ;  /* 0x000080063c108981 */ /* 0x000f68000c1e9900 */
[----:B------:R-:W5:Y:S01]  /*05b0*/  @!P0 LDG.E.CONSTANT R18, desc[UR6][R60.64+0x90] ;  /* 0x000090063c128981 */ /* 0x000f62000c1e9900 */
[----:B------:R-:W-:-:S02]  /*05c0*/  CS2R R20, SRZ ;  /* 0x0000000000147805 */ /* 0x000fc4000001ff00 */
[----:B------:R-:W-:Y:S02]  /*05d0*/  CS2R R22, SRZ ;  /* 0x0000000000167805 */ /* 0x000fe4000001ff00 */
[----:B------:R-:W-:Y:S02]  /*05e0*/  CS2R R24, SRZ ;  /* 0x0000000000187805 */ /* 0x000fe4000001ff00 */
[----:B0-----:R-:W-:Y:S01]  /*05f0*/  CS2R R26, SRZ ;  /* 0x00000000001a7805 */ /* 0x001fe2000001ff00 */
        /* <DEDUP_REMOVED lines=13> */
[----:B------:R-:W5:Y:S01]  /*06d0*/  @!P0 LDG.E.CONSTANT R30, desc[UR6][R60.64+0xf0] ;  /* 0x0000f0063c1e8981 */ /* 0x000f62000c1e9900 */
[----:B------:R-:W-:Y:S01]  /*06e0*/  MOV R52, 0x43004300 ;  /* 0x4300430000347802 */ /* 0x000fe20000000f00 */
[----:B------:R-:W-:Y:S01]  /*06f0*/  IMAD.MOV.U32 R54, RZ, RZ, 0x3f80 ;  /* 0x00003f80ff367424 */ /* 0x000fe200078e00ff */
[----:B------:R-:W-:Y:S05]  /*0700*/  WARPSYNC.ALL ;  /* 0x0000000000007948 */ /* 0x000fea0003800000 */
[----:B--2---:R-:W-:-:S04]  /*0710*/  SHF.R.U32.HI R56, RZ, 0x4, R59 ;  /* 0x00000004ff387819 */ /* 0x004fc8000001163b */
[--C-:B------:R-:W-:Y:S02]  /*0720*/  LOP3.LUT R58, R56, 0xf000f, R52.reuse, 0xea, !PT ;  /* 0x000f000f383a7812 */ /* 0x100fe400078eea34 */
[----:B------:R-:W-:-:S03]  /*0730*/  LOP3.LUT R56, R59, 0xf000f, R52, 0xea, !PT ;  /* 0x000f000f3b387812 */ /* 0x000fc600078eea34 */
[-C--:B0-----:R-:W-:Y:S02]  /*0740*/  HFMA2.BF16_V2 R49, R58, R54.reuse.H0_H0, -136, -136 ;  /* 0xc308c3083a317431 */ /* 0x081fe40000240036 */
[----:B------:R-:W-:Y:S02]  /*0750*/  HFMA2.BF16_V2 R48, R56, R54.H0_H0, -136, -136 ;  /* 0xc308c30838307431 */ /* 0x000fe40000240036 */
[-CC-:B----4-:R-:W-:Y:S02]  /*0760*/  HFMA2.BF16_V2 R49, R49, R51.reuse.H0_H0, R51.reuse.H1_H1 ;  /* 0x2000003331317231 */ /* 0x190fe40000260033 */
[----:B------:R-:W-:-:S07]  /*0770*/  HFMA2.BF16_V2 R48, R48, R51.H0_H0, R51.H1_H1 ;  /* 0x2000003330307231 */ /* 0x000fce0000260033 */
[----:B---3--:R-:W-:Y:S01]  /*0780*/  HMMA.16816.F32.BF16 R32, R32, R48, RZ ;  /* 0x000000302020723c */ /* 0x008fe200000418ff */
        /* <DEDUP_REMOVED lines=8> */
[----:B-----5:R-:W-:Y:S01]  /*0810*/  HMMA.16816.F32.BF16 R36, R36, R48, RZ ;  /* 0x000000302424723c */ /* 0x020fe200000418ff */
[----:B------:R-:W-:-:S04]  /*0820*/  SHF.R.U32.HI R49, RZ, 0x4, R57 ;  /* 0x00000004ff317819 */ /* 0x000fc80000011639 */
[--C-:B------:R-:W-:Y:S02]  /*0830*/  LOP3.LUT R59, R49, 0xf000f, R52.reuse, 0xea, !PT ;  /* 0x000f000f313b7812 */ /* 0x100fe400078eea34 */
[----:B------:R-:W-:-:S05]  /*0840*/  LOP3.LUT R49, R57, 0xf000f, R52, 0xea, !PT ;  /* 0x000f000f39317812 */ /* 0x000fca00078eea34 */
[-C--:B------:R-:W-:Y:S02]  /*0850*/  HFMA2.BF16_V2 R48, R49, R54.reuse.H0_H0, -136, -136 ;  /* 0xc308c30831307431 */ /* 0x080fe40000240036 */
        /* <DEDUP_REMOVED lines=11> */
[----:B------:R-:W-:Y:S01]  /*0910*/  HFMA2.BF16_V2 R49, R49, R51.H0_H0, R51.H1_H1 ;  /* 0x2000003331317231 */ /* 0x000fe20000260033 */
[----:B------:R-:W-:-:S04]  /*0920*/  SHF.R.U32.HI R57, RZ, 0x4, R55 ;  /* 0x00000004ff397819 */ /* 0x000fc80000011637 */
[--C-:B------:R-:W-:Y:S02]  /*0930*/  LOP3.LUT R57, R57, 0xf000f, R52.reuse, 0xea, !PT ;  /* 0x000f000f39397812 */ /* 0x100fe400078eea34 */
[----:B------:R-:W-:Y:S01]  /*0940*/  HMMA.16816.F32.BF16 R12, R12, R48, RZ ;  /* 0x000000300c0c723c */ /* 0x000fe200000418ff */
        /* <DEDUP_REMOVED lines=12> */
[-C--:B------:R-:W-:Y:S02]  /*0a10*/  HFMA2.BF16_V2 R49, R55, R54.reuse.H0_H0, -136, -136 ;  /* 0xc308c30837317431 */ /* 0x080fe40000240036 */
[----:B------:R-:W-:Y:S01]  /*0a20*/  FADD.FTZ R55, R32, R8 ;  /* 0x0000000820377221 */ /* 0x000fe20000010000 */
[----:B------:R-:W-:Y:S01]  /*0a30*/  FADD.FTZ R32, R33, R9 ;  /* 0x0000000921207221 */ /* 0x000fe20000010000 */
[--C-:B------:R-:W-:Y:S01]  /*0a40*/  LOP3.LUT R9, R53, 0xf000f, R52.reuse, 0xea, !PT ;  /* 0x000f000f35097812 */ /* 0x100fe200078eea34 */
[-CC-:B------:R-:W-:Y:S01]  /*0a50*/  HFMA2.BF16_V2 R48, R48, R51.reuse.H0_H0, R51.reuse.H1_H1 ;  /* 0x2000003330307231 */ /* 0x180fe20000260033 */
[----:B------:R-:W-:Y:S01]  /*0a60*/  LOP3.LUT R57, R57, 0xf000f, R52, 0xea, !PT ;  /* 0x000f000f39397812 */ /* 0x000fe200078eea34 */
[----:B------:R-:W-:Y:S01]  /*0a70*/  HFMA2.BF16_V2 R49, R49, R51.H0_H0, R51.H1_H1 ;  /* 0x2000003331317231 */ /* 0x000fe20000260033 */
[--C-:B------:R-:W-:Y:S01]  /*0a80*/  SHF.R.U32.HI R33, RZ, 0x8, R53.reuse ;  /* 0x00000008ff217819 */ /* 0x100fe20000011635 */
[-C--:B------:R-:W-:Y:S01]  /*0a90*/  HFMA2.BF16_V2 R8, R9, R54.reuse.H0_H0, -136, -136 ;  /* 0xc308c30809087431 */ /* 0x080fe20000240036 */
[----:B------:R-:W-:Y:S01]  /*0aa0*/  SHF.R.U32.HI R53, RZ, 0xc, R53 ;  /* 0x0000000cff357819 */ /* 0x000fe20000011635 */
[----:B------:R-:W-:-:S03]  /*0ab0*/  HFMA2.BF16_V2 R9, R57, R54.H0_H0, -136, -136 ;  /* 0xc308c30839097431 */ /* 0x000fc60000240036 */
[----:B------:R-:W-:Y:S01]  /*0ac0*/  HMMA.16816.F32.BF16 R20, R20, R48, RZ ;  /* 0x000000301414723c */ /* 0x000fe200000418ff */
[--C-:B------:R-:W-:Y:S01]  /*0ad0*/  LOP3.LUT R49, R33, 0xf000f, R52.reuse, 0xea, !PT ;  /* 0x000f000f21317812 */ /* 0x100fe200078eea34 */
[-CC-:B------:R-:W-:Y:S01]  /*0ae0*/  HFMA2.BF16_V2 R8, R8, R51.reuse.H0_H0, R51.reuse.H1_H1 ;  /* 0x2000003308087231 */ /* 0x180fe20000260033 */
[----:B------:R-:W-:Y:S01]  /*0af0*/  LOP3.LUT R53, R53, 0xf000f, R52, 0xea, !PT ;  /* 0x000f000f35357812 */ /* 0x000fe200078eea34 */
[-CC-:B------:R-:W-:Y:S02]  /*0b00*/  HFMA2.BF16_V2 R9, R9, R51.reuse.H0_H0, R51.reuse.H1_H1 ;  /* 0x2000003309097231 */ /* 0x180fe40000260033 */
[----:B------:R-:W-:Y:S01]  /*0b10*/  FADD.FTZ R33, R34, R10 ;  /* 0x0000000a22217221 */ /* 0x000fe20000010000 */
[-C--:B------:R-:W-:Y:S02]  /*0b20*/  HFMA2.BF16_V2 R49, R49, R54.reuse.H0_H0, -136, -136 ;  /* 0xc308c30831317431 */ /* 0x080fe40000240036 */
[----:B------:R-:W-:Y:S02]  /*0b30*/  HFMA2.BF16_V2 R53, R53, R54.H0_H0, -136, -136 ;  /* 0xc308c30835357431 */ /* 0x000fe40000240036 */
[----:B------:R-:W-:Y:S01]  /*0b40*/  FADD.FTZ R10, R35, R11 ;  /* 0x0000000b230a7221 */ /* 0x000fe20000010000 */
[----:B------:R-:W-:Y:S01]  /*0b50*/  HMMA.16816.F32.BF16 R24, R24, R8, RZ ;  /* 0x000000081818723c */ /* 0x000fe200000418ff */
[----:B------:R-:W-:-:S02]  /*0b60*/  HFMA2.BF16_V2 R8, R49, R51.H0_H0, R51.H1_H1 ;  /* 0x2000003331087231 */ /* 0x000fc40000260033 */
        /* <DEDUP_REMOVED lines=10> */
[----:B------:R-:W-:Y:S01]  /*0c10*/  IADD3 R50, PT, PT, R50, 0x40, RZ ;  /* 0x0000004032327810 */ /* 0x000fe20007ffe0ff */
[----:B------:R-:W-:Y:S01]  /*0c20*/  FADD.FTZ R55, R12, R55 ;  /* 0x000000370c377221 */ /* 0x000fe20000010000 */
[----:B------:R-:W-:Y:S01]  /*0c30*/  FADD.FTZ R32, R13, R32 ;  /* 0x000000200d207221 */ /* 0x000fe20000010000 */
[----:B------:R-:W-:Y:S01]  /*0c40*/  FADD.FTZ R33, R14, R33 ;  /* 0x000000210e217221 */ /* 0x000fe20000010000 */
[----:B------:R-:W-:Y:S01]  /*0c50*/  FADD.FTZ R10, R15, R10 ;  /* 0x0000000a0f0a7221 */ /* 0x000fe20000010000 */
[----:B------:R-:W-:Y:S01]  /*0c60*/  ISETP.GE.AND P1, PT, R50, UR4, PT ;  /* 0x0000000432007c0c */ /* 0x000fe2000bf26270 */
        /* <DEDUP_REMOVED lines=16> */
[----:B------:R-:W-:Y:S01]  /*0d70*/  VIADD R4, R4, 0x400 ;  /* 0x0000040004047836 */ /* 0x000fe20000000000 */
[----:B------:R-:W-:Y:S06]  /*0d80*/  @!P1 BRA `(.L_x_9) ;  /* 0xfffffff400349947 */ /* 0x000fec000383ffff */
.L_x_8:
[----:B------:R-:W2:Y:S01]  /*0d90*/  S2R R6, SR_TID.Y ;  /* 0x0000000000067919 */ /* 0x000ea20000002200 */
[----:B------:R-:W3:Y:S01]  /*0da0*/  LDC R7, c[0x0][0x3b4] ;  /* 0x0000ed00ff077b82 */ /* 0x000ee20000000800 */
[----:B------:R-:W-:Y:S01]  /*0db0*/  MOV R17, 0x400 ;  /* 0x0000040000117802 */ /* 0x000fe20000000f00 */
[----:B------:R-:W4:Y:S01]  /*0dc0*/  S2R R4, SR_CgaCtaId ;  /* 0x0000000000047919 */ /* 0x000f220000008800 */
[C---:B--2---:R-:W-:Y:S02]  /*0dd0*/  LEA R12, R6.reuse, UR4, 0x1 ;  /* 0x00000004060c7c11 */ /* 0x044fe4000f8e08ff */
[----:B------:R-:W-:Y:S02]  /*0de0*/  ISETP.NE.AND P0, PT, R6, RZ, PT ;  /* 0x000000ff0600720c */ /* 0x000fe40003f05270 */
[----:B---3--:R-:W-:Y:S02]  /*0df0*/  ISETP.GE.U32.AND P1, PT, R12, R7, PT ;  /* 0x000000070c00720c */ /* 0x008fe40003f26070 */
[----:B----4-:R-:W-:-:S04]  /*0e00*/  LEA R17, R4, R17, 0x18 ;  /* 0x0000001104117211 */ /* 0x010fc800078ec0ff */
[----:B------:R-:W-:-:S04]  /*0e10*/  LEA R5, R6, R17, 0x9 ;  /* 0x0000001106057211 */ /* 0x000fc800078e48ff */
[----:B0-----:R-:W-:-:S03]  /*0e20*/  LEA R16, R0, R5, 0x4 ;  /* 0x0000000500107211 */ /* 0x001fc600078e20ff */
[----:B------:R-:W-:Y:S05]  /*0e30*/  @P1 BRA `(.L_x_10) ;  /* 0x0000000400441947 */ /* 0x000fea0003800000 */
[----:B------:R-:W0:Y:S01]  /*0e40*/  LDC R21, c[0x0][0x3a8] ;  /* 0x0000ea00ff157b82 */ /* 0x000e220000000800 */
[----:B------:R-:W-:Y:S01]  /*0e50*/  LEA.HI R22, R7, R7, RZ, 0x1 ;  /* 0x0000000707167211 */ /* 0x000fe200078f08ff */
[----:B------:R-:W2:Y:S01]  /*0e60*/  LDCU UR9, c[0x0][0x3b0] ;  /* 0x00007600ff0977ac */ /* 0x000ea20008000800 */
[----:B------:R-:W-:Y:S02]  /*0e70*/  SHF.L.U32 R14, R0, 0x1, RZ ;  /* 0x00000001000e7819 */ /* 0x000fe400000006ff */
[----:B------:R-:W-:Y:S01]  /*0e80*/  SHF.R.U32.HI R18, RZ, 0x2, R0 ;  /* 0x00000002ff127819 */ /* 0x000fe20000011600 */
[----:B------:R-:W3:Y:S01]  /*0e90*/  LDCU.64 UR12, c[0x0][0x380] ;  /* 0x00007000ff0c77ac */ /* 0x000ee20008000a00 */
[----:B------:R-:W-:Y:S01]  /*0ea0*/  LOP3.LUT R19, R14, 0x6, RZ, 0xc0, !PT ;  /* 0x000000060e137812 */ /* 0x000fe200078ec0ff */
[----:B------:R-:W4:Y:S01]  /*0eb0*/  LDC.64 R6, c[0x0][0x388] ;  /* 0x0000e200ff067b82 */ /* 0x000f220000000a00 */
[----:B------:R-:W-:Y:S01]  /*0ec0*/  SHF.R.U32.HI R13, RZ, 0x1, R12 ;  /* 0x00000001ff0d7819 */ /* 0x000fe2000001160c */
[----:B------:R-:W-:Y:S01]  /*0ed0*/  IMAD R20, R2, 0x10, R18 ;  /* 0x0000001002147824 */ /* 0x000fe200078e0212 */
[----:B------:R-:W-:Y:S01]  /*0ee0*/  SHF.R.S32.HI R15, RZ, 0x1f, R12 ;  /* 0x0000001fff0f7819 */ /* 0x000fe2000001140c */
[----:B------:R-:W5:Y:S01]  /*0ef0*/  LDCU UR5, c[0x0][0x3a0] ;  /* 0x00007400ff0577ac */ /* 0x000f620008000800 */
[----:B------:R-:W-:-:S02]  /*0f00*/  SHF.R.U32.HI R14, RZ, 0x1, R22 ;  /* 0x00000001ff0e7819 */ /* 0x000fc40000011616 */
[----:B------:R-:W-:Y:S01]  /*0f10*/  LEA.HI R15, R15, R12, RZ, 0x4 ;  /* 0x0000000c0f0f7211 */ /* 0x000fe200078f20ff */
[----:B------:R-:W5:Y:S01]  /*0f20*/  LDC.64 R4, c[0x0][0x390] ;  /* 0x0000e400ff047b82 */ /* 0x000f620000000a00 */
[----:B------:R-:W-:Y:S01]  /*0f30*/  LEA R12, R12, R19, 0x4 ;  /* 0x000000130c0c7211 */ /* 0x000fe200078e20ff */
[----:B-1----:R-:W-:Y:S01]  /*0f40*/  IMAD R13, R14, R3, R13 ;  /* 0x000000030e0d7224 */ /* 0x002fe200078e020d */
[----:B------:R-:W-:Y:S02]  /*0f50*/  SHF.R.U32.HI R15, RZ, 0x4, R15 ;  /* 0x00000004ff0f7819 */ /* 0x000fe4000001160f */
[----:B------:R-:W-:Y:S02]  /*0f60*/  LEA R18, R3, R18, 0x3 ;  /* 0x0000001203127211 */ /* 0x000fe400078e18ff */
[----:B------:R-:W-:Y:S01]  /*0f70*/  LEA R13, R13, R0, 0x5 ;  /* 0x000000000d0d7211 */ /* 0x000fe200078e28ff */
[----:B0-----:R-:W-:Y:S01]  /*0f80*/  IMAD R19, R20, R21, RZ ;  /* 0x0000001514137224 */ /* 0x001fe200078e02ff */
[----:B------:R-:W-:Y:S01]  /*0f90*/  SHF.R.S32.HI R14, RZ, 0x1f, R12 ;  /* 0x0000001fff0e7819 */ /* 0x000fe2000001140c */
[----:B--2---:R-:W-:-:S03]  /*0fa0*/  IMAD R15, R15, UR9, RZ ;  /* 0x000000090f0f7c24 */ /* 0x004fc6000f8e02ff */
[----:B------:R-:W-:Y:S01]  /*0fb0*/  IADD3 R12, P1, PT, R19, R12, RZ ;  /* 0x0000000c130c7210 */ /* 0x000fe20007f3e0ff */
[----:B------:R-:W-:Y:S02]  /*0fc0*/  IMAD R15, R15, 0x8, R18 ;  /* 0x000000080f0f7824 */ /* 0x000fe400078e0212 */
[----:B----4-:R-:W-:Y:S01]  /*0fd0*/  IMAD.WIDE R6, R13, 0x4, R6 ;  /* 0x000000040d067825 */ /* 0x010fe200078e0206 */
[----:B------:R-:W-:Y:S02]  /*0fe0*/  LEA.HI.X.SX32 R19, R19, R14, 0x1, P1 ;  /* 0x0000000e13137211 */ /* 0x000fe400008f0eff */
[C---:B---3--:R-:W-:Y:S02]  /*0ff0*/  LEA R18, P1, R12.reuse, UR12, 0x1 ;  /* 0x0000000c0c127c11 */ /* 0x048fe4000f8208ff */
[----:B------:R0:W2:Y:S01]  /*1000*/  LDG.E.CONSTANT R24, desc[UR6][R6.64] ;  /* 0x0000000606187981 */ /* 0x0000a2000c1e9900 */
[----:B------:R-:W-:Y:S02]  /*1010*/  SHF.L.U32 R15, R15, 0x1, RZ ;  /* 0x000000010f0f7819 */ /* 0x000fe400000006ff */
[----:B------:R-:W-:-:S02]  /*1020*/  LEA.HI.X R19, R12, UR13, R19, 0x1, P1 ;  /* 0x0000000d0c137c11 */ /* 0x000fc400088f0c13 */
[C---:B------:R-:W-:Y:S01]  /*1030*/  IADD3 R12, PT, PT, R20.reuse, 0x8, RZ ;  /* 0x00000008140c7810 */ /* 0x040fe20007ffe0ff */
[----:B-----5:R-:W-:Y:S01]  /*1040*/  IMAD.WIDE R22, R15, 0x2, R4 ;  /* 0x000000020f167825 */ /* 0x020fe200078e0204 */
[----:B------:R-:W-:Y:S02]  /*1050*/  SHF.L.U32 R21, R21, 0x3, RZ ;  /* 0x0000000315157819 */ /* 0x000fe400000006ff */
[----:B------:R-:W-:Y:S02]  /*1060*/  ISETP.GE.AND P2, PT, R20, UR5, PT ;  /* 0x0000000514007c0c */ /* 0x000fe4000bf46270 */
[----:B------:R-:W-:Y:S01]  /*1070*/  ISETP.GE.AND P3, PT, R12, UR5, PT ;  /* 0x000000050c007c0c */ /* 0x000fe2000bf66270 */
[----:B------:R1:W3:Y:S01]  /*1080*/  LDG.E.CONSTANT R22, desc[UR6][R22.64] ;  /* 0x0000000616167981 */ /* 0x0002e2000c1e9900 */
[----:B------:R-:W-:Y:S02]  /*1090*/  SHF.R.S32.HI R5, RZ, 0x1f, R21 ;  /* 0x0000001fff057819 */ /* 0x000fe40000011415 */
[----:B------:R-:W-:-:S02]  /*10a0*/  LEA R20, P1, R21, R18, 0x1 ;  /* 0x0000001215147211 */ /* 0x000fc400078208ff */
[----:B------:R-:W-:Y:S02]  /*10b0*/  CS2R R12, SRZ ;  /* 0x00000000000c7805 */ /* 0x000fe4000001ff00 */
[----:B------:R-:W-:Y:S02]  /*10c0*/  CS2R R14, SRZ ;  /* 0x00000000000e7805 */ /* 0x000fe4000001ff00 */
[----:B------:R-:W-:Y:S02]  /*10d0*/  LEA.HI.X R21, R21, R19, R5, 0x1, P1 ;  /* 0x0000001315157211 */ /* 0x000fe400008f0c05 */
[----:B------:R-:W-:Y:S02]  /*10e0*/  CS2R R4, SRZ ;  /* 0x0000000000047805 */ /* 0x000fe4000001ff00 */
[----:B0-----:R-:W-:Y:S01]  /*10f0*/  CS2R R6, SRZ ;  /* 0x0000000000067805 */ /* 0x001fe2000001ff00 */
[----:B------:R-:W4:Y:S04]  /*1100*/  @!P2 LDG.E.CONSTANT R12, desc[UR6][R18.64] ;  /* 0x00000006120ca981 */ /* 0x000f28000c1e9900 */
[----:B------:R-:W4:Y:S04]  /*1110*/  @!P2 LDG.E.CONSTANT R14, desc[UR6][R18.64+0x10] ;  /* 0x00001006120ea981 */ /* 0x000f28000c1e9900 */
[----:B------:R-:W4:Y:S04]  /*1120*/  @!P3 LDG.E.CONSTANT R13, desc[UR6][R20.64] ;  /* 0x00000006140db981 */ /* 0x000f28000c1e9900 */
[----:B------:R-:W4:Y:S04]  /*1130*/  @!P3 LDG.E.CONSTANT R15, desc[UR6][R20.64+0x10] ;  /* 0x00001006140fb981 */ /* 0x000f28000c1e9900 */
[----:B------:R-:W5:Y:S04]  /*1140*/  @!P2 LDG.E.CONSTANT R4, desc[UR6][R18.64+0x20] ;  /* 0x000020061204a981 */ /* 0x000f68000c1e9900 */
[----:B------:R-:W5:Y:S04]  /*1150*/  @!P2 LDG.E.CONSTANT R6, desc[UR6][R18.64+0x30] ;  /* 0x000030061206a981 */ /* 0x000f68000c1e9900 */
[----:B------:R-:W5:Y:S04]  /*1160*/  @!P3 LDG.E.CONSTANT R5, desc[UR6][R20.64+0x20] ;  /* 0x000020061405b981 */ /* 0x000f68000c1e9900 */
[----:B------:R0:W5:Y:S01]  /*1170*/  @!P3 LDG.E.CONSTANT R7, desc[UR6][R20.64+0x30] ;  /* 0x000030061407b981 */ /* 0x000162000c1e9900 */
[----:B-1----:R-:W-:Y:S01]  /*1180*/  IMAD.MOV.U32 R23, RZ, RZ, 0x3f80 ;  /* 0x00003f80ff177424 */ /* 0x002fe200078e00ff */
[----:B------:R-:W-:-:S04]  /*1190*/  MOV R27, 0x43004300 ;  /* 0x43004300001b7802 */ /* 0x000fc80000000f00 */
[----:B0-----:R-:W-:Y:S01]  /*11a0*/  PRMT R21, R23, 0x7610, R21 ;  /* 0x0000761017157816 */ /* 0x001fe20000000015 */
[----:B------:R-:W-:Y:S05]  /*11b0*/  WARPSYNC.ALL ;  /* 0x0000000000007948 */ /* 0x000fea0003800000 */
[----:B--2---:R-:W-:Y:S02]  /*11c0*/  SHF.R.U32.HI R25, RZ, 0x4, R24 ;  /* 0x00000004ff197819 */ /* 0x004fe40000011618 */
[--C-:B------:R-:W-:Y:S02]  /*11d0*/  LOP3.LUT R23, R24, 0xf000f, R27.reuse, 0xea, !PT ;  /* 0x000f000f18177812 */ /* 0x100fe400078eea1b */
[----:B------:R-:W-:-:S02]  /*11e0*/  LOP3.LUT R25, R25, 0xf000f, R27, 0xea, !PT ;  /* 0x000f000f19197812 */ /* 0x000fc400078eea1b */
[--C-:B------:R-:W-:Y:S02]  /*11f0*/  SHF.R.U32.HI R26, RZ, 0x8, R24.reuse ;  /* 0x00000008ff1a7819 */ /* 0x100fe40000011618 */
[----:B------:R-:W-:Y:S01]  /*1200*/  SHF.R.U32.HI R24, RZ, 0xc, R24 ;  /* 0x0000000cff187819 */ /* 0x000fe20000011618 */
[-C--:B------:R-:W-:Y:S02]  /*1210*/  HFMA2.BF16_V2 R23, R23, R21.reuse.H0_H0, -136, -136 ;  /* 0xc308c30817177431 */ /* 0x080fe40000240015 */
[----:B------:R-:W-:Y:S01]  /*1220*/  HFMA2.BF16_V2 R25, R25, R21.H0_H0, -136, -136 ;  /* 0xc308c30819197431 */ /* 0x000fe20000240015 */
[--C-:B------:R-:W-:Y:S02]  /*1230*/  LOP3.LUT R26, R26, 0xf000f, R27.reuse, 0xea, !PT ;  /* 0x000f000f1a1a7812 */ /* 0x100fe400078eea1b */
[----:B------:R-:W-:Y:S01]  /*1240*/  LOP3.LUT R24, R24, 0xf000f, R27, 0xea, !PT ;  /* 0x000f000f18187812 */ /* 0x000fe200078eea1b */
[-CC-:B---3--:R-:W-:Y:S02]  /*1250*/  HFMA2.BF16_V2 R18, R23, R22.reuse.H0_H0, R22.reuse.H1_H1 ;  /* 0x2000001617127231 */ /* 0x188fe40000260016 */
[----:B------:R-:W-:-:S02]  /*1260*/  HFMA2.BF16_V2 R19, R25, R22.H0_H0, R22.H1_H1 ;  /* 0x2000001619137231 */ /* 0x000fc40000260016 */
[-C--:B------:R-:W-:Y:S02]  /*1270*/  HFMA2.BF16_V2 R26, R26, R21.reuse.H0_H0, -136, -136 ;  /* 0xc308c3081a1a7431 */ /* 0x080fe40000240015 */
[----:B------:R-:W-:Y:S02]  /*1280*/  HFMA2.BF16_V2 R24, R24, R21.H0_H0, -136, -136 ;  /* 0xc308c30818187431 */ /* 0x000fe40000240015 */
[-CC-:B------:R-:W-:Y:S02]  /*1290*/  HFMA2.BF16_V2 R26, R26, R22.reuse.H0_H0, R22.reuse.H1_H1 ;  /* 0x200000161a1a7231 */ /* 0x180fe40000260016 */
[----:B------:R-:W-:Y:S01]  /*12a0*/  HFMA2.BF16_V2 R27, R24, R22.H0_H0, R22.H1_H1 ;  /* 0x20000016181b7231 */ /* 0x000fe20000260016 */
[----:B----4-:R-:W-:Y:S08]  /*12b0*/  HMMA.16816.F32.BF16 R12, R12, R18, RZ ;  /* 0x000000120c0c723c */ /* 0x010ff000000418ff */
[----:B-----5:R-:W-:Y:S11]  /*12c0*/  HMMA.16816.F32.BF16 R4, R4, R26, RZ ;  /* 0x0000001a0404723c */ /* 0x020ff600000418ff */
        /* <DEDUP_REMOVED lines=8> */
.L_x_10:
[----:B------:R0:W-:Y:S01]  /*1350*/  STS.128 [R16], R8 ;  /* 0x0000000810007388 */ /* 0x0001e20000000c00 */
[----:B------:R-:W-:Y:S05]  /*1360*/  WARPSYNC.ALL ;  /* 0x0000000000007948 */ /* 0x000fea0003800000 */
[----:B------:R-:W-:Y:S06]  /*1370*/  BAR.SYNC.DEFER_BLOCKING 0x0 ;  /* 0x0000000000007b1d */ /* 0x000fec0000010000 */
[----:B------:R-:W-:Y:S05]  /*1380*/  @P0 EXIT ;  /* 0x000000000000094d */ /* 0x000fea0003800000 */
[C---:B------:R-:W-:Y:S01]  /*1390*/  LEA R38, R0.reuse, R17, 0x4 ;  /* 0x0000001100267211 */ /* 0x040fe200078e20ff */
[----:B------:R-:W2:Y:S01]  /*13a0*/  LDCU.64 UR12, c[0x0][0x398] ;  /* 0x00007300ff0c77ac */ /* 0x000ea20008000a00 */
[----:B------:R-:W-:Y:S02]  /*13b0*/  SHF.L.U32 R36, R0, 0x1, RZ ;  /* 0x0000000100247819 */ /* 0x000fe400000006ff */
[----:B------:R-:W-:Y:S01]  /*13c0*/  SHF.R.U32.HI R37, RZ, 0x2, R0 ;  /* 0x00000002ff257819 */ /* 0x000fe20000011600 */
[----:B------:R-:W3:Y:S01]  /*13d0*/  LDS.128 R12, [R38] ;  /* 0x00000000260c7984 */ /* 0x000ee20000000c00 */
[----:B------:R-:W-:-:S03]  /*13e0*/  LOP3.LUT R0, R36, 0x6, RZ, 0xc0, !PT ;  /* 0x0000000624007812 */ /* 0x000fc600078ec0ff */
[----:B0-----:R-:W0:Y:S01]  /*13f0*/  LDS.128 R16, [R38+0x200] ;  /* 0x0002000026107984 */ /* 0x001e220000000c00 */
[----:B------:R-:W-:Y:S01]  /*1400*/  IMAD R2, R2, 0x10, R37 ;  /* 0x0000001002027824 */ /* 0x000fe200078e0225 */
[----:B-1----:R-:W-:Y:S01]  /*1410*/  LEA R3, R3, R0, 0x3 ;  /* 0x0000000003037211 */ /* 0x002fe200078e18ff */
[----:B------:R-:W1:Y:S01]  /*1420*/  LDC.64 R36, c[0x0][0x3a0] ;  /* 0x0000e800ff247b82 */ /* 0x000e620000000a00 */
[----:B------:R-:W4:Y:S04]  /*1430*/  LDS.128 R20, [R38+0x400] ;  /* 0x0004000026147984 */ /* 0x000f280000000c00 */
[----:B------:R-:W5:Y:S04]  /*1440*/  LDS.128 R24, [R38+0x600] ;  /* 0x0006000026187984 */ /* 0x000f680000000c00 */
[----:B------:R-:W2:Y:S04]  /*1450*/  LDS.128 R28, [R38+0x800] ;  /* 0x00080000261c7984 */ /* 0x000ea80000000c00 */
[----:B------:R-:W2:Y:S04]  /*1460*/  LDS.128 R32, [R38+0xa00] ;  /* 0x000a000026207984 */ /* 0x000ea80000000c00 */
[----:B------:R-:W2:Y:S04]  /*1470*/  LDS.128 R4, [R38+0xc00] ;  /* 0x000c000026047984 */ /* 0x000ea80000000c00 */
[----:B------:R-:W2:Y:S01]  /*1480*/  LDS.128 R8, [R38+0xe00] ;  /* 0x000e000026087984 */ /* 0x000ea20000000c00 */
[C---:B-1----:R-:W-:Y:S01]  /*1490*/  ISETP.GE.AND P1, PT, R2.reuse, R36, PT ;  /* 0x000000240200720c */ /* 0x042fe20003f26270 */
[----:B---3--:R-:W-:Y:S01]  /*14a0*/  FADD.FTZ R39, RZ, R12 ;  /* 0x0000000cff277221 */ /* 0x008fe20000010000 */
        /* <DEDUP_REMOVED lines=46> */
.L_x_11:
        /* <DEDUP_REMOVED lines=15> */
.L_x_53:


//--------------------- .text._ZN2at6native30tinygemm_m16n8k16_chunk_kernelINS0_10ALayout_RMILNS0_14KReductionTypeE0EEENS0_15BLayout_TC_int4ILi8ELi128EEES4_Li8ELi8EEEvPKvS8_S8_Pviiiiii --------------------------
	.section	.text._ZN2at6native30tinygemm_m16n8k16_chunk_kernelINS0_10ALayout_RMILNS0_14KReductionTypeE0EEENS0_15BLayout_TC_int4ILi8ELi128EEES4_Li8ELi8EEEvPKvS8_S8_Pviiiiii,"ax",@progbits
	.align	128
        .global         _ZN2at6native30tinygemm_m16n8k16_chunk_kernelINS0_10ALayout_RMILNS0_14KReductionTypeE0EEENS0_15BLayout_TC_int4ILi8ELi128EEES4_Li8ELi8EEEvPKvS8_S8_Pviiiiii
        .type           _ZN2at6native30tinygemm_m16n8k16_chunk_kernelINS0_10ALayout_RMILNS0_14KReductionTypeE0EEENS0_15BLayout_TC_int4ILi8ELi128EEES4_Li8ELi8EEEvPKvS8_S8_Pviiiiii,@function
        .size           _ZN2at6native30tinygemm_m16n8k16_chunk_kernelINS0_10ALayout_RMILNS0_14KReductionTypeE0EEENS0_15BLayout_TC_int4ILi8ELi128EEES4_Li8ELi8EEEvPKvS8_S8_Pviiiiii,(.L_x_54 - _ZN2at6native30tinygemm_m16n8k16_chunk_kernelINS0_10ALayout_RMILNS0_14KReductionTypeE0EEENS0_15BLayout_TC_int4ILi8ELi128EEES4_Li8ELi8EEEvPKvS8_S8_Pviiiiii)
        .other          _ZN2at6native30tinygemm_m16n8k16_chunk_kernelINS0_10ALayout_RMILNS0_14KReductionTypeE0EEENS0_15BLayout_TC_int4ILi8ELi128EEES4_Li8ELi8EEEvPKvS8_S8_Pviiiiii,@"STO_CUDA_ENTRY STV_DEFAULT"
_ZN2at6native30tinygemm_m16n8k16_chunk_kernelINS0_10ALayout_RMILNS0_14KReductionTypeE0EEENS0_15BLayout_TC_int4ILi8ELi128EEES4_Li8ELi8EEEvPKvS8_S8_Pviiiiii:
.text._ZN2at6native30tinygemm_m16n8k16_chunk_kernelINS0_10ALayout_RMILNS0_14KReductionTypeE0EEENS0_15BLayout_TC_int4ILi8ELi128EEES4_Li8ELi8EEEvPKvS8_S8_Pviiiiii:
        /* <DEDUP_REMOVED lines=36> */
.L_x_13:
[----:B------:R-:W0:Y:S01]  /*0240*/  LDC.64 R8, c[0x0][0x388] ;  /* 0x0000e200ff087b82 */ /* 0x000e220000000a00 */
[----:B------:R-:W-:Y:S02]  /*0250*/  SHF.R.U32.HI R10, RZ, 0x3, R52 ;  /* 0x00000003ff0a7819 */ /* 0x000fe40000011634 */
[----:B------:R-:W-:Y:S02]  /*0260*/  SHF.R.S32.HI R13, RZ, 0x1f, R5 ;  /* 0x0000001fff0d7819 */ /* 0x000fe40000011405 */
[----:B------:R-:W-:Y:S01]  /*0270*/  IADD3 R12, P1, PT, R48, R5, RZ ;  /* 0x00000005300c7210 */ /* 0x000fe20007f3e0ff */
[----:B------:R-:W-:Y:S01]  /*0280*/  IMAD R11, R3, UR4, R10 ;  /* 0x00000004030b7c24 */ /* 0x000fe2000f8e020a */
[----:B------:R-:W-:Y:S01]  /*0290*/  SHF.R.S32.HI R10, RZ, 0x3, R52 ;  /* 0x00000003ff0a7819 */ /* 0x000fe20000011434 */
[----:B------:R-:W1:Y:S03]  /*02a0*/  LDC.64 R20, c[0x0][0x390] ;  /* 0x0000e400ff147b82 */ /* 0x000e660000000a00 */
[----:B------:R-:W-:Y:S01]  /*02b0*/  LEA R11, R11, R0, 0x5 ;  /* 0x000000000b0b7211 */ /* 0x000fe200078e28ff */
[----:B------:R-:W-:-:S03]  /*02c0*/  IMAD R10, R7, R10, R4 ;  /* 0x0000000a070a7224 */ /* 0x000fc600078e0204 */
[----:B------:R-:W-:Y:S01]  /*02d0*/  SHF.L.U32 R11, R11, 0x2, RZ ;  /* 0x000000020b0b7819 */ /* 0x000fe200000006ff */
[----:B------:R-:W2:Y:S04]  /*02e0*/  LDC R57, c[0x0][0x3a8] ;  /* 0x0000ea00ff397b82 */ /* 0x000ea80000000800 */
[----:B0-----:R-:W-:Y:S01]  /*02f0*/  IMAD.WIDE R8, R11, 0x4, R8 ;  /* 0x000000040b087825 */ /* 0x001fe200078e0208 */
[----:B------:R-:W-:Y:S02]  /*0300*/  LEA.HI.X.SX32 R11, R48, R13, 0x1, P1 ;  /* 0x0000000d300b7211 */ /* 0x000fe400008f0eff */
[----:B------:R-:W-:Y:S02]  /*0310*/  LEA R50, P1, R12, UR10, 0x1 ;  /* 0x0000000a0c327c11 */ /* 0x000fe4000f8208ff */
[----:B------:R-:W-:-:S02]  /*0320*/  SHF.L.U32 R13, R10, 0x1, RZ ;  /* 0x000000010a0d7819 */ /* 0x000fc400000006ff */
[----:B------:R-:W-:Y:S02]  /*0330*/  LEA.HI.X R51, R12, UR11, R11, 0x1, P1 ;  /* 0x0000000b0c337c11 */ /* 0x000fe400088f0c0b */
[----:B------:R-:W3:Y:S01]  /*0340*/  LDG.E.128.CONSTANT R8, desc[UR6][R8.64] ;  /* 0x0000000608087981 */ /* 0x000ee2000c1e9d00 */
[----:B------:R-:W-:Y:S01]  /*0350*/  MOV R12, RZ ;  /* 0x000000ff000c7202 */ /* 0x000fe20000000f00 */
[----:B-1----:R-:W-:Y:S01]  /*0360*/  IMAD.WIDE R20, R13, 0x2, R20 ;  /* 0x000000020d147825 */ /* 0x002fe200078e0214 */
[----:B------:R-:W-:-:S04]  /*0370*/  ISETP.GE.AND P1, PT, R6, UR12, PT ;  /* 0x0000000c06007c0c */ /* 0x000fc8000bf26270 */
[----:B------:R-:W4:Y:S01]  /*0380*/  @!P0 LDG.E.CONSTANT R12, desc[UR6][R50.64] ;  /* 0x00000006320c8981 */ /* 0x000f22000c1e9900 */
[----:B------:R-:W-:Y:S02]  /*0390*/  ISETP.GE.AND P0, PT, R49, UR12, PT ;  /* 0x0000000c31007c0c */ /* 0x000fe4000bf06270 */
[----:B--2---:R-:W-:Y:S01]  /*03a0*/  SHF.L.U32 R57, R57, 0x3, RZ ;  /* 0x0000000339397819 */ /* 0x004fe200000006ff */
[----:B------:R0:W2:Y:S01]  /*03b0*/  LDG.E.CONSTANT R53, desc[UR6][R20.64] ;  /* 0x0000000614357981 */ /* 0x0000a2000c1e9900 */
[----:B------:R-:W-:Y:S02]  /*03c0*/  MOV R13, RZ ;  /* 0x000000ff000d7202 */ /* 0x000fe40000000f00 */
[----:B------:R-:W-:Y:S01]  /*03d0*/  CS2R R14, SRZ ;  /* 0x00000000000e7805 */ /* 0x000fe2000001ff00 */
[----:B------:R-:W-:-:S05]  /*03e0*/  IMAD.WIDE R56, R57, 0x2, R50 ;  /* 0x0000000239387825 */ /* 0x000fca00078e0232 */
[----:B------:R-:W4:Y:S04]  /*03f0*/  @!P1 LDG.E.CONSTANT R13, desc[UR6][R56.64] ;  /* 0x00000006380d9981 */ /* 0x000f28000c1e9900 */
[----:B------:R-:W4:Y:S04]  /*0400*/  @!P1 LDG.E.CONSTANT R15, desc[UR6][R56.64+0x10] ;  /* 0x00001006380f9981 */ /* 0x000f28000c1e9900 */
[----:B------:R-:W4:Y:S01]  /*0410*/  @!P0 LDG.E.CONSTANT R14, desc[UR6][R50.64+0x10] ;  /* 0x00001006320e8981 */ /* 0x000f22000c1e9900 */
[----:B------:R-:W-:Y:S02]  /*0420*/  CS2R R24, SRZ ;  /* 0x0000000000187805 */ /* 0x000fe4000001ff00 */
[----:B------:R-:W-:-:S04]  /*0430*/  CS2R R26, SRZ ;  /* 0x00000000001a7805 */ /* 0x000fc8000001ff00 */
[----:B------:R-:W5:Y:S04]  /*0440*/  @!P1 LDG.E.CONSTANT R25, desc[UR6][R56.64+0x20] ;  /* 0x0000200638199981 */ /* 0x000f68000c1e9900 */
[----:B------:R-:W5:Y:S04]  /*0450*/  @!P1 LDG.E.CONSTANT R27, desc[UR6][R56.64+0x30] ;  /* 0x00003006381b9981 */ /* 0x000f68000c1e9900 */
[----:B------:R-:W5:Y:S04]  /*0460*/  @!P0 LDG.E.CONSTANT R24, desc[UR6][R50.64+0x20] ;  /* 0x0000200632188981 */ /* 0x000f68000c1e9900 */
[----:B------:R-:W5:Y:S01]  /*0470*/  @!P0 LDG.E.CONSTANT R26, desc[UR6][R50.64+0x30] ;  /* 0x00003006321a8981 */ /* 0x000f62000c1e9900 */
[----:B------:R-:W-:-:S02]  /*0480*/  CS2R R44, SRZ ;  /* 0x00000000002c7805 */ /* 0x000fc4000001ff00 */
[----:B------:R-:W-:-:S04]  /*0490*/  CS2R R46, SRZ ;  /* 0x00000000002e7805 */ /* 0x000fc8000001ff00 */
        /* <DEDUP_REMOVED lines=16> */
[----:B0-----:R-:W-:-:S02]  /*05a0*/  CS2R R20, SRZ ;  /* 0x0000000000147805 */ /* 0x001fc4000001ff00 */
        /* <DEDUP_REMOVED lines=16> */
[----:B------:R0:W5:Y:S01]  /*06b0*/  @!P1 LDG.E.CONSTANT R31, desc[UR6][R56.64+0xf0] ;  /* 0x0000f006381f9981 */ /* 0x000162000c1e9900 */
[----:B------:R-:W-:Y:S01]  /*06c0*/  MOV R54, 0x43004300 ;  /* 0x4300430000367802 */ /* 0x000fe20000000f00 */
[----:B------:R-:W-:Y:S05]  /*06d0*/  WARPSYNC.ALL ;  /* 0x0000000000007948 */ /* 0x000fea0003800000 */
[----:B------:R-:W-:-:S02]  /*06e0*/  MOV R55, 0x3f80 ;  /* 0x00003f8000377802 */ /* 0x000fc40000000f00 */
[----:B------:R-:W-:Y:S02]  /*06f0*/  IADD3 R52, PT, PT, R52, 0x40, RZ ;  /* 0x0000004034347810 */ /* 0x000fe40007ffe0ff */
[----:B------:R-:W-:Y:S02]  /*0700*/  IADD3 R5, PT, PT, R5, 0x400, RZ ;  /* 0x0000040005057810 */ /* 0x000fe40007ffe0ff */
[----:B------:R-:W-:Y:S02]  /*0710*/  ISETP.GE.AND P1, PT, R52, UR5, PT ;  /* 0x0000000534007c0c */ /* 0x000fe4000bf26270 */
[----:B---3--:R-:W-:Y:S02]  /*0720*/  SHF.R.U32.HI R59, RZ, 0x4, R8 ;  /* 0x00000004ff3b7819 */ /* 0x008fe40000011608 */
[--C-:B------:R-:W-:Y:S02]  /*0730*/  LOP3.LUT R58, R8, 0xf000f, R54.reuse, 0xea, !PT ;  /* 0x000f000f083a7812 */ /* 0x100fe400078eea36 */
[----:B------:R-:W-:-:S02]  /*0740*/  LOP3.LUT R60, R59, 0xf000f, R54, 0xea, !PT ;  /* 0x000f000f3b3c7812 */ /* 0x000fc400078eea36 */
[----:B0-----:R-:W-:Y:S01]  /*0750*/  SHF.R.U32.HI R57, RZ, 0xc, R8 ;  /* 0x0000000cff397819 */ /* 0x001fe20000011608 */
[-C--:B------:R-:W-:Y:S02]  /*0760*/  HFMA2.BF16_V2 R58, R58, R55.reuse.H0_H0, -136, -136 ;  /* 0xc308c3083a3a7431 */ /* 0x080fe40000240037 */
[----:B------:R-:W-:Y:S02]  /*0770*/  HFMA2.BF16_V2 R51, R60, R55.H0_H0, -136, -136 ;  /* 0xc308c3083c337431 */ /* 0x000fe40000240037 */
[-CC-:B--2---:R-:W-:Y:S02]  /*0780*/  HFMA2.BF16_V2 R50, R58, R53.reuse.H0_H0, R53.reuse.H1_H1 ;  /* 0x200000353a327231 */ /* 0x184fe40000260035 */
[----:B------:R-:W-:-:S07]  /*0790*/  HFMA2.BF16_V2 R51, R51, R53.H0_H0, R53.H1_H1 ;  /* 0x2000003533337231 */ /* 0x000fce0000260035 */
[----:B----4-:R-:W-:Y:S01]  /*07a0*/  HMMA.16816.F32.BF16 R12, R12, R50, RZ ;  /* 0x000000320c0c723c */ /* 0x010fe200000418ff */
[----:B------:R-:W-:Y:S02]  /*07b0*/  SHF.R.U32.HI R51, RZ, 0x8, R8 ;  /* 0x00000008ff337819 */ /* 0x000fe40000011608 */
[--C-:B------:R-:W-:Y:S02]  /*07c0*/  LOP3.LUT R50, R57, 0xf000f, R54.reuse, 0xea, !PT ;  /* 0x000f000f39327812 */ /* 0x100fe400078eea36 */
[----:B------:R-:W-:Y:S02]  /*07d0*/  LOP3.LUT R8, R51, 0xf000f, R54, 0xea, !PT ;  /* 0x000f000f33087812 */ /* 0x000fe400078eea36 */
[----:B------:R-:W-:Y:S01]  /*07e0*/  SHF.R.U32.HI R57, RZ, 0x4, R9 ;  /* 0x00000004ff397819 */ /* 0x000fe20000011609 */
[-C--:B------:R-:W-:Y:S02]  /*07f0*/  HFMA2.BF16_V2 R51, R50, R55.reuse.H0_H0, -136, -136 ;  /* 0xc308c30832337431 */ /* 0x080fe40000240037 */
[----:B------:R-:W-:-:S02]  /*0800*/  HFMA2.BF16_V2 R8, R8, R55.H0_H0, -136, -136 ;  /* 0xc308c30808087431 */ /* 0x000fc40000240037 */
[-CC-:B------:R-:W-:Y:S02]  /*0810*/  HFMA2.BF16_V2 R51, R51, R53.reuse.H0_H0, R53.reuse.H1_H1 ;  /* 0x2000003533337231 */ /* 0x180fe40000260035 */
[----:B------:R-:W-:Y:S01]  /*0820*/  HFMA2.BF16_V2 R50, R8, R53.H0_H0, R53.H1_H1 ;  /* 0x2000003508327231 */ /* 0x000fe20000260035 */
[----:B------:R-:W-:-:S05]  /*0830*/  LOP3.LUT R8, R9, 0xf000f, R54, 0xea, !PT ;  /* 0x000f000f09087812 */ /* 0x000fca00078eea36 */
[----:B------:R-:W-:Y:S01]  /*0840*/  HFMA2.BF16_V2 R8, R8, R55.H0_H0, -136, -136 ;  /* 0xc308c30808087431 */ /* 0x000fe20000240037 */
[----:B-----5:R-:W-:Y:S01]  /*0850*/  HMMA.16816.F32.BF16 R24, R24, R50, RZ ;  /* 0x000000321818723c */ /* 0x020fe200000418ff */
[----:B------:R-:W-:Y:S02]  /*0860*/  LOP3.LUT R50, R57, 0xf000f, R54, 0xea, !PT ;  /* 0x000f000f39327812 */ /* 0x000fe400078eea36 */
[----:B------:R-:W-:-:S03]  /*0870*/  SHF.R.U32.HI R57, RZ, 0xc, R10 ;  /* 0x0000000cff397819 */ /* 0x000fc6000001160a */
        /* <DEDUP_REMOVED lines=14> */
[----:B------:R-:W-:Y:S01]  /*0960*/  HFMA2.BF16_V2 R9, R9, R53.H0_H0, R53.H1_H1 ;  /* 0x2000003509097231 */ /* 0x000fe20000260035 */
[----:B------:R-:W-:Y:S01]  /*0970*/  SHF.R.U32.HI R51, RZ, 0x8, R10 ;  /* 0x00000008ff337819 */ /* 0x000fe2000001160a */
[-C--:B------:R-:W-:Y:S01]  /*0980*/  HFMA2.BF16_V2 R56, R56, R55.reuse.H0_H0, -136, -136 ;  /* 0xc308c30838387431 */ /* 0x080fe20000240037 */
[----:B------:R-:W-:Y:S01]  /*0990*/  LOP3.LUT R10, R11, 0xf000f, R54, 0xea, !PT ;  /* 0x000f000f0b0a7812 */ /* 0x000fe200078eea36 */
[----:B------:R-:W-:-:S03]  /*09a0*/  HFMA2.BF16_V2 R50, R50, R55.H0_H0, -136, -136 ;  /* 0xc308c30832327431 */ /* 0x000fc60000240037 */
[----:B------:R-:W-:Y:S01]  /*09b0*/  HMMA.16816.F32.BF16 R40, R40, R8, RZ ;  /* 0x000000082828723c */ /* 0x000fe200000418ff */
[-CC-:B------:R-:W-:Y:S01]  /*09c0*/  HFMA2.BF16_V2 R8, R50, R53.reuse.H0_H0, R53.reuse.H1_H1 ;  /* 0x2000003532087231 */ /* 0x180fe20000260035 */
[--C-:B------:R-:W-:Y:S01]  /*09d0*/  LOP3.LUT R50, R51, 0xf000f, R54.reuse, 0xea, !PT ;  /* 0x000f000f33327812 */ /* 0x100fe200078eea36 */
[--C-:B------:R-:W-:Y:S01]  /*09e0*/  HFMA2.BF16_V2 R9, R56, R53.H0_H0, R53.reuse.H1_H1 ;  /* 0x2000003538097231 */ /* 0x100fe20000260035 */
[--C-:B------:R-:W-:Y:S01]  /*09f0*/  LOP3.LUT R56, R57, 0xf000f, R54.reuse, 0xea, !PT ;  /* 0x000f000f39387812 */ /* 0x100fe200078eea36 */
[-C--:B------:R-:W-:Y:S01]  /*0a00*/  HFMA2.BF16_V2 R10, R10, R55.reuse.H0_H0, -136, -136 ;  /* 0xc308c3080a0a7431 */ /* 0x080fe20000240037 */
[--C-:B------:R-:W-:Y:S02]  /*0a10*/  SHF.R.U32.HI R51, RZ, 0x4, R11.reuse ;  /* 0x00000004ff337819 */ /* 0x100fe4000001160b */
[--C-:B------:R-:W-:Y:S02]  /*0a20*/  SHF.R.U32.HI R57, RZ, 0x8, R11.reuse ;  /* 0x00000008ff397819 */ /* 0x100fe4000001160b */
[----:B------:R-:W-:Y:S01]  /*0a30*/  SHF.R.U32.HI R11, RZ, 0xc, R11 ;  /* 0x0000000cff0b7819 */ /* 0x000fe2000001160b */
[----:B------:R-:W-:Y:S01]  /*0a40*/  HMMA.16816.F32.BF16 R36, R36, R8, RZ ;  /* 0x000000082424723c */ /* 0x000fe200000418ff */
[-C--:B------:R-:W-:Y:S01]  /*0a50*/  HFMA2.BF16_V2 R8, R50, R55.reuse.H0_H0, -136, -136 ;  /* 0xc308c30832087431 */ /* 0x080fe20000240037 */
[--C-:B------:R-:W-:Y:S01]  /*0a60*/  LOP3.LUT R50, R57, 0xf000f, R54.reuse, 0xea, !PT ;  /* 0x000f000f39327812 */ /* 0x100fe200078eea36 */
[----:B------:R-:W-:Y:S01]  /*0a70*/  HFMA2.BF16_V2 R9, R56, R55.H0_H0, -136, -136 ;  /* 0xc308c30838097431 */ /* 0x000fe20000240037 */
[--C-:B------:R-:W-:Y:S01]  /*0a80*/  LOP3.LUT R56, R51, 0xf000f, R54.reuse, 0xea, !PT ;  /* 0x000f000f33387812 */ /* 0x100fe200078eea36 */
[-CC-:B------:R-:W-:Y:S01]  /*0a90*/  HFMA2.BF16_V2 R8, R8, R53.reuse.H0_H0, R53.reuse.H1_H1 ;  /* 0x2000003508087231 */ /* 0x180fe20000260035 */
[----:B------:R-:W-:Y:S01]  /*0aa0*/  LOP3.LUT R54, R11, 0xf000f, R54, 0xea, !PT ;  /* 0x000f000f0b367812 */ /* 0x000fe200078eea36 */
[----:B------:R-:W-:-:S02]  /*0ab0*/  HFMA2.BF16_V2 R9, R9, R53.H0_H0, R53.H1_H1 ;  /* 0x2000003509097231 */ /* 0x000fc40000260035 */
[----:B------:R-:W-:Y:S01]  /*0ac0*/  FADD.FTZ R11, R14, R18 ;  /* 0x000000120e0b7221 */ /* 0x000fe20000010000 */
[-C--:B------:R-:W-:Y:S02]  /*0ad0*/  HFMA2.BF16_V2 R56, R56, R55.reuse.H0_H0, -136, -136 ;  /* 0xc308c30838387431 */ /* 0x080fe40000240037 */
[-C--:B------:R-:W-:Y:S02]  /*0ae0*/  HFMA2.BF16_V2 R50, R50, R55.reuse.H0_H0, -136, -136 ;  /* 0xc308c30832327431 */ /* 0x080fe40000240037 */
[----:B------:R-:W-:Y:S01]  /*0af0*/  FADD.FTZ R11, R26, R11 ;  /* 0x0000000b1a0b7221 */ /* 0x000fe20000010000 */
[----:B------:R-:W-:-:S03]  /*0b00*/  HFMA2.BF16_V2 R54, R54, R55.H0_H0, -136, -136 ;  /* 0xc308c30836367431 */ /* 0x000fc60000240037 */
[----:B------:R-:W-:Y:S01]  /*0b10*/  FADD.FTZ R11, R11, R46 ;  /* 0x0000002e0b0b7221 */ /* 0x000fe20000010000 */
[----:B------:R-:W-:Y:S01]  /*0b20*/  HMMA.16816.F32.BF16 R20, R20, R8, RZ ;  /* 0x000000081414723c */ /* 0x000fe200000418ff */
[-CC-:B------:R-:W-:Y:S02]  /*0b30*/  HFMA2.BF16_V2 R8, R10, R53.reuse.H0_H0, R53.reuse.H1_H1 ;  /* 0x200000350a087231 */ /* 0x180fe40000260035 */
[----:B------:R-:W-:Y:S01]  /*0b40*/  FADD.FTZ R10, R15, R19 ;  /* 0x000000130f0a7221 */ /* 0x000fe20000010000 */
[----:B------:R-:W-:Y:S02]  /*0b50*/  HFMA2.BF16_V2 R9, R56, R53.H0_H0, R53.H1_H1 ;  /* 0x2000003538097231 */ /* 0x000fe40000260035 */
[----:B------:R-:W-:Y:S01]  /*0b60*/  FADD.FTZ R11, R42, R11 ;  /* 0x0000000b2a0b7221 */ /* 0x000fe20000010000 */
[----:B------:R-:W-:-:S03]  /*0b70*/  FADD.FTZ R10, R27, R10 ;  /* 0x0000000a1b0a7221 */ /* 0x000fc60000010000 */
[----:B------:R-:W-:Y:S01]  /*0b80*/  FADD.FTZ R11, R11, R38 ;  /* 0x000000260b0b7221 */ /* 0x000fe20000010000 */
[----:B------:R-:W-:-:S04]  /*0b90*/  FADD.FTZ R10, R10, R47 ;  /* 0x0000002f0a0a7221 */ /* 0x000fc80000010000 */
[----:B------:R-:W-:Y:S01]  /*0ba0*/  FADD.FTZ R10, R43, R10 ;  /* 0x0000000a2b0a7221 */ /* 0x000fe20000010000 */
[----:B------:R-:W-:Y:S01]  /*0bb0*/  HMMA.16816.F32.BF16 R32, R32, R8, RZ ;  /* 0x000000082020723c */ /* 0x000fe200000418ff */
[-CC-:B------:R-:W-:Y:S02]  /*0bc0*/  HFMA2.BF16_V2 R8, R50, R53.reuse.H0_H0, R53.reuse.H1_H1 ;  /* 0x2000003532087231 */ /* 0x180fe40000260035 */
[----:B------:R-:W-:Y:S01]  /*0bd0*/  FADD.FTZ R10, R10, R39 ;  /* 0x000000270a0a7221 */ /* 0x000fe20000010000 */
[----:B------:R-:W-:Y:S02]  /*0be0*/  HFMA2.BF16_V2 R9, R54, R53.H0_H0, R53.H1_H1 ;  /* 0x2000003536097231 */ /* 0x000fe40000260035 */
[----:B------:R-:W-:Y:S01]  /*0bf0*/  FADD.FTZ R11, R22, R11 ;  /* 0x0000000b160b7221 */ /* 0x000fe20000010000 */
[----:B------:R-:W-:-:S04]  /*0c00*/  FADD.FTZ R10, R23, R10 ;  /* 0x0000000a170a7221 */ /* 0x000fc80000010000 */
[----:B------:R-:W-:Y:S01]  /*0c10*/  HMMA.16816.F32.BF16 R28, R28, R8, RZ ;  /* 0x000000081c1c723c */ /* 0x000fe200000418ff */
[----:B------:R-:W-:Y:S01]  /*0c20*/  FADD.FTZ R9, R12, R16 ;  /* 0x000000100c097221 */ /* 0x000fe20000010000 */
[----:B------:R-:W-:-:S06]  /*0c30*/  FADD.FTZ R8, R13, R17 ;  /* 0x000000110d087221 */ /* 0x000fcc0000010000 */
[----:B------:R-:W-:Y:S01]  /*0c40*/  FADD.FTZ R11, R11, R34 ;  /* 0x000000220b0b7221 */ /* 0x000fe20000010000 */
[----:B------:R-:W-:Y:S01]  /*0c50*/  FADD.FTZ R10, R10, R35 ;  /* 0x000000230a0a7221 */ /* 0x000fe20000010000 */
[----:B------:R-:W-:Y:S01]  /*0c60*/  FADD.FTZ R9, R24, R9 ;  /* 0x0000000918097221 */ /* 0x000fe20000010000 */
[----:B------:R-:W-:-:S03]  /*0c70*/  FADD.FTZ R8, R25, R8 ;  /* 0x0000000819087221 */ /* 0x000fc60000010000 */
[----:B------:R-:W-:Y:S01]  /*0c80*/  FADD.FTZ R9, R9, R44 ;  /* 0x0000002c09097221 */ /* 0x000fe20000010000 */
[----:B------:R-:W-:-:S03]  /*0c90*/  FADD.FTZ R8, R8, R45 ;  /* 0x0000002d08087221 */ /* 0x000fc60000010000 */
[----:B------:R-:W-:Y:S01]  /*0ca0*/  FADD.FTZ R9, R40, R9 ;  /* 0x0000000928097221 */ /* 0x000fe20000010000 */
[----:B------:R-:W-:-:S03]  /*0cb0*/  FADD.FTZ R8, R41, R8 ;  /* 0x0000000829087221 */ /* 0x000fc60000010000 */
[----:B------:R-:W-:Y:S01]  /*0cc0*/  FADD.FTZ R9, R9, R36 ;  /* 0x0000002409097221 */ /* 0x000fe20000010000 */
[----:B------:R-:W-:Y:S01]  /*0cd0*/  FADD.FTZ R8, R8, R37 ;  /* 0x0000002508087221 */ /* 0x000fe20000010000 */
[----:B------:R-:W-:Y:S01]  /*0ce0*/  FADD.FTZ R18, R30, R11 ;  /* 0x0000000b1e127221 */ /* 0x000fe20000010000 */
[----:B------:R-:W-:Y:S01]  /*0cf0*/  FADD.FTZ R19, R31, R10 ;  /* 0x0000000a1f137221 */ /* 0x000fe20000010000 */
[----:B------:R-:W-:Y:S01]  /*0d00*/  FADD.FTZ R9, R20, R9 ;  /* 0x0000000914097221 */ /* 0x000fe20000010000 */
[----:B------:R-:W-:-:S03]  /*0d10*/  FADD.FTZ R8, R21, R8 ;  /* 0x0000000815087221 */ /* 0x000fc60000010000 */
[----:B------:R-:W-:Y:S01]  /*0d20*/  FADD.FTZ R9, R9, R32 ;  /* 0x0000002009097221 */ /* 0x000fe20000010000 */
[----:B------:R-:W-:-:S03]  /*0d30*/  FADD.FTZ R8, R8, R33 ;  /* 0x0000002108087221 */ /* 0x000fc60000010000 */
[----:B------:R-:W-:Y:S01]  /*0d40*/  FADD.FTZ R16, R28, R9 ;  /* 0x000000091c107221 */ /* 0x000fe20000010000 */
[----:B------:R-:W-:Y:S01]  /*0d50*/  FADD.FTZ R17, R29, R8 ;  /* 0x000000081d117221 */ /* 0x000fe20000010000 */
[----:B------:R-:W-:Y:S06]  /*0d60*/  @!P1 BRA `(.L_x_13) ;  /* 0xfffffff400349947 */ /* 0x000fec000383ffff */
.L_x_12:
[----:B------:R-:W1:Y:S01]  /*0d70*/  S2R R6, SR_TID.Y ;  /* 0x0000000000067919 */ /* 0x000e620000002200 */
[----:B------:R-:W2:Y:S01]  /*0d80*/  LDCU UR8, c[0x0][0x3b4] ;  /* 0x00007680ff0877ac */ /* 0x000ea20008000800 */
[----:B------:R-:W-:Y:S01]  /*0d90*/  MOV R5, 0x400 ;  /* 0x0000040000057802 */ /* 0x000fe20000000f00 */
[----:B------:R-:W3:Y:S01]  /*0da0*/  S2R R4, SR_CgaCtaId ;  /* 0x0000000000047919 */ /* 0x000ee20000008800 */
[C---:B-1----:R-:W-:Y:S02]  /*0db0*/  SHF.L.U32 R10, R6.reuse, 0x3, RZ ;  /* 0x00000003060a7819 */ /* 0x042fe400000006ff */
[----:B------:R-:W-:Y:S02]  /*0dc0*/  ISETP.NE.AND P0, PT, R6, RZ, PT ;  /* 0x000000ff0600720c */ /* 0x000fe40003f05270 */
[----:B------:R-:W-:Y:S02]  /*0dd0*/  IADD3 R10, PT, PT, R10, UR5, RZ ;  /* 0x000000050a0a7c10 */ /* 0x000fe4000fffe0ff */
[----:B---3--:R-:W-:-:S02]  /*0de0*/  LEA R5, R4, R5, 0x18 ;  /* 0x0000000504057211 */ /* 0x008fc400078ec0ff */
[----:B--2---:R-:W-:Y:S02]  /*0df0*/  ISETP.GE.U32.AND P1, PT, R10, UR8, PT ;  /* 0x000000080a007c0c */ /* 0x004fe4000bf26070 */
[----:B------:R-:W-:-:S04]  /*0e00*/  LEA R7, R6, R5, 0x9 ;  /* 0x0000000506077211 */ /* 0x000fc800078e48ff */
[----:B0-----:R-:W-:-:S07]  /*0e10*/  LEA R4, R0, R7, 0x4 ;  /* 0x0000000700047211 */ /* 0x001fce00078e20ff */
[----:B------:R-:W-:Y:S05]  /*0e20*/  @P1 BRA `(.L_x_14) ;  /* 0x0000000800ec1947 */ /* 0x000fea0003800000 */
[----:B------:R-:W0:Y:S01]  /*0e30*/  LDC R15, c[0x0][0x3a8] ;  /* 0x0000ea00ff0f7b82 */ /* 0x000e220000000800 */
[----:B------:R-:W-:Y:S01]  /*0e40*/  SHF.L.U32 R6, R0, 0x1, RZ ;  /* 0x0000000100067819 */ /* 0x000fe200000006ff */
[----:B------:R-:W1:Y:S01]  /*0e50*/  LDCU UR14, c[0x0][0x3b0] ;  /* 0x00007600ff0e77ac */ /* 0x000e620008000800 */
[----:B------:R-:W-:Y:S02]  /*0e60*/  SHF.R.S32.HI R12, RZ, 0x3, R10 ;  /* 0x00000003ff0c7819 */ /* 0x000fe4000001140a */
[----:B------:R-:W-:Y:S01]  /*0e70*/  LOP3.LUT R11, R6, 0x6, RZ, 0xc0, !PT ;  /* 0x00000006060b7812 */ /* 0x000fe200078ec0ff */
[----:B------:R-:W2:Y:S01]  /*0e80*/  LDCU.64 UR8, c[0x0][0x380] ;  /* 0x00007000ff0877ac */ /* 0x000ea20008000a00 */
[----:B------:R-:W-:Y:S01]  /*0e90*/  SHF.R.U32.HI R13, RZ, 0x2, R0 ;  /* 0x00000002ff0d7819 */ /* 0x000fe20000011600 */
[----:B------:R-:W3:Y:S01]  /*0ea0*/  LDC.64 R8, c[0x0][0x388] ;  /* 0x0000e200ff087b82 */ /* 0x000ee20000000a00 */
[----:B------:R-:W-:Y:S01]  /*0eb0*/  LEA R10, R10, R11, 0x4 ;  /* 0x0000000b0a0a7211 */ /* 0x000fe200078e20ff */
[C---:B------:R-:W-:Y:S01]  /*0ec0*/  IMAD R11, R3.reuse, UR4, R12 ;  /* 0x00000004030b7c24 */ /* 0x040fe2000f8e020c */
[-C--:B------:R-:W-:Y:S01]  /*0ed0*/  LEA R14, R2, R13.reuse, 0x4 ;  /* 0x0000000d020e7211 */ /* 0x080fe200078e20ff */
[----:B------:R-:W4:Y:S01]  /*0ee0*/  LDCU UR13, c[0x0][0x3a0] ;  /* 0x00007400ff0d77ac */ /* 0x000f220008000800 */
[----:B------:R-:W-:-:S02]  /*0ef0*/  LEA R21, R3, R13, 0x3 ;  /* 0x0000000d03157211 */ /* 0x000fc400078e18ff */
[----:B------:R-:W-:Y:S01]  /*0f00*/  LEA R11, R11, R0, 0x5 ;  /* 0x000000000b0b7211 */ /* 0x000fe200078e28ff */
[----:B------:R-:W5:Y:S01]  /*0f10*/  LDC.64 R6, c[0x0][0x390] ;  /* 0x0000e400ff067b82 */ /* 0x000f620000000a00 */
[----:B------:R-:W-:Y:S02]  /*0f20*/  SHF.R.S32.HI R13, RZ, 0x1f, R10 ;  /* 0x0000001fff0d7819 */ /* 0x000fe4000001140a */
[----:B------:R-:W-:Y:S01]  /*0f30*/  SHF.L.U32 R11, R11, 0x2, RZ ;  /* 0x000000020b0b7819 */ /* 0x000fe200000006ff */
[----:B-1----:R-:W-:Y:S02]  /*0f40*/  IMAD R12, R12, UR14, RZ ;  /* 0x0000000e0c0c7c24 */ /* 0x002fe4000f8e02ff */
[----:B0-----:R-:W-:-:S03]  /*0f50*/  IMAD R20, R14, R15, RZ ;  /* 0x0000000f0e147224 */ /* 0x001fc600078e02ff */
[----:B------:R-:W-:Y:S02]  /*0f60*/  LEA R12, R12, R21, 0x3 ;  /* 0x000000150c0c7211 */ /* 0x000fe400078e18ff */
[----:B------:R-:W-:Y:S02]  /*0f70*/  SHF.L.U32 R15, R15, 0x3, RZ ;  /* 0x000000030f0f7819 */ /* 0x000fe400000006ff */
[----:B------:R-:W-:Y:S01]  /*0f80*/  IADD3 R10, P1, PT, R20, R10, RZ ;  /* 0x0000000a140a7210 */ /* 0x000fe20007f3e0ff */
[----:B---3--:R-:W-:-:S03]  /*0f90*/  IMAD.WIDE R8, R11, 0x4, R8 ;  /* 0x000000040b087825 */ /* 0x008fc600078e0208 */
[----:B------:R-:W-:Y:S02]  /*0fa0*/  LEA.HI.X.SX32 R13, R20, R13, 0x1, P1 ;  /* 0x0000000d140d7211 */ /* 0x000fe400008f0eff */
[----:B--2---:R-:W-:-:S04]  /*0fb0*/  LEA R50, P1, R10, UR8, 0x1 ;  /* 0x000000080a327c11 */ /* 0x004fc8000f8208ff */
[----:B------:R-:W-:Y:S02]  /*0fc0*/  LEA.HI.X R51, R10, UR9, R13, 0x1, P1 ;  /* 0x000000090a337c11 */ /* 0x000fe400088f0c0d */
[----:B------:R-:W2:Y:S01]  /*0fd0*/  LDG.E.128.CONSTANT R8, desc[UR6][R8.64] ;  /* 0x0000000608087981 */ /* 0x000ea2000c1e9d00 */
[----:B------:R-:W-:Y:S02]  /*0fe0*/  SHF.L.U32 R13, R12, 0x1, RZ ;  /* 0x000000010c0d7819 */ /* 0x000fe400000006ff */
[C---:B----4-:R-:W-:Y:S02]  /*0ff0*/  ISETP.GE.AND P2, PT, R14.reuse, UR13, PT ;  /* 0x0000000d0e007c0c */ /* 0x050fe4000bf46270 */
[----:B------:R-:W-:Y:S01]  /*1000*/  IADD3 R14, PT, PT, R14, 0x8, RZ ;  /* 0x000000080e0e7810 */ /* 0x000fe20007ffe0ff */
[----:B-----5:R-:W-:-:S03]  /*1010*/  IMAD.WIDE R6, R13, 0x2, R6 ;  /* 0x000000020d067825 */ /* 0x020fc600078e0206 */
[----:B------:R-:W-:Y:S02]  /*1020*/  ISETP.GE.AND P3, PT, R14, UR13, PT ;  /* 0x0000000d0e007c0c */ /* 0x000fe4000bf66270 */
[----:B------:R-:W-:Y:S01]  /*1030*/  SHF.R.S32.HI R13, RZ, 0x1f, R15 ;  /* 0x0000001fff0d7819 */ /* 0x000fe2000001140f */
[----:B------:R0:W3:Y:S01]  /*1040*/  LDG.E.CONSTANT R6, desc[UR6][R6.64] ;  /* 0x0000000606067981 */ /* 0x0000e2000c1e9900 */
[C---:B------:R-:W-:Y:S02]  /*1050*/  LEA R52, P1, R15.reuse, R50, 0x1 ;  /* 0x000000320f347211 */ /* 0x040fe400078208ff */
[----:B------:R-:W-:Y:S02]  /*1060*/  CS2R R24, SRZ ;  /* 0x0000000000187805 */ /* 0x000fe4000001ff00 */
[----:B------:R-:W-:Y:S02]  /*1070*/  CS2R R26, SRZ ;  /* 0x00000000001a7805 */ /* 0x000fe4000001ff00 */
[----:B------:R-:W-:-:S02]  /*1080*/  LEA.HI.X R53, R15, R51, R13, 0x1, P1 ;  /* 0x000000330f357211 */ /* 0x000fc400008f0c0d */
        /* <DEDUP_REMOVED lines=54> */
[--C-:B------:R-:W-:Y:S02]  /*13f0*/  SHF.R.U32.HI R54, RZ, 0x8, R8.reuse ;  /* 0x00000008ff367819 */ /* 0x100fe40000011608 */
[----:B------:R-:W-:Y:S01]  /*1400*/  SHF.R.U32.HI R8, RZ, 0xc, R8 ;  /* 0x0000000cff087819 */ /* 0x000fe20000011608 */
[-CC-:B---3--:R-:W-:Y:S02]  /*1410*/  HFMA2.BF16_V2 R50, R51, R6.reuse.H0_H0, R6.reuse.H1_H1 ;  /* 0x2000000633327231 */ /* 0x188fe40000260006 */
[----:B------:R-:W-:Y:S01]  /*1420*/  HFMA2.BF16_V2 R51, R55, R6.H0_H0, R6.H1_H1 ;  /* 0x2000000637337231 */ /* 0x000fe20000260006 */
[--C-:B------:R-:W-:Y:S02]  /*1430*/  LOP3.LUT R49, R54, 0xf000f, R7.reuse, 0xea, !PT ;  /* 0x000f000f36317812 */ /* 0x100fe400078eea07 */
[----:B------:R-:W-:-:S02]  /*1440*/  LOP3.LUT R53, R8, 0xf000f, R7, 0xea, !PT ;  /* 0x000f000f08357812 */ /* 0x000fc400078eea07 */
[----:B------:R-:W-:Y:S02]  /*1450*/  SHF.R.U32.HI R8, RZ, 0x4, R9 ;  /* 0x00000004ff087819 */ /* 0x000fe40000011609 */
[----:B----4-:R-:W-:Y:S01]  /*1460*/  HMMA.16816.F32.BF16 R24, R24, R50, RZ ;  /* 0x000000321818723c */ /* 0x010fe200000418ff */
[-C--:B------:R-:W-:Y:S02]  /*1470*/  HFMA2.BF16_V2 R50, R49, R48.reuse.H0_H0, -136, -136 ;  /* 0xc308c30831327431 */ /* 0x080fe40000240030 */
[----:B------:R-:W-:Y:S01]  /*1480*/  HFMA2.BF16_V2 R51, R53, R48.H0_H0, -136, -136 ;  /* 0xc308c30835337431 */ /* 0x000fe20000240030 */
[--C-:B------:R-:W-:Y:S01]  /*1490*/  LOP3.LUT R49, R9, 0xf000f, R7.reuse, 0xea, !PT ;  /* 0x000f000f09317812 */ /* 0x100fe200078eea07 */
[-CC-:B------:R-:W-:Y:S01]  /*14a0*/  HFMA2.BF16_V2 R50, R50, R6.reuse.H0_H0, R6.reuse.H1_H1 ;  /* 0x2000000632327231 */ /* 0x180fe20000260006 */
[----:B------:R-:W-:Y:S01]  /*14b0*/  LOP3.LUT R53, R8, 0xf000f, R7, 0xea, !PT ;  /* 0x000f000f08357812 */ /* 0x000fe200078eea07 */
[----:B------:R-:W-:Y:S02]  /*14c0*/  HFMA2.BF16_V2 R51, R51, R6.H0_H0, R6.H1_H1 ;  /* 0x2000000633337231 */ /* 0x000fe40000260006 */
[----:B------:R-:W-:-:S02]  /*14d0*/  HFMA2.BF16_V2 R49, R49, R48.H0_H0, -136, -136 ;  /* 0xc308c30831317431 */ /* 0x000fc40000240030 */
[----:B------:R-:W-:Y:S01]  /*14e0*/  HFMA2.BF16_V2 R53, R53, R48.H0_H0, -136, -136 ;  /* 0xc308c30835357431 */ /* 0x000fe20000240030 */
[--C-:B------:R-:W-:Y:S02]  /*14f0*/  SHF.R.U32.HI R8, RZ, 0x8, R9.reuse ;  /* 0x00000008ff087819 */ /* 0x100fe40000011609 */
        /* <DEDUP_REMOVED lines=78> */
.L_x_14:
        /* <DEDUP_REMOVED lines=68> */
.L_x_15:
        /* <DEDUP_REMOVED lines=14> */
.L_x_54:


//--------------------- .text._ZN2at6native30tinygemm_m16n8k16_chunk_kernelINS0_10ALayout_RMILNS0_14KReductionTypeE0EEENS0_15BLayout_TC_int4ILi4ELi128EEES4_Li8ELi8EEEvPKvS8_S8_Pviiiiii --------------------------
	.section	.text._ZN2at6native30tinygemm_m16n8k16_chunk_kernelINS0_10ALayout_RMILNS0_14KReductionTypeE0EEENS0_15BLayout_TC_int4ILi4ELi128EEES4_Li8ELi8EEEvPKvS8_S8_Pviiiiii,"ax",@progbits
	.align	128
        .global         _ZN2at6native30tinygemm_m16n8k16_chunk_kernelINS0_10ALayout_RMILNS0_14KReductionTypeE0EEENS0_15BLayout_TC_int4ILi4ELi128EEES4_Li8ELi8EEEvPKvS8_S8_Pviiiiii
        .type           _ZN2at6native30tinygemm_m16n8k16_chunk_kernelINS0_10ALayout_RMILNS0_14KReductionTypeE0EEENS0_15BLayout_TC_int4ILi4ELi128EEES4_Li8ELi8EEEvPKvS8_S8_Pviiiiii,@function
        .size           _ZN2at6native30tinygemm_m16n8k16_chunk_kernelINS0_10ALayout_RMILNS0_14KReductionTypeE0EEENS0_15BLayout_TC_int4ILi4ELi128EEES4_Li8ELi8EEEvPKvS8_S8_Pviiiiii,(.L_x_55 - _ZN2at6native30tinygemm_m16n8k16_chunk_kernelINS0_10ALayout_RMILNS0_14KReductionTypeE0EEENS0_15BLayout_TC_int4ILi4ELi128EEES4_Li8ELi8EEEvPKvS8_S8_Pviiiiii)
        .other          _ZN2at6native30tinygemm_m16n8k16_chunk_kernelINS0_10ALayout_RMILNS0_14KReductionTypeE0EEENS0_15BLayout_TC_int4ILi4ELi128EEES4_Li8ELi8EEEvPKvS8_S8_Pviiiiii,@"STO_CUDA_ENTRY STV_DEFAULT"
_ZN2at6native30tinygemm_m16n8k16_chunk_kernelINS0_10ALayout_RMILNS0_14KReductionTypeE0EEENS0_15BLayout_TC_int4ILi4ELi128EEES4_Li8ELi8EEEvPKvS8_S8_Pviiiiii:
.text._ZN2at6native30tinygemm_m16n8k16_chunk_kernelINS0_10ALayout_RMILNS0_14KReductionTypeE0EEENS0_15BLayout_TC_int4ILi4ELi128EEES4_Li8ELi8EEEvPKvS8_S8_Pviiiiii:
        /* <DEDUP_REMOVED lines=32> */
[----:B------:R-:W-:-:S03]  /*0200*/  IMAD R46, R3, UR5, RZ ;  /* 0x00000005032e7c24 */ /* 0x000fc6000f8e02ff */
[C---:B0-----:R-:W-:Y:S02]  /*0210*/  ISETP.GE.AND P0, PT, R53.reuse, UR10, PT ;  /* 0x0000000a35007c0c */ /* 0x041fe4000bf06270 */
[C---:B------:R-:W-:Y:S02]  /*0220*/  IADD3 R48, PT, PT, R53.reuse, 0x8, RZ ;  /* 0x0000000835307810 */ /* 0x040fe40007ffe0ff */
[----:B--2---:R-:W-:Y:S01]  /*0230*/  SHF.L.U32 R49, R52, 0x3, RZ ;  /* 0x0000000334317819 */ /* 0x004fe200000006ff */
[----:B------:R-:W-:Y:S01]  /*0240*/  IMAD R52, R53, R52, RZ ;  /* 0x0000003435347224 */ /* 0x000fe200078e02ff */
[----:B---3--:R-:W-:-:S07]  /*0250*/  SHF.L.U32 R47, R47, 0x3, RZ ;  /* 0x000000032f2f7819 */ /* 0x008fce00000006ff */
.L_x_17:
[----:B------:R-:W0:Y:S01]  /*0260*/  LDC.64 R6, c[0x0][0x388] ;  /* 0x0000e200ff067b82 */ /* 0x000e220000000a00 */
[----:B------:R-:W-:Y:S02]  /*0270*/  LEA.HI R15, R55, R46, RZ, 0x1e ;  /* 0x0000002e370f7211 */ /* 0x000fe400078ff0ff */
[----:B------:R-:W-:Y:S02]  /*0280*/  SHF.R.S32.HI R17, RZ, 0x1f, R5 ;  /* 0x0000001fff117819 */ /* 0x000fe40000011405 */
[C---:B------:R-:W-:Y:S01]  /*0290*/  IADD3 R16, P1, PT, R52.reuse, R5, RZ ;  /* 0x0000000534107210 */ /* 0x040fe20007f3e0ff */
[----:B------:R-:W-:Y:S01]  /*02a0*/  IMAD R15, R15, 0x20, R0 ;  /* 0x000000200f0f7824 */ /* 0x000fe200078e0200 */
[----:B------:R-:W-:Y:S01]  /*02b0*/  SHF.R.S32.HI R14, RZ, 0x3, R55 ;  /* 0x00000003ff0e7819 */ /* 0x000fe20000011437 */
[----:B------:R-:W1:Y:S01]  /*02c0*/  LDC.64 R12, c[0x0][0x390] ;  /* 0x0000e400ff0c7b82 */ /* 0x000e620000000a00 */
[----:B------:R-:W-:Y:S02]  /*02d0*/  LEA.HI.X.SX32 R17, R52, R17, 0x1, P1 ;  /* 0x0000001134117211 */ /* 0x000fe400008f0eff */
[----:B------:R-:W-:Y:S01]  /*02e0*/  SHF.L.U32 R15, R15, 0x1, RZ ;  /* 0x000000010f0f7819 */ /* 0x000fe200000006ff */
[----:B------:R-:W-:Y:S01]  /*02f0*/  IMAD R14, R47, R14, R4 ;  /* 0x0000000e2f0e7224 */ /* 0x000fe200078e0204 */
[----:B------:R-:W-:-:S02]  /*0300*/  LEA R58, P1, R16, UR12, 0x1 ;  /* 0x0000000c103a7c11 */ /* 0x000fc4000f8208ff */
[----:B------:R-:W-:Y:S02]  /*0310*/  CS2R R36, SRZ ;  /* 0x0000000000247805 */ /* 0x000fe4000001ff00 */
[----:B------:R-:W-:Y:S01]  /*0320*/  LEA.HI.X R59, R16, UR13, R17, 0x1, P1 ;  /* 0x0000000d103b7c11 */ /* 0x000fe200088f0c11 */
[----:B0-----:R-:W-:Y:S01]  /*0330*/  IMAD.WIDE R6, R15, 0x4, R6 ;  /* 0x000000040f067825 */ /* 0x001fe200078e0206 */
[----:B------:R-:W-:-:S03]  /*0340*/  SHF.L.U32 R15, R14, 0x1, RZ ;  /* 0x000000010e0f7819 */ /* 0x000fc600000006ff */
[----:B------:R-:W2:Y:S04]  /*0350*/  @!P0 LDG.E.CONSTANT R36, desc[UR8][R58.64] ;  /* 0x000000083a248981 */ /* 0x000ea8000c1e9900 */
[----:B------:R-:W3:Y:S01]  /*0360*/  LDG.E.64.CONSTANT R44, desc[UR8][R6.64] ;  /* 0x00000008062c7981 */ /* 0x000ee2000c1e9b00 */
[----:B------:R-:W-:Y:S01]  /*0370*/  ISETP.GE.AND P1, PT, R48, UR14, PT ;  /* 0x0000000e30007c0c */ /* 0x000fe2000bf26270 */
[----:B-1----:R-:W-:Y:S01]  /*0380*/  IMAD.WIDE R12, R15, 0x2, R12 ;  /* 0x000000020f0c7825 */ /* 0x002fe200078e020c */
[----:B------:R-:W-:Y:S02]  /*0390*/  ISETP.GE.AND P0, PT, R53, UR14, PT ;  /* 0x0000000e35007c0c */ /* 0x000fe4000bf06270 */
[----:B------:R-:W-:Y:S02]  /*03a0*/  CS2R R38, SRZ ;  /* 0x0000000000267805 */ /* 0x000fe4000001ff00 */
[----:B------:R0:W4:Y:S01]  /*03b0*/  LDG.E.CONSTANT R54, desc[UR8][R12.64] ;  /* 0x000000080c367981 */ /* 0x000122000c1e9900 */
[----:B------:R-:W-:Y:S01]  /*03c0*/  IMAD.WIDE R50, R49, 0x2, R58 ;  /* 0x0000000231327825 */ /* 0x000fe200078e023a */
[----:B------:R-:W-:-:S02]  /*03d0*/  CS2R R40, SRZ ;  /* 0x0000000000287805 */ /* 0x000fc4000001ff00 */
[----:B------:R-:W-:Y:S02]  /*03e0*/  CS2R R42, SRZ ;  /* 0x00000000002a7805 */ /* 0x000fe4000001ff00 */
[----:B------:R-:W-:Y:S02]  /*03f0*/  CS2R R16, SRZ ;  /* 0x0000000000107805 */ /* 0x000fe4000001ff00 */
[----:B------:R-:W-:Y:S01]  /*0400*/  CS2R R18, SRZ ;  /* 0x0000000000127805 */ /* 0x000fe2000001ff00 */
[----:B------:R-:W5:Y:S04]  /*0410*/  LDG.E.64.CONSTANT R6, desc[UR8][R6.64+0x100] ;  /* 0x0001000806067981 */ /* 0x000f68000c1e9b00 */
[----:B------:R-:W2:Y:S04]  /*0420*/  @!P1 LDG.E.CONSTANT R37, desc[UR8][R50.64] ;  /* 0x0000000832259981 */ /* 0x000ea8000c1e9900 */
[----:B------:R-:W2:Y:S04]  /*0430*/  @!P1 LDG.E.CONSTANT R39, desc[UR8][R50.64+0x10] ;  /* 0x0000100832279981 */ /* 0x000ea8000c1e9900 */
[----:B------:R-:W2:Y:S04]  /*0440*/  @!P0 LDG.E.CONSTANT R38, desc[UR8][R58.64+0x10] ;  /* 0x000010083a268981 */ /* 0x000ea8000c1e9900 */
        /* <DEDUP_REMOVED lines=41> */
[----:B------:R-:W-:-:S05]  /*06e0*/  VIADD R55, R55, 0x40 ;  /* 0x0000004037377836 */ /* 0x000fca0000000000 */
[----:B------:R-:W-:Y:S02]  /*06f0*/  ISETP.GE.AND P1, PT, R55, UR4, PT ;  /* 0x0000000437007c0c */ /* 0x000fe4000bf26270 */
[----:B---3--:R-:W-:Y:S02]  /*0700*/  SHF.R.U32.HI R61, RZ, 0x4, R44 ;  /* 0x00000004ff3d7819 */ /* 0x008fe4000001162c */
[--C-:B------:R-:W-:Y:S02]  /*0710*/  LOP3.LUT R60, R44, 0xf000f, R56.reuse, 0xea, !PT ;  /* 0x000f000f2c3c7812 */ /* 0x100fe400078eea38 */
[----:B------:R-:W-:-:S03]  /*0720*/  LOP3.LUT R61, R61, 0xf000f, R56, 0xea, !PT ;  /* 0x000f000f3d3d7812 */ /* 0x000fc600078eea38 */
[-C--:B0-----:R-:W-:Y:S02]  /*0730*/  HFMA2.BF16_V2 R50, R60, R57.reuse.H0_H0, -136, -136 ;  /* 0xc308c3083c327431 */ /* 0x081fe40000240039 */
[----:B------:R-:W-:Y:S02]  /*0740*/  HFMA2.BF16_V2 R51, R61, R57.H0_H0, -136, -136 ;  /* 0xc308c3083d337431 */ /* 0x000fe40000240039 */
[-CC-:B----4-:R-:W-:Y:S02]  /*0750*/  HFMA2.BF16_V2 R50, R50, R54.reuse.H0_H0, R54.reuse.H1_H1 ;  /* 0x2000003632327231 */ /* 0x190fe40000260036 */
[----:B------:R-:W-:Y:S01]  /*0760*/  HFMA2.BF16_V2 R51, R51, R54.H0_H0, R54.H1_H1 ;  /* 0x2000003633337231 */ /* 0x000fe20000260036 */
[----:B-1----:R-:W-:-:S06]  /*0770*/  SHF.R.U32.HI R59, RZ, 0xc, R44 ;  /* 0x0000000cff3b7819 */ /* 0x002fcc000001162c */
[----:B--2---:R-:W-:Y:S01]  /*0780*/  HMMA.16816.F32.BF16 R36, R36, R50, RZ ;  /* 0x000000322424723c */ /* 0x004fe200000418ff */
        /* <DEDUP_REMOVED lines=93> */
.L_x_16:
        /* <DEDUP_REMOVED lines=21> */
[----:B------:R-:W-:-:S02]  /*0eb0*/  SHF.R.U32.HI R16, RZ, 0x2, R0 ;  /* 0x00000002ff107819 */ /* 0x000fc40000011600 */
[----:B------:R-:W-:Y:S01]  /*0ec0*/  SHF.L.U32 R20, R0, 0x1, RZ ;  /* 0x0000000100147819 */ /* 0x000fe200000006ff */
[----:B-1----:R-:W-:Y:S01]  /*0ed0*/  IMAD R13, R14, R3, R13 ;  /* 0x000000030e0d7224 */ /* 0x002fe200078e020d */
[----:B------:R-:W-:Y:S01]  /*0ee0*/  LEA.HI R15, R15, R12, RZ, 0x3 ;  /* 0x0000000c0f0f7211 */ /* 0x000fe200078f18ff */
[----:B------:R-:W1:Y:S01]  /*0ef0*/  LDC.64 R4, c[0x0][0x390] ;  /* 0x0000e400ff047b82 */ /* 0x000e620000000a00 */
[----:B------:R-:W-:Y:S01]  /*0f00*/  LOP3.LUT R17, R20, 0x6, RZ, 0xc0, !PT ;  /* 0x0000000614117812 */ /* 0x000fe200078ec0ff */
[----:B------:R-:W-:Y:S01]  /*0f10*/  IMAD R18, R2, 0x10, R16 ;  /* 0x0000001002127824 */ /* 0x000fe200078e0210 */
[----:B------:R-:W-:Y:S02]  /*0f20*/  SHF.R.U32.HI R15, RZ, 0x3, R15 ;  /* 0x00000003ff0f7819 */ /* 0x000fe4000001160f */
[----:B------:R-:W-:Y:S02]  /*0f30*/  LEA R13, R13, R20, 0x6 ;  /* 0x000000140d0d7211 */ /* 0x000fe400078e30ff */
        /* <DEDUP_REMOVED lines=9> */
[----:B------:R-:W-:Y:S01]  /*0fd0*/  LEA.HI.X.SX32 R17, R17, R14, 0x1, P1 ;  /* 0x0000000e11117211 */ /* 0x000fe200008f0eff */
[----:B------:R-:W-:Y:S01]  /*0fe0*/  IMAD.SHL.U32 R15, R15, 0x2, RZ ;  /* 0x000000020f0f7824 */ /* 0x000fe200078e00ff */
[----:B------:R-:W2:Y:S01]  /*0ff0*/  LDG.E.64.CONSTANT R26, desc[UR8][R6.64] ;  /* 0x00000008061a7981 */ /* 0x000ea2000c1e9b00 */
[----:B------:R-:W-:Y:S02]  /*1000*/  IADD3 R18, PT, PT, R18, 0x8, RZ ;  /* 0x0000000812127810 */ /* 0x000fe40007ffe0ff */
[----:B-----5:R-:W-:-:S02]  /*1010*/  LEA R30, P1, R12, UR10, 0x1 ;  /* 0x0000000a0c1e7c11 */ /* 0x020fc4000f8208ff */
[----:B------:R-:W-:Y:S01]  /*1020*/  SHF.L.U32 R19, R19, 0x3, RZ ;  /* 0x0000000313137819 */ /* 0x000fe200000006ff */
        /* <DEDUP_REMOVED lines=84> */
.L_x_18:
[----:B------:R0:W-:Y:S01]  /*1570*/  STS.128 [R24], R8 ;  /* 0x0000000818007388 */ /* 0x0001e20000000c00 */
[----:B------:R-:W-:Y:S05]  /*1580*/  WARPSYNC.ALL ;  /* 0x0000000000007948 */ /* 0x000fea0003800000 */
[----:B------:R-:W-:Y:S06]  /*1590*/  BAR.SYNC.DEFER_BLOCKING 0x0 ;  /* 0x0000000000007b1d */ /* 0x000fec0000010000 */
[----:B------:R-:W-:Y:S05]  /*15a0*/  @P0 EXIT ;  /* 0x000000000000094d */ /* 0x000fea0003800000 */
[C---:B------:R-:W-:Y:S01]  /*15b0*/  IMAD R38, R0.reuse, 0x10, R25 ;  /* 0x0000001000267824 */ /* 0x040fe200078e0219 */
[----:B------:R-:W-:Y:S01]  /*15c0*/  SHF.L.U32 R36, R0, 0x1, RZ ;  /* 0x0000000100247819 */ /* 0x000fe200000006ff */
[----:B------:R-:W2:Y:S01]  /*15d0*/  LDCU.64 UR10, c[0x0][0x398] ;  /* 0x00007300ff0a77ac */ /* 0x000ea20008000a00 */
[----:B------:R-:W-:Y:S02]  /*15e0*/  SHF.R.U32.HI R37, RZ, 0x2, R0 ;  /* 0x00000002ff257819 */ /* 0x000fe40000011600 */
        /* <DEDUP_REMOVED lines=60> */
.L_x_19:
        /* <DEDUP_REMOVED lines=13> */
.L_x_55:


//--------------------- .text._ZN2at6native30tinygemm_m16n8k16_chunk_kernelINS0_10ALayout_RMILNS0_14KReductionTypeE0EEENS0_15BLayout_TC_int4ILi2ELi128EEES4_Li8ELi8EEEvPKvS8_S8_Pviiiiii --------------------------
	.section	.text._ZN2at6native30tinygemm_m16n8k16_chunk_kernelINS0_10ALayout_RMILNS0_14KReductionTypeE0EEENS0_15BLayout_TC_int4ILi2ELi128EEES4_Li8ELi8EEEvPKvS8_S8_Pviiiiii,"ax",@progbits
	.align	128
        .global         _ZN2at6native30tinygemm_m16n8k16_chunk_kernelINS0_10ALayout_RMILNS0_14KReductionTypeE0EEENS0_15BLayout_TC_int4ILi2ELi128EEES4_Li8ELi8EEEvPKvS8_S8_Pviiiiii
        .type           _ZN2at6native30tinygemm_m16n8k16_chunk_kernelINS0_10ALayout_RMILNS0_14KReductionTypeE0EEENS0_15BLayout_TC_int4ILi2ELi128EEES4_Li8ELi8EEEvPKvS8_S8_Pviiiiii,@function
        .size           _ZN2at6native30tinygemm_m16n8k16_chunk_kernelINS0_10ALayout_RMILNS0_14KReductionTypeE0EEENS0_15BLayout_TC_int4ILi2ELi128EEES4_Li8ELi8EEEvPKvS8_S8_Pviiiiii,(.L_x_56 - _ZN2at6native30tinygemm_m16n8k16_chunk_kernelINS0_10ALayout_RMILNS0_14KReductionTypeE0EEENS0_15BLayout_TC_int4ILi2ELi128EEES4_Li8ELi8EEEvPKvS8_S8_Pviiiiii)
        .other          _ZN2at6native30tinygemm_m16n8k16_chunk_kernelINS0_10ALayout_RMILNS0_14KReductionTypeE0EEENS0_15BLayout_TC_int4ILi2ELi128EEES4_Li8ELi8EEEvPKvS8_S8_Pviiiiii,@"STO_CUDA_ENTRY STV_DEFAULT"
_ZN2at6native30tinygemm_m16n8k16_chunk_kernelINS0_10ALayout_RMILNS0_14KReductionTypeE0EEENS0_15BLayout_TC_int4ILi2ELi128EEES4_Li8ELi8EEEvPKvS8_S8_Pviiiiii:
.text._ZN2at6native30tinygemm_m16n8k16_chunk_kernelINS0_10ALayout_RMILNS0_14KReductionTypeE0EEENS0_15BLayout_TC_int4ILi2ELi128EEES4_Li8ELi8EEEvPKvS8_S8_Pviiiiii:
        /* <DEDUP_REMOVED lines=26> */
[----:B------:R-:W3:Y:S03]  /*01a0*/  LDC R6, c[0x0][0x3b0] ;  /* 0x0000ec00ff067b82 */ /* 0x000ee60000000800 */
[----:B------:R-:W-:Y:S01]  /*01b0*/  IMAD.U32 R4, R5, 0x80, R4 ;  /* 0x0000008005047824 */ /* 0x000fe200078e0004 */
[----:B------:R-:W-:Y:S01]  /*01c0*/  SHF.R.U32.HI R5, RZ, 0x2, R0 ;  /* 0x00000002ff057819 */ /* 0x000fe20000011600 */
[----:B------:R-:W-:-:S03]  /*01d0*/  USHF.R.S32.HI UR5, URZ, 0x1, UR5 ;  /* 0x00000001ff057899 */ /* 0x000fc60008011405 */
[-C--:B------:R-:W-:Y:S02]  /*01e0*/  LEA R46, R2, R5.reuse, 0x4 ;  /* 0x00000005022e7211 */ /* 0x080fe400078e20ff */
[C---:B-1----:R-:W-:Y:S01]  /*01f0*/  LEA R5, R3.reuse, R5, 0x3 ;  /* 0x0000000503057211 */ /* 0x042fe200078e18ff */
[----:B------:R-:W-:Y:S01]  /*0200*/  IMAD R7, R3, UR5, RZ ;  /* 0x0000000503077c24 */ /* 0x000fe2000f8e02ff */
[C---:B------:R-:W-:Y:S02]  /*0210*/  IADD3 R44, PT, PT, R46.reuse, 0x8, RZ ;  /* 0x000000082e2c7810 */ /* 0x040fe40007ffe0ff */
[C---:B0-----:R-:W-:Y:S01]  /*0220*/  ISETP.GE.AND P0, PT, R46.reuse, UR9, PT ;  /* 0x000000092e007c0c */ /* 0x041fe2000bf06270 */
[----:B--2---:R-:W-:Y:S02]  /*0230*/  IMAD.SHL.U32 R45, R47, 0x8, RZ ;  /* 0x000000082f2d7824 */ /* 0x004fe400078e00ff */
[----:B------:R-:W-:Y:S01]  /*0240*/  IMAD R47, R46, R47, RZ ;  /* 0x0000002f2e2f7224 */ /* 0x000fe200078e02ff */
[----:B---3--:R-:W-:-:S09]  /*0250*/  SHF.L.U32 R6, R6, 0x3, RZ ;  /* 0x0000000306067819 */ /* 0x008fd200000006ff */
.L_x_21:
[----:B------:R-:W0:Y:S01]  /*0260*/  LDC.64 R26, c[0x0][0x388] ;  /* 0x0000e200ff1a7b82 */ /* 0x000e220000000a00 */
[----:B------:R-:W-:Y:S02]  /*0270*/  LEA.HI R15, R50, R7, RZ, 0x1f ;  /* 0x00000007320f7211 */ /* 0x000fe400078ff8ff */
[----:B------:R-:W-:Y:S02]  /*0280*/  SHF.R.S32.HI R16, RZ, 0x1f, R4 ;  /* 0x0000001fff107819 */ /* 0x000fe40000011404 */
[----:B------:R-:W-:Y:S02]  /*0290*/  LEA R15, R15, R0, 0x5 ;  /* 0x000000000f0f7211 */ /* 0x000fe400078e28ff */
[C---:B------:R-:W-:Y:S01]  /*02a0*/  IADD3 R17, P1, PT, R47.reuse, R4, RZ ;  /* 0x000000042f117210 */ /* 0x040fe20007f3e0ff */
[----:B------:R-:W1:Y:S01]  /*02b0*/  LDC.64 R12, c[0x0][0x390] ;  /* 0x0000e400ff0c7b82 */ /* 0x000e620000000a00 */
[----:B------:R-:W-:Y:S02]  /*02c0*/  SHF.R.S32.HI R14, RZ, 0x3, R50 ;  /* 0x00000003ff0e7819 */ /* 0x000fe40000011432 */
[----:B------:R-:W-:-:S02]  /*02d0*/  LEA.HI.X.SX32 R16, R47, R16, 0x1, P1 ;  /* 0x000000102f107211 */ /* 0x000fc400008f0eff */
[C---:B------:R-:W-:Y:S01]  /*02e0*/  LEA R60, P1, R17.reuse, UR10, 0x1 ;  /* 0x0000000a113c7c11 */ /* 0x040fe2000f8208ff */
[----:B------:R-:W-:Y:S01]  /*02f0*/  IMAD R14, R6, R14, R5 ;  /* 0x0000000e060e7224 */ /* 0x000fe200078e0205 */
[----:B------:R-:W-:Y:S02]  /*0300*/  CS2R R32, SRZ ;  /* 0x0000000000207805 */ /* 0x000fe4000001ff00 */
[----:B------:R-:W-:Y:S01]  /*0310*/  LEA.HI.X R61, R17, UR11, R16, 0x1, P1 ;  /* 0x0000000b113d7c11 */ /* 0x000fe200088f0c10 */
[----:B0-----:R-:W-:-:S04]  /*0320*/  IMAD.WIDE R26, R15, 0x4, R26 ;  /* 0x000000040f1a7825 */ /* 0x001fc800078e021a */
[----:B------:R-:W2:Y:S01]  /*0330*/  @!P0 LDG.E.CONSTANT R32, desc[UR6][R60.64] ;  /* 0x000000063c208981 */ /* 0x000ea2000c1e9900 */
[----:B------:R-:W-:-:S03]  /*0340*/  IMAD.SHL.U32 R15, R14, 0x2, RZ ;  /* 0x000000020e0f7824 */ /* 0x000fc600078e00ff */
[----:B------:R-:W3:Y:S01]  /*0350*/  LDG.E.CONSTANT R59, desc[UR6][R26.64] ;  /* 0x000000061a3b7981 */ /* 0x000ee2000c1e9900 */
[----:B------:R-:W-:Y:S02]  /*0360*/  ISETP.GE.AND P1, PT, R44, UR14, PT ;  /* 0x0000000e2c007c0c */ /* 0x000fe4000bf26270 */
[----:B------:R-:W-:Y:S01]  /*0370*/  ISETP.GE.AND P0, PT, R46, UR14, PT ;  /* 0x0000000e2e007c0c */ /* 0x000fe2000bf06270 */
[----:B-1----:R-:W-:Y:S01]  /*0380*/  IMAD.WIDE R12, R15, 0x2, R12 ;  /* 0x000000020f0c7825 */ /* 0x002fe200078e020c */
[----:B------:R-:W-:Y:S02]  /*0390*/  CS2R R34, SRZ ;  /* 0x0000000000227805 */ /* 0x000fe4000001ff00 */
[----:B------:R-:W-:Y:S02]  /*03a0*/  CS2R R36, SRZ ;  /* 0x0000000000247805 */ /* 0x000fe4000001ff00 */
[----:B------:R-:W-:Y:S01]  /*03b0*/  CS2R R38, SRZ ;  /* 0x0000000000267805 */ /* 0x000fe2000001ff00 */
[----:B------:R-:W-:Y:S01]  /*03c0*/  IMAD.WIDE R48, R45, 0x2, R60 ;  /* 0x000000022d307825 */ /* 0x000fe200078e023c */
[----:B------:R0:W4:Y:S04]  /*03d0*/  LDG.E.CONSTANT R51, desc[UR6][R12.64] ;  /* 0x000000060c337981 */ /* 0x000128000c1e9900 */
[----:B------:R-:W5:Y:S04]  /*03e0*/  LDG.E.CONSTANT R57, desc[UR6][R26.64+0x80] ;  /* 0x000080061a397981 */ /* 0x000f68000c1e9900 */
[----:B------:R-:W2:Y:S04]  /*03f0*/  @!P1 LDG.E.CONSTANT R33, desc[UR6][R48.64] ;  /* 0x0000000630219981 */ /* 0x000ea8000c1e9900 */
[----:B------:R-:W2:Y:S04]  /*0400*/  @!P1 LDG.E.CONSTANT R35, desc[UR6][R48.64+0x10] ;  /* 0x0000100630239981 */ /* 0x000ea8000c1e9900 */
[----:B------:R-:W2:Y:S04]  /*0410*/  @!P0 LDG.E.CONSTANT R34, desc[UR6][R60.64+0x10] ;  /* 0x000010063c228981 */ /* 0x000ea8000c1e9900 */
        /* <DEDUP_REMOVED lines=15> */
[----:B------:R0:W5:Y:S04]  /*0510*/  LDG.E.CONSTANT R53, desc[UR6][R26.64+0x180] ;  /* 0x000180061a357981 */ /* 0x000168000c1e9900 */
        /* <DEDUP_REMOVED lines=26> */
[----:B------:R-:W-:-:S02]  /*06c0*/  MOV R52, 0x43004300 ;  /* 0x4300430000347802 */ /* 0x000fc40000000f00 */
[----:B------:R-:W-:Y:S01]  /*06d0*/  MOV R54, 0x3f80 ;  /* 0x00003f8000367802 */ /* 0x000fe20000000f00 */
[----:B------:R-:W-:Y:S05]  /*06e0*/  WARPSYNC.ALL ;  /* 0x0000000000007948 */ /* 0x000fea0003800000 */
[----:B---3--:R-:W-:-:S04]  /*06f0*/  SHF.R.U32.HI R56, RZ, 0x4, R59 ;  /* 0x00000004ff387819 */ /* 0x008fc8000001163b */
[--C-:B------:R-:W-:Y:S02]  /*0700*/  LOP3.LUT R58, R56, 0xf000f, R52.reuse, 0xea, !PT ;  /* 0x000f000f383a7812 */ /* 0x100fe400078eea34 */
[----:B------:R-:W-:-:S03]  /*0710*/  LOP3.LUT R56, R59, 0xf000f, R52, 0xea, !PT ;  /* 0x000f000f3b387812 */ /* 0x000fc600078eea34 */
[-C--:B0-----:R-:W-:Y:S02]  /*0720*/  HFMA2.BF16_V2 R49, R58, R54.reuse.H0_H0, -136, -136 ;  /* 0xc308c3083a317431 */ /* 0x081fe40000240036 */
[----:B------:R-:W-:Y:S02]  /*0730*/  HFMA2.BF16_V2 R48, R56, R54.H0_H0, -136, -136 ;  /* 0xc308c30838307431 */ /* 0x000fe40000240036 */
[-CC-:B----4-:R-:W-:Y:S02]  /*0740*/  HFMA2.BF16_V2 R49, R49, R51.reuse.H0_H0, R51.reuse.H1_H1 ;  /* 0x2000003331317231 */ /* 0x190fe40000260033 */
[----:B------:R-:W-:-:S07]  /*0750*/  HFMA2.BF16_V2 R48, R48, R51.H0_H0, R51.H1_H1 ;  /* 0x2000003330307231 */ /* 0x000fce0000260033 */
[----:B--2---:R-:W-:Y:S01]  /*0760*/  HMMA.16816.F32.BF16 R32, R32, R48, RZ ;  /* 0x000000302020723c */ /* 0x004fe200000418ff */
        /* <DEDUP_REMOVED lines=96> */
.L_x_20:
        /* <DEDUP_REMOVED lines=92> */
.L_x_22:
        /* <DEDUP_REMOVED lines=68> */
.L_x_23:
        /* <DEDUP_REMOVED lines=9> */
.L_x_56:


//--------------------- .text._ZN2at6native30tinygemm_m16n8k16_chunk_kernelINS0_10ALayout_RMILNS0_14KReductionTypeE0EEENS0_15BLayout_TC_int4ILi8ELi64EEES4_Li8ELi8EEEvPKvS8_S8_Pviiiiii --------------------------
	.section	.text._ZN2at6native30tinygemm_m16n8k16_chunk_kernelINS0_10ALayout_RMILNS0_14KReductionTypeE0EEENS0_15BLayout_TC_int4ILi8ELi64EEES4_Li8ELi8EEEvPKvS8_S8_Pviiiiii,"ax",@progbits
	.align	128
        .global         _ZN2at6native30tinygemm_m16n8k16_chunk_kernelINS0_10ALayout_RMILNS0_14KReductionTypeE0EEENS0_15BLayout_TC_int4ILi8ELi64EEES4_Li8ELi8EEEvPKvS8_S8_Pviiiiii
        .type           _ZN2at6native30tinygemm_m16n8k16_chunk_kernelINS0_10ALayout_RMILNS0_14KReductionTypeE0EEENS0_15BLayout_TC_int4ILi8ELi64EEES4_Li8ELi8EEEvPKvS8_S8_Pviiiiii,@function
        .size           _ZN2at6native30tinygemm_m16n8k16_chunk_kernelINS0_10ALayout_RMILNS0_14KReductionTypeE0EEENS0_15BLayout_TC_int4ILi8ELi64EEES4_Li8ELi8EEEvPKvS8_S8_Pviiiiii,(.L_x_57 - _ZN2at6native30tinygemm_m16n8k16_chunk_kernelINS0_10ALayout_RMILNS0_14KReductionTypeE0EEENS0_15BLayout_TC_int4ILi8ELi64EEES4_Li8ELi8EEEvPKvS8_S8_Pviiiiii)
        .other          _ZN2at6native30tinygemm_m16n8k16_chunk_kernelINS0_10ALayout_RMILNS0_14KReductionTypeE0EEENS0_15BLayout_TC_int4ILi8ELi64EEES4_Li8ELi8EEEvPKvS8_S8_Pviiiiii,@"STO_CUDA_ENTRY STV_DEFAULT"
_ZN2at6native30tinygemm_m16n8k16_chunk_kernelINS0_10ALayout_RMILNS0_14KReductionTypeE0EEENS0_15BLayout_TC_int4ILi8ELi64EEES4_Li8ELi8EEEvPKvS8_S8_Pviiiiii:
.text._ZN2at6native30tinygemm_m16n8k16_chunk_kernelINS0_10ALayout_RMILNS0_14KReductionTypeE0EEENS0_15BLayout_TC_int4ILi8ELi64EEES4_Li8ELi8EEEvPKvS8_S8_Pviiiiii:
[----:B------:R-:W-:Y:S01]  /*0000*/  LDC R1, c[0x0][0x37c] ;  /* 0x0000df00ff017b82 */ /* 0x000fe20000000800 */
[----:B------:R-:W0:Y:S01]  /*0010*/  S2R R6, SR_TID.Y ;  /* 0x0000000000067919 */ /* 0x000e220000002200 */
[----:B------:R-:W1:Y:S01]  /*0020*/  LDCU.64 UR8, c[0x0][0x3b0] ;  /* 0x00007600ff0877ac */ /* 0x000e620008000a00 */
[----:B------:R-:W-:Y:S02]  /*0030*/  CS2R R12, SRZ ;  /* 0x00000000000c7805 */ /* 0x000fe4000001ff00 */
[----:B------:R-:W-:Y:S01]  /*0040*/  CS2R R14, SRZ ;  /* 0x00000000000e7805 */ /* 0x000fe2000001ff00 */
[----:B------:R-:W2:Y:S01]  /*0050*/  S2R R7, SR_CTAID.X ;  /* 0x0000000000077919 */ /* 0x000ea20000002500 */
[----:B------:R-:W3:Y:S01]  /*0060*/  LDCU.64 UR6, c[0x0][0x358] ;  /* 0x00006b00ff0677ac */ /* 0x000ee20008000a00 */
[----:B------:R-:W4:Y:S01]  /*0070*/  S2R R2, SR_TID.X ;  /* 0x0000000000027919 */ /* 0x000f220000002100 */
[----:B------:R-:W0:Y:S01]  /*0080*/  LDCU UR12, c[0x0][0x3a0] ;  /* 0x00007400ff0c77ac */ /* 0x000e220008000800 */
[----:B------:R-:W3:Y:S01]  /*0090*/  S2R R3, SR_CTAID.Z ;  /* 0x0000000000037919 */ /* 0x000ee20000002700 */
        /* <DEDUP_REMOVED lines=9> */
[----:B------:R-:W-:Y:S02]  /*0130*/  MOV R0, UR8 ;  /* 0x0000000800007c02 */ /* 0x000fe40008000f00 */
[----:B------:R-:W-:-:S13]  /*0140*/  ISETP.GE.AND P0, PT, R53, UR5, PT ;  /* 0x0000000535007c0c */ /* 0x000fda000bf06270 */
[----:B---34-:R-:W-:Y:S05]  /*0150*/  @P0 BRA `(.L_x_24) ;  /* 0x0000000c00140947 */ /* 0x018fea0003800000 */
[----:B------:R-:W0:Y:S01]  /*0160*/  LDCU UR9, c[0x0][0x3a0] ;  /* 0x00007400ff0977ac */ /* 0x000e220008000800 */
[----:B------:R-:W-:Y:S02]  /*0170*/  SHF.L.U32 R5, R2, 0x1, RZ ;  /* 0x0000000102057819 */ /* 0x000fe400000006ff */
[----:B------:R-:W-:Y:S02]  /*0180*/  CS2R R14, SRZ ;  /* 0x00000000000e7805 */ /* 0x000fe4000001ff00 */
[----:B------:R-:W-:Y:S01]  /*0190*/  LEA R7, R7, R6, 0x3 ;  /* 0x0000000607077211 */ /* 0x000fe200078e18ff */
[----:B------:R-:W1:Y:S01]  /*01a0*/  LDCU UR8, c[0x0][0x3a8] ;  /* 0x00007500ff0877ac */ /* 0x000e620008000800 */
[----:B------:R-:W-:Y:S02]  /*01b0*/  LOP3.LUT R6, R5, 0x6, RZ, 0xc0, !PT ;  /* 0x0000000605067812 */ /* 0x000fe400078ec0ff */
[----:B------:R-:W-:Y:S02]  /*01c0*/  CS2R R12, SRZ ;  /* 0x00000000000c7805 */ /* 0x000fe4000001ff00 */
[----:B------:R-:W-:-:S02]  /*01d0*/  SHF.R.U32.HI R5, RZ, 0x2, R2 ;  /* 0x00000002ff057819 */ /* 0x000fc40000011602 */
[----:B------:R-:W-:Y:S02]  /*01e0*/  LEA R6, R7, R6, 0x7 ;  /* 0x0000000607067211 */ /* 0x000fe400078e38ff */
[-C--:B------:R-:W-:Y:S02]  /*01f0*/  LEA R52, R3, R5.reuse, 0x4 ;  /* 0x0000000503347211 */ /* 0x080fe400078e20ff */
[----:B------:R-:W-:Y:S02]  /*0200*/  SHF.L.U32 R7, R0, 0x4, RZ ;  /* 0x0000000400077819 */ /* 0x000fe400000006ff */
[----:B------:R-:W-:Y:S02]  /*0210*/  LEA R5, R4, R5, 0x3 ;  /* 0x0000000504057211 */ /* 0x000fe400078e18ff */
[C---:B------:R-:W-:Y:S02]  /*0220*/  IADD3 R48, PT, PT, R52.reuse, 0x8, RZ ;  /* 0x0000000834307810 */ /* 0x040fe40007ffe0ff */
[C---:B0-----:R-:W-:Y:S01]  /*0230*/  ISETP.GE.AND P0, PT, R52.reuse, UR9, PT ;  /* 0x0000000934007c0c */ /* 0x041fe2000bf06270 */
[----:B-1----:R-:W-:-:S12]  /*0240*/  IMAD R49, R52, UR8, RZ ;  /* 0x0000000834317c24 */ /* 0x002fd8000f8e02ff */
.L_x_25:
[----:B------:R-:W0:Y:S01]  /*0250*/  LDC.64 R8, c[0x0][0x388] ;  /* 0x0000e200ff087b82 */ /* 0x000e220000000a00 */
[--C-:B------:R-:W-:Y:S02]  /*0260*/  SHF.R.U32.HI R11, RZ, 0x3, R53.reuse ;  /* 0x00000003ff0b7819 */ /* 0x100fe40000011635 */
[----:B------:R-:W-:Y:S02]  /*0270*/  SHF.R.U32.HI R19, RZ, 0x2, R53 ;  /* 0x00000002ff137819 */ /* 0x000fe40000011635 */
[----:B------:R-:W-:Y:S01]  /*0280*/  MOV R0, UR14 ;  /* 0x0000000e00007c02 */ /* 0x000fe20008000f00 */
[----:B------:R-:W-:Y:S01]  /*0290*/  IMAD R11, R4, UR4, R11 ;  /* 0x00000004040b7c24 */ /* 0x000fe2000f8e020b */
[----:B------:R-:W-:Y:S01]  /*02a0*/  SHF.R.S32.HI R18, RZ, 0x1f, R6 ;  /* 0x0000001fff127819 */ /* 0x000fe20000011406 */
[----:B------:R-:W1:Y:S02]  /*02b0*/  LDC.64 R16, c[0x0][0x390] ;  /* 0x0000e400ff107b82 */ /* 0x000e640000000a00 */
[----:B------:R-:W-:Y:S01]  /*02c0*/  IMAD R10, R19, R0, RZ ;  /* 0x00000000130a7224 */ /* 0x000fe200078e02ff */
[----:B------:R-:W-:-:S02]  /*02d0*/  LEA R11, R11, R2, 0x5 ;  /* 0x000000020b0b7211 */ /* 0x000fc400078e28ff */
[----:B------:R-:W-:Y:S02]  /*02e0*/  IADD3 R19, P1, PT, R49, R6, RZ ;  /* 0x0000000631137210 */ /* 0x000fe40007f3e0ff */
[----:B------:R-:W-:Y:S01]  /*02f0*/  SHF.L.U32 R11, R11, 0x2, RZ ;  /* 0x000000020b0b7819 */ /* 0x000fe200000006ff */
[----:B------:R-:W2:Y:S01]  /*0300*/  LDC R59, c[0x0][0x3a8] ;  /* 0x0000ea00ff3b7b82 */ /* 0x000ea20000000800 */
[----:B------:R-:W-:Y:S02]  /*0310*/  LEA R10, R10, R5, 0x3 ;  /* 0x000000050a0a7211 */ /* 0x000fe400078e18ff */
[----:B------:R-:W-:Y:S02]  /*0320*/  LEA.HI.X.SX32 R18, R49, R18, 0x1, P1 ;  /* 0x0000001231127211 */ /* 0x000fe400008f0eff */
[----:B------:R-:W-:Y:S02]  /*0330*/  LEA R50, P1, R19, UR10, 0x1 ;  /* 0x0000000a13327c11 */ /* 0x000fe4000f8208ff */
[----:B------:R-:W-:Y:S01]  /*0340*/  SHF.L.U32 R21, R10, 0x1, RZ ;  /* 0x000000010a157819 */ /* 0x000fe200000006ff */
[----:B0-----:R-:W-:Y:S01]  /*0350*/  IMAD.WIDE R8, R11, 0x4, R8 ;  /* 0x000000040b087825 */ /* 0x001fe200078e0208 */
[----:B------:R-:W-:-:S02]  /*0360*/  CS2R R36, SRZ ;  /* 0x0000000000247805 */ /* 0x000fc4000001ff00 */
[----:B------:R-:W-:-:S03]  /*0370*/  LEA.HI.X R51, R19, UR11, R18, 0x1, P1 ;  /* 0x0000000b13337c11 */ /* 0x000fc600088f0c12 */
[----:B------:R-:W3:Y:S01]  /*0380*/  LDG.E.128.CONSTANT R8, desc[UR6][R8.64] ;  /* 0x0000000608087981 */ /* 0x000ee2000c1e9d00 */
[----:B------:R-:W-:Y:S01]  /*0390*/  ISETP.GE.AND P1, PT, R48, UR12, PT ;  /* 0x0000000c30007c0c */ /* 0x000fe2000bf26270 */
[----:B-1----:R-:W-:Y:S02]  /*03a0*/  IMAD.WIDE R20, R21, 0x2, R16 ;  /* 0x0000000215147825 */ /* 0x002fe400078e0210 */
[----:B------:R-:W4:Y:S01]  /*03b0*/  @!P0 LDG.E.CONSTANT R36, desc[UR6][R50.64] ;  /* 0x0000000632248981 */ /* 0x000f22000c1e9900 */
[----:B------:R-:W-:Y:S02]  /*03c0*/  ISETP.GE.AND P0, PT, R52, UR12, PT ;  /* 0x0000000c34007c0c */ /* 0x000fe4000bf06270 */
[----:B------:R-:W-:Y:S01]  /*03d0*/  CS2R R38, SRZ ;  /* 0x0000000000267805 */ /* 0x000fe2000001ff00 */
[----:B------:R0:W5:Y:S01]  /*03e0*/  LDG.E.CONSTANT R56, desc[UR6][R20.64] ;  /* 0x0000000614387981 */ /* 0x000162000c1e9900 */
[----:B--2---:R-:W-:-:S05]  /*03f0*/  SHF.L.U32 R59, R59, 0x3, RZ ;  /* 0x000000033b3b7819 */ /* 0x004fca00000006ff */
[----:B------:R-:W-:-:S04]  /*0400*/  IMAD.WIDE R58, R59, 0x2, R50 ;  /* 0x000000023b3a7825 */ /* 0x000fc800078e0232 */
[----:B------:R-:W4:Y:S04]  /*0410*/  @!P0 LDG.E.CONSTANT R38, desc[UR6][R50.64+0x10] ;  /* 0x0000100632268981 */ /* 0x000f28000c1e9900 */
[----:B------:R-:W4:Y:S04]  /*0420*/  @!P1 LDG.E.CONSTANT R37, desc[UR6][R58.64] ;  /* 0x000000063a259981 */ /* 0x000f28000c1e9900 */
[----:B------:R-:W4:Y:S01]  /*0430*/  @!P1 LDG.E.CONSTANT R39, desc[UR6][R58.64+0x10] ;  /* 0x000010063a279981 */ /* 0x000f22000c1e9900 */
[----:B------:R-:W-:Y:S02]  /*0440*/  CS2R R40, SRZ ;  /* 0x0000000000287805 */ /* 0x000fe4000001ff00 */
        /* <DEDUP_REMOVED lines=12> */
[----:B------:R-:W-:Y:S01]  /*0510*/  CS2R R18, SRZ ;  /* 0x0000000000127805 */ /* 0x000fe2000001ff00 */
[----:B------:R-:W-:-:S03]  /*0520*/  IMAD.WIDE R54, R7, 0x2, R20 ;  /* 0x0000000207367825 */ /* 0x000fc600078e0214 */
[----:B------:R-:W2:Y:S04]  /*0530*/  @!P1 LDG.E.CONSTANT R17, desc[UR6][R58.64+0x60] ;  /* 0x000060063a119981 */ /* 0x000ea8000c1e9900 */
[----:B------:R-:W2:Y:S04]  /*0540*/  @!P1 LDG.E.CONSTANT R19, desc[UR6][R58.64+0x70] ;  /* 0x000070063a139981 */ /* 0x000ea8000c1e9900 */
[----:B------:R-:W2:Y:S04]  /*0550*/  @!P0 LDG.E.CONSTANT R16, desc[UR6][R50.64+0x60] ;  /* 0x0000600632108981 */ /* 0x000ea8000c1e9900 */
[----:B------:R-:W2:Y:S01]  /*0560*/  @!P0 LDG.E.CONSTANT R18, desc[UR6][R50.64+0x70] ;  /* 0x0000700632128981 */ /* 0x000ea2000c1e9900 */
[----:B0-----:R-:W-:-:S02]  /*0570*/  CS2R R20, SRZ ;  /* 0x0000000000147805 */ /* 0x001fc4000001ff00 */
[----:B------:R-:W-:Y:S01]  /*0580*/  CS2R R22, SRZ ;  /* 0x0000000000167805 */ /* 0x000fe2000001ff00 */
[----:B------:R0:W2:Y:S01]  /*0590*/  LDG.E.CONSTANT R54, desc[UR6][R54.64] ;  /* 0x0000000636367981 */ /* 0x0000a2000c1e9900 */
        /* <DEDUP_REMOVED lines=21> */
[----:B------:R-:W2:Y:S01]  /*06f0*/  @!P1 LDG.E.CONSTANT R35, desc[UR6][R58.64+0xf0] ;  /* 0x0000f0063a239981 */ /* 0x000ea2000c1e9900 */
[----:B0-----:R-:W-:-:S02]  /*0700*/  MOV R55, 0x43004300 ;  /* 0x4300430000377802 */ /* 0x001fc40000000f00 */
[----:B------:R-:W-:Y:S01]  /*0710*/  MOV R57, 0x3f80 ;  /* 0x00003f8000397802 */ /* 0x000fe20000000f00 */
[----:B------:R-:W-:Y:S05]  /*0720*/  WARPSYNC.ALL ;  /* 0x0000000000007948 */ /* 0x000fea0003800000 */
[----:B---3--:R-:W-:-:S04]  /*0730*/  SHF.R.U32.HI R60, RZ, 0x4, R8 ;  /* 0x00000004ff3c7819 */ /* 0x008fc80000011608 */
[--C-:B------:R-:W-:Y:S02]  /*0740*/  LOP3.LUT R61, R60, 0xf000f, R55.reuse, 0xea, !PT ;  /* 0x000f000f3c3d7812 */ /* 0x100fe400078eea37 */
[----:B------:R-:W-:-:S03]  /*0750*/  LOP3.LUT R60, R8, 0xf000f, R55, 0xea, !PT ;  /* 0x000f000f083c7812 */ /* 0x000fc600078eea37 */
[-C--:B-1----:R-:W-:Y:S02]  /*0760*/  HFMA2.BF16_V2 R51, R61, R57.reuse.H0_H0, -136, -136 ;  /* 0xc308c3083d337431 */ /* 0x082fe40000240039 */
[----:B------:R-:W-:Y:S02]  /*0770*/  HFMA2.BF16_V2 R50, R60, R57.H0_H0, -136, -136 ;  /* 0xc308c3083c327431 */ /* 0x000fe40000240039 */
[-CC-:B-----5:R-:W-:Y:S02]  /*0780*/  HFMA2.BF16_V2 R51, R51, R56.reuse.H0_H0, R56.reuse.H1_H1 ;  /* 0x2000003833337231 */ /* 0x1a0fe40000260038 */
[----:B------:R-:W-:-:S07]  /*0790*/  HFMA2.BF16_V2 R50, R50, R56.H0_H0, R56.H1_H1 ;  /* 0x2000003832327231 */ /* 0x000fce0000260038 */
[----:B----4-:R-:W-:Y:S01]  /*07a0*/  HMMA.16816.F32.BF16 R36, R36, R50, RZ ;  /* 0x000000322424723c */ /* 0x010fe200000418ff */
        /* <DEDUP_REMOVED lines=8> */
[----:B------:R-:W-:-:S06]  /*0830*/  SHF.R.U32.HI R8, RZ, 0x4, R9 ;  /* 0x00000004ff087819 */ /* 0x000fcc0000011609 */
[----:B--2---:R-:W-:Y:S01]  /*0840*/  HMMA.16816.F32.BF16 R40, R40, R50, RZ ;  /* 0x000000322828723c */ /* 0x004fe200000418ff */
[--C-:B------:R-:W-:Y:S02]  /*0850*/  LOP3.LUT R50, R8, 0xf000f, R55.reuse, 0xea, !PT ;  /* 0x000f000f08327812 */ /* 0x100fe400078eea37 */
[----:B------:R-:W-:-:S03]  /*0860*/  LOP3.LUT R8, R9, 0xf000f, R55, 0xea, !PT ;  /* 0x000f000f09087812 */ /* 0x000fc600078eea37 */
[-C--:B------:R-:W-:Y:S02]  /*0870*/  HFMA2.BF16_V2 R51, R50, R57.reuse.H0_H0, -136, -136 ;  /* 0xc308c30832337431 */ /* 0x080fe40000240039 */
[----:B------:R-:W-:Y:S02]  /*0880*/  HFMA2.BF16_V2 R8, R8, R57.H0_H0, -136, -136 ;  /* 0xc308c30808087431 */ /* 0x000fe40000240039 */
[-CC-:B------:R-:W-:Y:S02]  /*0890*/  HFMA2.BF16_V2 R51, R51, R56.reuse.H0_H0, R56.reuse.H1_H1 ;  /* 0x2000003833337231 */ /* 0x180fe40000260038 */
[----:B------:R-:W-:Y:S01]  /*08a0*/  HFMA2.BF16_V2 R50, R8, R56.H0_H0, R56.H1_H1 ;  /* 0x2000003808327231 */ /* 0x000fe20000260038 */
[----:B------:R-:W-:-:S06]  /*08b0*/  SHF.R.U32.HI R8, RZ, 0x8, R9 ;  /* 0x00000008ff087819 */ /* 0x000fcc0000011609 */
[----:B------:R-:W-:Y:S01]  /*08c0*/  HMMA.16816.F32.BF16 R44, R44, R50, RZ ;  /* 0x000000322c2c723c */ /* 0x000fe200000418ff */
        /* <DEDUP_REMOVED lines=10> */
[--C-:B------:R-:W-:Y:S02]  /*0970*/  LOP3.LUT R8, R10, 0xf000f, R55.reuse, 0xea, !PT ;  /* 0x000f000f0a087812 */ /* 0x100fe400078eea37 */
[--C-:B------:R-:W-:Y:S01]  /*0980*/  SHF.R.U32.HI R56, RZ, 0x8, R10.reuse ;  /* 0x00000008ff387819 */ /* 0x100fe2000001160a */
[-C--:B------:R-:W-:Y:S01]  /*0990*/  HFMA2.BF16_V2 R9, R50, R57.reuse.H0_H0, -136, -136 ;  /* 0xc308c30832097431 */ /* 0x080fe20000240039 */
[----:B------:R-:W-:Y:S01]  /*09a0*/  SHF.R.U32.HI R10, RZ, 0xc, R10 ;  /* 0x0000000cff0a7819 */ /* 0x000fe2000001160a */
[----:B------:R-:W-:Y:S01]  /*09b0*/  HFMA2.BF16_V2 R8, R8, R57.H0_H0, -136, -136 ;  /* 0xc308c30808087431 */ /* 0x000fe20000240039 */
[--C-:B------:R-:W-:Y:S01]  /*09c0*/  LOP3.LUT R56, R56, 0xf000f, R55.reuse, 0xea, !PT ;  /* 0x000f000f38387812 */ /* 0x100fe200078eea37 */
[-CC-:B------:R-:W-:Y:S01]  /*09d0*/  HFMA2.BF16_V2 R9, R9, R54.reuse.H0_H0, R54.reuse.H1_H1 ;  /* 0x2000003609097231 */ /* 0x180fe20000260036 */
[----:B------:R-:W-:Y:S01]  /*09e0*/  LOP3.LUT R10, R10, 0xf000f, R55, 0xea, !PT ;  /* 0x000f000f0a0a7812 */ /* 0x000fe200078eea37 */
[----:B------:R-:W-:-:S02]  /*09f0*/  HFMA2.BF16_V2 R8, R8, R54.H0_H0, R54.H1_H1 ;  /* 0x2000003608087231 */ /* 0x000fc40000260036 */
[-C--:B------:R-:W-:Y:S02]  /*0a00*/  HFMA2.BF16_V2 R56, R56, R57.reuse.H0_H0, -136, -136 ;  /* 0xc308c30838387431 */ /* 0x080fe40000240039 */
[----:B------:R-:W-:-:S03]  /*0a10*/  HFMA2.BF16_V2 R10, R10, R57.H0_H0, -136, -136 ;  /* 0xc308c3080a0a7431 */ /* 0x000fc60000240039 */
[----:B------:R-:W-:Y:S01]  /*0a20*/  HMMA.16816.F32.BF16 R20, R20, R8, RZ ;  /* 0x000000081414723c */ /* 0x000fe200000418ff */
[-CC-:B------:R-:W-:Y:S02]  /*0a30*/  HFMA2.BF16_V2 R8, R56, R54.reuse.H0_H0, R54.reuse.H1_H1 ;  /* 0x2000003638087231 */ /* 0x180fe40000260036 */
[----:B------:R-:W-:Y:S01]  /*0a40*/  HFMA2.BF16_V2 R9, R10, R54.H0_H0, R54.H1_H1 ;  /* 0x200000360a097231 */ /* 0x000fe20000260036 */
[----:B------:R-:W-:-:S04]  /*0a50*/  SHF.R.U32.HI R10, RZ, 0x4, R11 ;  /* 0x00000004ff0a7819 */ /* 0x000fc8000001160b */
[--C-:B------:R-:W-:Y:S02]  /*0a60*/  LOP3.LUT R10, R10, 0xf000f, R55.reuse, 0xea, !PT ;  /* 0x000f000f0a0a7812 */ /* 0x100fe400078eea37 */
[----:B------:R-:W-:Y:S01]  /*0a70*/  HMMA.16816.F32.BF16 R24, R24, R8, RZ ;  /* 0x000000081818723c */ /* 0x000fe200000418ff */
[----:B------:R-:W-:Y:S02]  /*0a80*/  LOP3.LUT R8, R11, 0xf000f, R55, 0xea, !PT ;  /* 0x000f000f0b087812 */ /* 0x000fe400078eea37 */
[-C--:B------:R-:W-:Y:S01]  /*0a90*/  HFMA2.BF16_V2 R9, R10, R57.reuse.H0_H0, -136, -136 ;  /* 0xc308c3080a097431 */ /* 0x080fe20000240039 */
[--C-:B------:R-:W-:Y:S02]  /*0aa0*/  SHF.R.U32.HI R50, RZ, 0x8, R11.reuse ;  /* 0x00000008ff327819 */ /* 0x100fe4000001160b */
        /* <DEDUP_REMOVED lines=48> */
.L_x_24:
[----:B------:R-:W0:Y:S01]  /*0db0*/  S2R R10, SR_TID.Y ;  /* 0x00000000000a7919 */ /* 0x000e220000002200 */
[----:B------:R-:W1:Y:S01]  /*0dc0*/  LDCU UR8, c[0x0][0x3b4] ;  /* 0x00007680ff0877ac */ /* 0x000e620008000800 */
[----:B------:R-:W-:Y:S01]  /*0dd0*/  MOV R7, 0x400 ;  /* 0x0000040000077802 */ /* 0x000fe20000000f00 */
[----:B------:R-:W2:Y:S01]  /*0de0*/  S2R R8, SR_CgaCtaId ;  /* 0x0000000000087919 */ /* 0x000ea20000008800 */
[C---:B0-----:R-:W-:Y:S02]  /*0df0*/  SHF.L.U32 R6, R10.reuse, 0x3, RZ ;  /* 0x000000030a067819 */ /* 0x041fe400000006ff */
[----:B------:R-:W-:Y:S02]  /*0e00*/  ISETP.NE.AND P0, PT, R10, RZ, PT ;  /* 0x000000ff0a00720c */ /* 0x000fe40003f05270 */
[----:B------:R-:W-:Y:S02]  /*0e10*/  IADD3 R6, PT, PT, R6, UR5, RZ ;  /* 0x0000000506067c10 */ /* 0x000fe4000fffe0ff */
[----:B--2---:R-:W-:-:S02]  /*0e20*/  LEA R7, R8, R7, 0x18 ;  /* 0x0000000708077211 */ /* 0x004fc400078ec0ff */
[----:B-1----:R-:W-:Y:S02]  /*0e30*/  ISETP.GE.U32.AND P1, PT, R6, UR8, PT ;  /* 0x0000000806007c0c */ /* 0x002fe4000bf26070 */
[----:B------:R-:W-:-:S04]  /*0e40*/  LEA R5, R10, R7, 0x9 ;  /* 0x000000070a057211 */ /* 0x000fc800078e48ff */
[----:B------:R-:W-:-:S07]  /*0e50*/  LEA R5, R2, R5, 0x4 ;  /* 0x0000000502057211 */ /* 0x000fce00078e20ff */
[----:B------:R-:W-:Y:S05]  /*0e60*/  @P1 BRA `(.L_x_26) ;  /* 0x0000000800f81947 */ /* 0x000fea0003800000 */
[----:B------:R-:W0:Y:S01]  /*0e70*/  LDC R23, c[0x0][0x3a8] ;  /* 0x0000ea00ff177b82 */ /* 0x000e220000000800 */
[----:B------:R-:W-:Y:S01]  /*0e80*/  SHF.R.U32.HI R9, RZ, 0x3, R6 ;  /* 0x00000003ff097819 */ /* 0x000fe20000011606 */
[----:B------:R-:W1:Y:S01]  /*0e90*/  LDCU UR13, c[0x0][0x3a0] ;  /* 0x00007400ff0d77ac */ /* 0x000e620008000800 */
[----:B------:R-:W-:Y:S02]  /*0ea0*/  SHF.L.U32 R8, R2, 0x1, RZ ;  /* 0x0000000102087819 */ /* 0x000fe400000006ff */
[----:B------:R-:W-:Y:S01]  /*0eb0*/  SHF.R.U32.HI R10, RZ, 0x2, R2 ;  /* 0x00000002ff0a7819 */ /* 0x000fe20000011602 */
[----:B------:R-:W-:Y:S01]  /*0ec0*/  IMAD R11, R4, UR4, R9 ;  /* 0x00000004040b7c24 */ /* 0x000fe2000f8e0209 */
[----:B------:R-:W-:Y:S01]  /*0ed0*/  LOP3.LUT R21, R8, 0x6, RZ, 0xc0, !PT ;  /* 0x0000000608157812 */ /* 0x000fe200078ec0ff */
[----:B------:R-:W2:Y:S01]  /*0ee0*/  LDC.64 R16, c[0x0][0x388] ;  /* 0x0000e200ff107b82 */ /* 0x000ea20000000a00 */
[----:B------:R-:W-:Y:S01]  /*0ef0*/  LEA R18, R3, R10, 0x4 ;  /* 0x0000000a03127211 */ /* 0x000fe200078e20ff */
[----:B------:R-:W3:Y:S01]  /*0f00*/  LDCU.64 UR8, c[0x0][0x380] ;  /* 0x00007000ff0877ac */ /* 0x000ee20008000a00 */
[----:B------:R-:W-:-:S02]  /*0f10*/  LEA R11, R11, R2, 0x5 ;  /* 0x000000020b0b7211 */ /* 0x000fc400078e28ff */
[----:B------:R-:W-:Y:S02]  /*0f20*/  SHF.R.U32.HI R19, RZ, 0x2, R6 ;  /* 0x00000002ff137819 */ /* 0x000fe40000011606 */
[----:B------:R-:W-:Y:S01]  /*0f30*/  LEA R6, R6, R21, 0x4 ;  /* 0x0000001506067211 */ /* 0x000fe200078e20ff */
[----:B------:R-:W4:Y:S01]  /*0f40*/  LDC.64 R8, c[0x0][0x390] ;  /* 0x0000e400ff087b82 */ /* 0x000f220000000a00 */
[----:B------:R-:W-:Y:S01]  /*0f50*/  SHF.L.U32 R11, R11, 0x2, RZ ;  /* 0x000000020b0b7819 */ /* 0x000fe200000006ff */
[----:B------:R-:W-:Y:S01]  /*0f60*/  IMAD R19, R19, R0, RZ ;  /* 0x0000000013137224 */ /* 0x000fe200078e02ff */
[----:B------:R-:W-:Y:S02]  /*0f70*/  LEA R22, R4, R10, 0x3 ;  /* 0x0000000a04167211 */ /* 0x000fe400078e18ff */
[----:B------:R-:W-:Y:S02]  /*0f80*/  SHF.R.S32.HI R10, RZ, 0x1f, R6 ;  /* 0x0000001fff0a7819 */ /* 0x000fe40000011406 */
[C---:B-1----:R-:W-:Y:S01]  /*0f90*/  ISETP.GE.AND P2, PT, R18.reuse, UR13, PT ;  /* 0x0000000d12007c0c */ /* 0x042fe2000bf46270 */
[----:B0-----:R-:W-:-:S05]  /*0fa0*/  IMAD R21, R18, R23, RZ ;  /* 0x0000001712157224 */ /* 0x001fca00078e02ff */
[----:B------:R-:W-:Y:S02]  /*0fb0*/  IADD3 R20, P1, PT, R21, R6, RZ ;  /* 0x0000000615147210 */ /* 0x000fe40007f3e0ff */
[----:B------:R-:W-:Y:S01]  /*0fc0*/  LEA R6, R19, R22, 0x3 ;  /* 0x0000001613067211 */ /* 0x000fe200078e18ff */
[----:B--2---:R-:W-:Y:S01]  /*0fd0*/  IMAD.WIDE R16, R11, 0x4, R16 ;  /* 0x000000040b107825 */ /* 0x004fe200078e0210 */
[----:B------:R-:W-:Y:S02]  /*0fe0*/  LEA.HI.X.SX32 R11, R21, R10, 0x1, P1 ;  /* 0x0000000a150b7211 */ /* 0x000fe400008f0eff */
[----:B------:R-:W-:Y:S02]  /*0ff0*/  IADD3 R10, PT, PT, R18, 0x8, RZ ;  /* 0x00000008120a7810 */ /* 0x000fe40007ffe0ff */
[----:B---3--:R-:W-:Y:S01]  /*1000*/  LEA R50, P3, R20, UR8, 0x1 ;  /* 0x0000000814327c11 */ /* 0x008fe2000f8608ff */
[----:B------:R-:W2:Y:S01]  /*1010*/  LDG.E.128.CONSTANT R16, desc[UR6][R16.64] ;  /* 0x0000000610107981 */ /* 0x000ea2000c1e9d00 */
[----:B------:R-:W-:-:S02]  /*1020*/  SHF.L.U32 R25, R6, 0x1, RZ ;  /* 0x0000000106197819 */ /* 0x000fc400000006ff */
[----:B------:R-:W-:Y:S02]  /*1030*/  SHF.L.U32 R23, R23, 0x3, RZ ;  /* 0x0000000317177819 */ /* 0x000fe400000006ff */
[----:B------:R-:W-:Y:S01]  /*1040*/  ISETP.GE.AND P1, PT, R10, UR13, PT ;  /* 0x0000000d0a007c0c */ /* 0x000fe2000bf26270 */
[----:B----4-:R-:W-:Y:S01]  /*1050*/  IMAD.WIDE R24, R25, 0x2, R8 ;  /* 0x0000000219187825 */ /* 0x010fe200078e0208 */
[----:B------:R-:W-:Y:S02]  /*1060*/  LEA.HI.X R51, R20, UR9, R11, 0x1, P3 ;  /* 0x0000000914337c11 */ /* 0x000fe400098f0c0b */
[----:B------:R-:W-:Y:S02]  /*1070*/  CS2R R8, SRZ ;  /* 0x0000000000087805 */ /* 0x000fe4000001ff00 */
[----:B------:R-:W-:Y:S02]  /*1080*/  SHF.R.S32.HI R11, RZ, 0x1f, R23 ;  /* 0x0000001fff0b7819 */ /* 0x000fe40000011417 */
[C---:B------:R-:W-:Y:S01]  /*1090*/  LEA R52, P3, R23.reuse, R50, 0x1 ;  /* 0x0000003217347211 */ /* 0x040fe200078608ff */
[----:B------:R0:W3:Y:S03]  /*10a0*/  LDG.E.CONSTANT R49, desc[UR6][R24.64] ;  /* 0x0000000618317981 */ /* 0x0000e6000c1e9900 */
[----:B------:R-:W-:-:S02]  /*10b0*/  LEA.HI.X R53, R23, R51, R11, 0x1, P3 ;  /* 0x0000003317357211 */ /* 0x000fc400018f0c0b */
[----:B------:R-:W-:Y:S01]  /*10c0*/  CS2R R10, SRZ ;  /* 0x00000000000a7805 */ /* 0x000fe2000001ff00 */
[----:B------:R-:W4:Y:S04]  /*10d0*/  @!P2 LDG.E.CONSTANT R8, desc[UR6][R50.64] ;  /* 0x000000063208a981 */ /* 0x000f28000c1e9900 */
[----:B------:R-:W4:Y:S04]  /*10e0*/  @!P1 LDG.E.CONSTANT R9, desc[UR6][R52.64] ;  /* 0x0000000634099981 */ /* 0x000f28000c1e9900 */
[----:B------:R-:W4:Y:S04]  /*10f0*/  @!P2 LDG.E.CONSTANT R10, desc[UR6][R50.64+0x10] ;  /* 0x00001006320aa981 */ /* 0x000f28000c1e9900 */
[----:B------:R-:W4:Y:S01]  /*1100*/  @!P1 LDG.E.CONSTANT R11, desc[UR6][R52.64+0x10] ;  /* 0x00001006340b9981 */ /* 0x000f22000c1e9900 */
[----:B------:R-:W-:-:S02]  /*1110*/  CS2R R20, SRZ ;  /* 0x0000000000147805 */ /* 0x000fc4000001ff00 */
[----:B------:R-:W-:Y:S02]  /*1120*/  CS2R R22, SRZ ;  /* 0x0000000000167805 */ /* 0x000fe4000001ff00 */
[----:B------:R-:W-:Y:S02]  /*1130*/  SHF.L.U32 R29, R0, 0x4, RZ ;  /* 0x00000004001d7819 */ /* 0x000fe400000006ff */
[----:B------:R-:W5:Y:S04]  /*1140*/  @!P2 LDG.E.CONSTANT R20, desc[UR6][R50.64+0x20] ;  /* 0x000020063214a981 */ /* 0x000f68000c1e9900 */
[----:B------:R-:W5:Y:S04]  /*1150*/  @!P2 LDG.E.CONSTANT R22, desc[UR6][R50.64+0x30] ;  /* 0x000030063216a981 */ /* 0x000f68000c1e9900 */
[----:B------:R-:W5:Y:S04]  /*1160*/  @!P1 LDG.E.CONSTANT R21, desc[UR6][R52.64+0x20] ;  /* 0x0000200634159981 */ /* 0x000f68000c1e9900 */
[----:B------:R-:W5:Y:S01]  /*1170*/  @!P1 LDG.E.CONSTANT R23, desc[UR6][R52.64+0x30] ;  /* 0x0000300634179981 */ /* 0x000f62000c1e9900 */
[----:B------:R-:W-:Y:S01]  /*1180*/  IMAD.WIDE R28, R29, 0x2, R24 ;  /* 0x000000021d1c7825 */ /* 0x000fe200078e0218 */
        /* <DEDUP_REMOVED lines=10> */
[----:B------:R-:W5:Y:S01]  /*1230*/  @!P2 LDG.E.CONSTANT R44, desc[UR6][R50.64+0x40] ;  /* 0x00004006322ca981 */ /* 0x000f62000c1e9900 */
[----:B------:R-:W-:-:S03]  /*1240*/  CS2R R42, SRZ ;  /* 0x00000000002a7805 */ /* 0x000fc6000001ff00 */
        /* <DEDUP_REMOVED lines=30> */
[----:B------:R-:W-:-:S03]  /*1430*/  LOP3.LUT R57, R57, 0xf000f, R6, 0xea, !PT ;  /* 0x000f000f39397812 */ /* 0x000fc600078eea06 */
[-C--:B0-----:R-:W-:Y:S02]  /*1440*/  HFMA2.BF16_V2 R51, R55, R48.reuse.H0_H0, -136, -136 ;  /* 0xc308c30837337431 */ /* 0x081fe40000240030 */
[----:B-1----:R-:W-:Y:S01]  /*1450*/  HFMA2.BF16_V2 R53, R57, R48.H0_H0, -136, -136 ;  /* 0xc308c30839357431 */ /* 0x002fe20000240030 */
[--C-:B------:R-:W-:Y:S01]  /*1460*/  SHF.R.U32.HI R55, RZ, 0x8, R16.reuse ;  /* 0x00000008ff377819 */ /* 0x100fe20000011610 */
[-CC-:B---3--:R-:W-:Y:S01]  /*1470*/  HFMA2.BF16_V2 R50, R51, R49.reuse.H0_H0, R49.reuse.H1_H1 ;  /* 0x2000003133327231 */ /* 0x188fe20000260031 */
[----:B------:R-:W-:Y:S01]  /*1480*/  SHF.R.U32.HI R57, RZ, 0xc, R16 ;  /* 0x0000000cff397819 */ /* 0x000fe20000011610 */
[----:B------:R-:W-:Y:S01]  /*1490*/  HFMA2.BF16_V2 R51, R53, R49.H0_H0, R49.H1_H1 ;  /* 0x2000003135337231 */ /* 0x000fe20000260031 */
[--C-:B------:R-:W-:Y:S02]  /*14a0*/  LOP3.LUT R55, R55, 0xf000f, R6.reuse, 0xea, !PT ;  /* 0x000f000f37377812 */ /* 0x100fe400078eea06 */
[----:B------:R-:W-:Y:S02]  /*14b0*/  LOP3.LUT R57, R57, 0xf000f, R6, 0xea, !PT ;  /* 0x000f000f39397812 */ /* 0x000fe400078eea06 */
[----:B------:R-:W-:-:S02]  /*14c0*/  SHF.R.U32.HI R59, RZ, 0x4, R17 ;  /* 0x00000004ff3b7819 */ /* 0x000fc40000011611 */
[--C-:B------:R-:W-:Y:S01]  /*14d0*/  LOP3.LUT R53, R17, 0xf000f, R6.reuse, 0xea, !PT ;  /* 0x000f000f11357812 */ /* 0x100fe200078eea06 */
[----:B----4-:R-:W-:Y:S01]  /*14e0*/  HMMA.16816.F32.BF16 R8, R8, R50, RZ ;  /* 0x000000320808723c */ /* 0x010fe200000418ff */
[-C--:B------:R-:W-:Y:S01]  /*14f0*/  HFMA2.BF16_V2 R50, R55, R48.reuse.H0_H0, -136, -136 ;  /* 0xc308c30837327431 */ /* 0x080fe20000240030 */
[--C-:B------:R-:W-:Y:S01]  /*1500*/  SHF.R.U32.HI R55, RZ, 0x8, R17.reuse ;  /* 0x00000008ff377819 */ /* 0x100fe20000011611 */
[-C--:B------:R-:W-:Y:S01]  /*1510*/  HFMA2.BF16_V2 R51, R57, R48.reuse.H0_H0, -136, -136 ;  /* 0xc308c30839337431 */ /* 0x080fe20000240030 */
[----:B------:R-:W-:Y:S01]  /*1520*/  SHF.R.U32.HI R57, RZ, 0xc, R17 ;  /* 0x0000000cff397819 */ /* 0x000fe20000011611 */
[-CC-:B------:R-:W-:Y:S01]  /*1530*/  HFMA2.BF16_V2 R50, R50, R49.reuse.H0_H0, R49.reuse.H1_H1 ;  /* 0x2000003132327231 */ /* 0x180fe20000260031 */
[--C-:B------:R-:W-:Y:S01]  /*1540*/  LOP3.LUT R17, R55, 0xf000f, R6.reuse, 0xea, !PT ;  /* 0x000f000f37117812 */ /* 0x100fe200078eea06 */
[----:B------:R-:W-:Y:S01]  /*1550*/  HFMA2.BF16_V2 R51, R51, R49.H0_H0, R49.H1_H1 ;  /* 0x2000003133337231 */ /* 0x000fe20000260031 */
[--C-:B------:R-:W-:Y:S02]  /*1560*/  LOP3.LUT R59, R59, 0xf000f, R6.reuse, 0xea, !PT ;  /* 0x000f000f3b3b7812 */ /* 0x100fe400078eea06 */
[----:B------:R-:W-:Y:S01]  /*1570*/  LOP3.LUT R57, R57, 0xf000f, R6, 0xea, !PT ;  /* 0x000f000f39397812 */ /* 0x000fe200078eea06 */
[----:B------:R-:W-:-:S02]  /*1580*/  HFMA2.BF16_V2 R53, R53, R48.H0_H0, -136, -136 ;  /* 0xc308c30835357431 */ /* 0x000fc40000240030 */
[-C--:B------:R-:W-:Y:S02]  /*1590*/  HFMA2.BF16_V2 R16, R17, R48.reuse.H0_H0, -136, -136 ;  /* 0xc308c30811107431 */ /* 0x080fe40000240030 */
[-C--:B------:R-:W-:Y:S02]  /*15a0*/  HFMA2.BF16_V2 R59, R59, R48.reuse.H0_H0, -136, -136 ;  /* 0xc308c3083b3b7431 */ /* 0x080fe40000240030 */
[----:B------:R-:W-:Y:S01]  /*15b0*/  HFMA2.BF16_V2 R17, R57, R48.H0_H0, -136, -136 ;  /* 0xc308c30839117431 */ /* 0x000fe20000240030 */
[----:B-----5:R-:W-:Y:S01]  /*15c0*/  HMMA.16816.F32.BF16 R20, R20, R50, RZ ;  /* 0x000000321414723c */ /* 0x020fe200000418ff */
[-CC-:B------:R-:W-:Y:S01]  /*15d0*/  HFMA2.BF16_V2 R50, R53, R49.reuse.H0_H0, R49.reuse.H1_H1 ;  /* 0x2000003135327231 */ /* 0x180fe20000260031 */
[----:B------:R-:W-:Y:S01]  /*15e0*/  SHF.R.U32.HI R53, RZ, 0x4, R18 ;  /* 0x00000004ff357819 */ /* 0x000fe20000011612 */
[-CC-:B------:R-:W-:Y:S02]  /*15f0*/  HFMA2.BF16_V2 R51, R59, R49.reuse.H0_H0, R49.reuse.H1_H1 ;  /* 0x200000313b337231 */ /* 0x180fe40000260031 */
[----:B------:R-:W-:-:S02]  /*1600*/  HFMA2.BF16_V2 R16, R16, R49.H0_H0, R49.H1_H1 ;  /* 0x2000003110107231 */ /* 0x000fc40000260031 */
[----:B------:R-:W-:Y:S01]  /*1610*/  HFMA2.BF16_V2 R17, R17, R49.H0_H0, R49.H1_H1 ;  /* 0x2000003111117231 */ /* 0x000fe20000260031 */
[--C-:B------:R-:W-:Y:S02]  /*1620*/  LOP3.LUT R49, R18, 0xf000f, R6.reuse, 0xea, !PT ;  /* 0x000f000f12317812 */ /* 0x100fe400078eea06 */
[----:B------:R-:W-:-:S03]  /*1630*/  LOP3.LUT R53, R53, 0xf000f, R6, 0xea, !PT ;  /* 0x000f000f35357812 */ /* 0x000fc600078eea06 */
[-C--:B------:R-:W-:Y:S02]  /*1640*/  HFMA2.BF16_V2 R49, R49, R48.reuse.H0_H0, -136, -136 ;  /* 0xc308c30831317431 */ /* 0x080fe40000240030 */
[----:B------:R-:W-:Y:S01]  /*1650*/  HFMA2.BF16_V2 R53, R53, R48.H0_H0, -136, -136 ;  /* 0xc308c30835357431 */ /* 0x000fe20000240030 */
[----:B------:R-:W-:Y:S01]  /*1660*/  HMMA.16816.F32.BF16 R24, R24, R16, RZ ;  /* 0x000000101818723c */ /* 0x000fe200000418ff */
[-CC-:B------:R-:W-:Y:S01]  /*1670*/  HFMA2.BF16_V2 R16, R49, R0.reuse.H0_H0, R0.reuse.H1_H1 ;  /* 0x2000000031107231 */ /* 0x180fe20000260000 */
[----:B------:R-:W-:Y:S01]  /*1680*/  SHF.R.U32.HI R49, RZ, 0x8, R18 ;  /* 0x00000008ff317819 */ /* 0x000fe20000011612 */
[----:B------:R-:W-:-:S03]  /*1690*/  HFMA2.BF16_V2 R17, R53, R0.H0_H0, R0.H1_H1 ;  /* 0x2000000035117231 */ /* 0x000fc60000260000 */
[--C-:B------:R-:W-:Y:S02]  /*16a0*/  LOP3.LUT R49, R49, 0xf000f, R6.reuse, 0xea, !PT ;  /* 0x000f000f31317812 */ /* 0x100fe400078eea06 */
[----:B------:R-:W-:Y:S01]  /*16b0*/  LOP3.LUT R53, R19, 0xf000f, R6, 0xea, !PT ;  /* 0x000f000f13357812 */ /* 0x000fe200078eea06 */
[----:B------:R-:W-:Y:S01]  /*16c0*/  HMMA.16816.F32.BF16 R44, R44, R50, RZ ;  /* 0x000000322c2c723c */ /* 0x000fe200000418ff */
[----:B------:R-:W-:-:S04]  /*16d0*/  SHF.R.U32.HI R51, RZ, 0xc, R18 ;  /* 0x0000000cff337819 */ /* 0x000fc80000011612 */
[--C-:B------:R-:W-:Y:S02]  /*16e0*/  LOP3.LUT R51, R51, 0xf000f, R6.reuse, 0xea, !PT ;  /* 0x000f000f33337812 */ /* 0x100fe400078eea06 */
[--C-:B------:R-:W-:Y:S02]  /*16f0*/  SHF.R.U32.HI R55, RZ, 0x4, R19.reuse ;  /* 0x00000004ff377819 */ /* 0x100fe40000011613 */
[--C-:B------:R-:W-:Y:S02]  /*1700*/  SHF.R.U32.HI R57, RZ, 0x8, R19.reuse ;  /* 0x00000008ff397819 */ /* 0x100fe40000011613 */
[----:B------:R-:W-:Y:S02]  /*1710*/  SHF.R.U32.HI R19, RZ, 0xc, R19 ;  /* 0x0000000cff137819 */ /* 0x000fe40000011613 */
[----:B------:R-:W-:Y:S01]  /*1720*/  LOP3.LUT R55, R55, 0xf000f, R6, 0xea, !PT ;  /* 0x000f000f37377812 */ /* 0x000fe200078eea06 */
[----:B------:R-:W-:Y:S01]  /*1730*/  HMMA.16816.F32.BF16 R40, R40, R16, RZ ;  /* 0x000000102828723c */ /* 0x000fe200000418ff */
[----:B------:R-:W-:-:S02]  /*1740*/  HFMA2.BF16_V2 R16, R49, R48.H0_H0, -136, -136 ;  /* 0xc308c30831107431 */ /* 0x000fc40000240030 */
[----:B------:R-:W-:Y:S01]  /*1750*/  HFMA2.BF16_V2 R17, R51, R48.H0_H0, -136, -136 ;  /* 0xc308c30833117431 */ /* 0x000fe20000240030 */
[--C-:B------:R-:W-:Y:S01]  /*1760*/  LOP3.LUT R57, R57, 0xf000f, R6.reuse, 0xea, !PT ;  /* 0x000f000f39397812 */ /* 0x100fe200078eea06 */
[-CC-:B------:R-:W-:Y:S01]  /*1770*/  HFMA2.BF16_V2 R16, R16, R0.reuse.H0_H0, R0.reuse.H1_H1 ;  /* 0x2000000010107231 */ /* 0x180fe20000260000 */
[----:B------:R-:W-:Y:S01]  /*1780*/  LOP3.LUT R19, R19, 0xf000f, R6, 0xea, !PT ;  /* 0x000f000f13137812 */ /* 0x000fe200078eea06 */
[----:B------:R-:W-:Y:S02]  /*1790*/  HFMA2.BF16_V2 R17, R17, R0.H0_H0, R0.H1_H1 ;  /* 0x2000000011117231 */ /* 0x000fe40000260000 */
[-C--:B------:R-:W-:Y:S02]  /*17a0*/  HFMA2.BF16_V2 R18, R53, R48.reuse.H0_H0, -136, -136 ;  /* 0xc308c30835127431 */ /* 0x080fe40000240030 */
[-C--:B------:R-:W-:Y:S02]  /*17b0*/  HFMA2.BF16_V2 R55, R55, R48.reuse.H0_H0, -136, -136 ;  /* 0xc308c30837377431 */ /* 0x080fe40000240030 */
[----:B------:R-:W-:-:S02]  /*17c0*/  HFMA2.BF16_V2 R57, R57, R48.H0_H0, -136, -136 ;  /* 0xc308c30839397431 */ /* 0x000fc40000240030 */
[----:B------:R-:W-:Y:S02]  /*17d0*/  HFMA2.BF16_V2 R48, R19, R48.H0_H0, -136, -136 ;  /* 0xc308c30813307431 */ /* 0x000fe40000240030 */
[-CC-:B------:R-:W-:Y:S01]  /*17e0*/  HFMA2.BF16_V2 R18, R18, R0.reuse.H0_H0, R0.reuse.H1_H1 ;  /* 0x2000000012127231 */ /* 0x180fe20000260000 */
[----:B------:R-:W-:Y:S01]  /*17f0*/  HMMA.16816.F32.BF16 R28, R28, R16, RZ ;  /* 0x000000101c1c723c */ /* 0x000fe200000418ff */
[-CC-:B------:R-:W-:Y:S02]  /*1800*/  HFMA2.BF16_V2 R19, R55, R0.reuse.H0_H0, R0.reuse.H1_H1 ;  /* 0x2000000037137231 */ /* 0x180fe40000260000 */
        /* <DEDUP_REMOVED lines=27> */
[----:B------:R-:W-:-:S02]  /*19c0*/  FADD.FTZ R6, R31, R6 ;  /* 0x000000061f067221 */ /* 0x000fc40000010000 */
        /* <DEDUP_REMOVED lines=8> */
.L_x_26:
[----:B------:R0:W-:Y:S01]  /*1a50*/  STS.128 [R5], R12 ;  /* 0x0000000c05007388 */ /* 0x0001e20000000c00 */
[----:B------:R-:W-:Y:S05]  /*1a60*/  WARPSYNC.ALL ;  /* 0x0000000000007948 */ /* 0x000fea0003800000 */
[----:B------:R-:W-:Y:S06]  /*1a70*/  BAR.SYNC.DEFER_BLOCKING 0x0 ;  /* 0x0000000000007b1d */ /* 0x000fec0000010000 */
[----:B------:R-:W-:Y:S05]  /*1a80*/  @P0 EXIT ;  /* 0x000000000000094d */ /* 0x000fea0003800000 */
[C---:B------:R-:W-:Y:S01]  /*1a90*/  LEA R7, R2.reuse, R7, 0x4 ;  /* 0x0000000702077211 */ /* 0x040fe200078e20ff */
[----:B------:R-:W1:Y:S01]  /*1aa0*/  LDCU.64 UR8, c[0x0][0x398] ;  /* 0x00007300ff0877ac */ /* 0x000e620008000a00 */
[----:B0-----:R-:W-:Y:S02]  /*1ab0*/  SHF.L.U32 R5, R2, 0x1, RZ ;  /* 0x0000000102057819 */ /* 0x001fe400000006ff */
[----:B------:R-:W-:Y:S01]  /*1ac0*/  SHF.R.U32.HI R0, RZ, 0x2, R2 ;  /* 0x00000002ff007819 */ /* 0x000fe20000011602 */
[----:B------:R-:W0:Y:S01]  /*1ad0*/  LDS.128 R16, [R7] ;  /* 0x0000000007107984 */ /* 0x000e220000000c00 */
[----:B------:R-:W-:Y:S02]  /*1ae0*/  LOP3.LUT R5, R5, 0x6, RZ, 0xc0, !PT ;  /* 0x0000000605057812 */ /* 0x000fe400078ec0ff */
[----:B------:R-:W-:Y:S01]  /*1af0*/  LEA R0, R3, R0, 0x4 ;  /* 0x0000000003007211 */ /* 0x000fe200078e20ff */
[----:B------:R-:W2:Y:S01]  /*1b00*/  LDS.128 R20, [R7+0x200] ;  /* 0x0002000007147984 */ /* 0x000ea20000000c00 */
[----:B------:R-:W3:Y:S01]  /*1b10*/  LDC.64 R2, c[0x0][0x3a0] ;  /* 0x0000e800ff027b82 */ /* 0x000ee20000000a00 */
[----:B------:R-:W-:-:S02]  /*1b20*/  LEA R4, R4, R5, 0x3 ;  /* 0x0000000504047211 */ /* 0x000fc400078e18ff */
[----:B------:R-:W4:Y:S04]  /*1b30*/  LDS.128 R24, [R7+0x400] ;  /* 0x0004000007187984 */ /* 0x000f280000000c00 */
[----:B------:R-:W5:Y:S04]  /*1b40*/  LDS.128 R28, [R7+0x600] ;  /* 0x00060000071c7984 */ /* 0x000f680000000c00 */
[----:B------:R-:W1:Y:S04]  /*1b50*/  LDS.128 R32, [R7+0x800] ;  /* 0x0008000007207984 */ /* 0x000e680000000c00 */
[----:B------:R-:W1:Y:S04]  /*1b60*/  LDS.128 R36, [R7+0xa00] ;  /* 0x000a000007247984 */ /* 0x000e680000000c00 */
[----:B------:R-:W1:Y:S04]  /*1b70*/  LDS.128 R8, [R7+0xc00] ;  /* 0x000c000007087984 */ /* 0x000e680000000c00 */
[----:B------:R3:W1:Y:S02]  /*1b80*/  LDS.128 R12, [R7+0xe00] ;  /* 0x000e0000070c7984 */ /* 0x0006640000000c00 */
[C---:B---3--:R-:W-:Y:S01]  /*1b90*/  ISETP.GE.AND P1, PT, R0.reuse, R2, PT ;  /* 0x000000020000720c */ /* 0x048fe20003f26270 */
[----:B------:R-:W-:-:S02]  /*1ba0*/  IMAD R7, R0, R3, RZ ;  /* 0x0000000300077224 */ /* 0x000fc400078e02ff */
[----:B0-----:R-:W-:Y:S01]  /*1bb0*/  FADD.FTZ R5, RZ, R16 ;  /* 0x00000010ff057221 */ /* 0x001fe20000010000 */
[----:B------:R-:W-:Y:S01]  /*1bc0*/  FADD.FTZ R6, RZ, R17 ;  /* 0x00000011ff067221 */ /* 0x000fe20000010000 */
[----:B------:R-:W-:Y:S01]  /*1bd0*/  FADD.FTZ R17, RZ, R18 ;  /* 0x00000012ff117221 */ /* 0x000fe20000010000 */
[----:B------:R-:W-:Y:S01]  /*1be0*/  FADD.FTZ R16, RZ, R19 ;  /* 0x00000013ff107221 */ /* 0x000fe20000010000 */
[----:B--2---:R-:W-:Y:S01]  /*1bf0*/  FADD.FTZ R5, R5, R20 ;  /* 0x0000001405057221 */ /* 0x004fe20000010000 */
[----:B------:R-:W-:Y:S01]  /*1c00*/  FADD.FTZ R6, R6, R21 ;  /* 0x0000001506067221 */ /* 0x000fe20000010000 */
[----:B------:R-:W-:Y:S01]  /*1c10*/  FADD.FTZ R17, R17, R22 ;  /* 0x0000001611117221 */ /* 0x000fe20000010000 */
[----:B------:R-:W-:Y:S01]  /*1c20*/  FADD.FTZ R16, R16, R23 ;  /* 0x0000001710107221 */ /* 0x000fe20000010000 */
[----:B----4-:R-:W-:Y:S01]  /*1c30*/  FADD.FTZ R5, R5, R24 ;  /* 0x0000001805057221 */ /* 0x010fe20000010000 */
[----:B------:R-:W-:Y:S01]  /*1c40*/  FADD.FTZ R6, R6, R25 ;  /* 0x0000001906067221 */ /* 0x000fe20000010000 */
[----:B------:R-:W-:Y:S01]  /*1c50*/  FADD.FTZ R17, R17, R26 ;  /* 0x0000001a11117221 */ /* 0x000fe20000010000 */
[----:B------:R-:W-:Y:S01]  /*1c60*/  FADD.FTZ R16, R16, R27 ;  /* 0x0000001b10107221 */ /* 0x000fe20000010000 */
[----:B-----5:R-:W-:Y:S01]  /*1c70*/  FADD.FTZ R5, R5, R28 ;  /* 0x0000001c05057221 */ /* 0x020fe20000010000 */
[----:B------:R-:W-:Y:S01]  /*1c80*/  FADD.FTZ R6, R6, R29 ;  /* 0x0000001d06067221 */ /* 0x000fe20000010000 */
[----:B------:R-:W-:Y:S01]  /*1c90*/  FADD.FTZ R17, R17, R30 ;  /* 0x0000001e11117221 */ /* 0x000fe20000010000 */
        /* <DEDUP_REMOVED lines=10> */
[----:B------:R-:W-:Y:S01]  /*1d40*/  IADD3 R8, P0, PT, R4, R7, RZ ;  /* 0x0000000704087210 */ /* 0x000fe20007f1e0ff */
[----:B------:R-:W-:Y:S01]  /*1d50*/  FADD.FTZ R6, R6, R9 ;  /* 0x0000000906067221 */ /* 0x000fe20000010000 */
[----:B------:R-:W-:Y:S01]  /*1d60*/  FADD.FTZ R17, R17, R10 ;  /* 0x0000000a11117221 */ /* 0x000fe20000010000 */
[----:B------:R-:W-:Y:S01]  /*1d70*/  FADD.FTZ R12, R5, R12 ;  /* 0x0000000c050c7221 */ /* 0x000fe20000010000 */
[----:B------:R-:W-:Y:S01]  /*1d80*/  LEA.HI.X.SX32 R7, R7, RZ, 0x1, P0 ;  /* 0x000000ff07077211 */ /* 0x000fe200000f0eff */
[----:B------:R-:W-:Y:S01]  /*1d90*/  FADD.FTZ R13, R6, R13 ;  /* 0x0000000d060d7221 */ /* 0x000fe20000010000 */
[----:B------:R-:W-:Y:S01]  /*1da0*/  LEA R4, P0, R8, UR8, 0x1 ;  /* 0x0000000808047c11 */ /* 0x000fe2000f8008ff */
[----:B------:R-:W-:Y:S01]  /*1db0*/  FADD.FTZ R16, R16, R11 ;  /* 0x0000000b10107221 */ /* 0x000fe20000010000 */
[----:B------:R-:W-:-:S02]  /*1dc0*/  FADD.FTZ R14, R17, R14 ;  /* 0x0000000e110e7221 */ /* 0x000fc40000010000 */
[----:B------:R-:W-:Y:S01]  /*1dd0*/  LEA.HI.X R5, R8, UR9, R7, 0x1, P0 ;  /* 0x0000000908057c11 */ /* 0x000fe200080f0c07 */
[----:B------:R-:W-:Y:S01]  /*1de0*/  FADD.FTZ R15, R16, R15 ;  /* 0x0000000f100f7221 */ /* 0x000fe20000010000 */
[----:B------:R-:W-:Y:S02]  /*1df0*/  IADD3 R7, PT, PT, R0, 0x8, RZ ;  /* 0x0000000800077810 */ /* 0x000fe40007ffe0ff */
[----:B------:R-:W-:Y:S02]  /*1e00*/  F2FP.BF16.F32.PACK_AB R13, R13, R12 ;  /* 0x0000000c0d0d723e */ /* 0x000fe400000010ff */
[----:B------:R-:W-:-:S03]  /*1e10*/  ISETP.GE.AND P0, PT, R7, R2, PT ;  /* 0x000000020700720c */ /* 0x000fc60003f06270 */
[----:B------:R0:W-:Y:S10]  /*1e20*/  @!P1 STG.E desc[UR6][R4.64], R13 ;  /* 0x0000000d04009986 */ /* 0x0001f4000c101906 */
[----:B------:R-:W-:Y:S05]  /*1e30*/  @P0 EXIT ;  /* 0x000000000000094d */ /* 0x000fea0003800000 */
[----:B------:R-:W-:Y:S02]  /*1e40*/  SHF.L.U32 R3, R3, 0x3, RZ ;  /* 0x0000000303037819 */ /* 0x000fe400000006ff */
[----:B------:R-:W-:-:S03]  /*1e50*/  F2FP.BF16.F32.PACK_AB R15, R15, R14 ;  /* 0x0000000e0f0f723e */ /* 0x000fc600000010ff */
[----:B0-----:R-:W-:-:S05]  /*1e60*/  IMAD.WIDE R4, R3, 0x2, R4 ;  /* 0x0000000203047825 */ /* 0x001fca00078e0204 */
[----:B------:R-:W-:Y:S01]  /*1e70*/  STG.E desc[UR6][R4.64], R15 ;  /* 0x0000000f04007986 */ /* 0x000fe2000c101906 */
[----:B------:R-:W-:Y:S05]  /*1e80*/  EXIT ;  /* 0x000000000000794d */ /* 0x000fea0003800000 */
.L_x_27:
        /* <DEDUP_REMOVED lines=15> */
.L_x_57:


//--------------------- .text._ZN2at6native30tinygemm_m16n8k16_chunk_kernelINS0_10ALayout_RMILNS0_14KReductionTypeE0EEENS0_15BLayout_TC_int4ILi4ELi64EEES4_Li8ELi8EEEvPKvS8_S8_Pviiiiii --------------------------
	.section	.text._ZN2at6native30tinygemm_m16n8k16_chunk_kernelINS0_10ALayout_RMILNS0_14KReductionTypeE0EEENS0_15BLayout_TC_int4ILi4ELi64EEES4_Li8ELi8EEEvPKvS8_S8_Pviiiiii,"ax",@progbits
	.align	128
        .global         _ZN2at6native30tinygemm_m16n8k16_chunk_kernelINS0_10ALayout_RMILNS0_14KReductionTypeE0EEENS0_15BLayout_TC_int4ILi4ELi64EEES4_Li8ELi8EEEvPKvS8_S8_Pviiiiii
        .type           _ZN2at6native30tinygemm_m16n8k16_chunk_kernelINS0_10ALayout_RMILNS0_14KReductionTypeE0EEENS0_15BLayout_TC_int4ILi4ELi64EEES4_Li8ELi8EEEvPKvS8_S8_Pviiiiii,@function
        .size           _ZN2at6native30tinygemm_m16n8k16_chunk_kernelINS0_10ALayout_RMILNS0_14KReductionTypeE0EEENS0_15BLayout_TC_int4ILi4ELi64EEES4_Li8ELi8EEEvPKvS8_S8_Pviiiiii,(.L_x_58 - _ZN2at6native30tinygemm_m16n8k16_chunk_kernelINS0_10ALayout_RMILNS0_14KReductionTypeE0EEENS0_15BLayout_TC_int4ILi4ELi64EEES4_Li8ELi8EEEvPKvS8_S8_Pviiiiii)
        .other          _ZN2at6native30tinygemm_m16n8k16_chunk_kernelINS0_10ALayout_RMILNS0_14KReductionTypeE0EEENS0_15BLayout_TC_int4ILi4ELi64EEES4_Li8ELi8EEEvPKvS8_S8_Pviiiiii,@"STO_CUDA_ENTRY STV_DEFAULT"
_ZN2at6native30tinygemm_m16n8k16_chunk_kernelINS0_10ALayout_RMILNS0_14KReductionTypeE0EEENS0_15BLayout_TC_int4ILi4ELi64EEES4_Li8ELi8EEEvPKvS8_S8_Pviiiiii:
.text._ZN2at6native30tinygemm_m16n8k16_chunk_kernelINS0_10ALayout_RMILNS0_14KReductionTypeE0EEENS0_15BLayout_TC_int4ILi4ELi64EEES4_Li8ELi8EEEvPKvS8_S8_Pviiiiii:
        /* <DEDUP_REMOVED lines=20> */
[----:B------:R-:W3:Y:S01]  /*0140*/  LDCU UR11, c[0x0][0x3a0] ;  /* 0x00007400ff0b77ac */ /* 0x000ee20008000800 */
[----:B0-----:R-:W-:Y:S02]  /*0150*/  SHF.L.U32 R4, R0, 0x1, RZ ;  /* 0x0000000100047819 */ /* 0x001fe400000006ff */
[----:B------:R-:W-:Y:S02]  /*0160*/  CS2R R10, SRZ ;  /* 0x00000000000a7805 */ /* 0x000fe4000001ff00 */
[----:B------:R-:W-:Y:S01]  /*0170*/  CS2R R8, SRZ ;  /* 0x0000000000087805 */ /* 0x000fe2000001ff00 */
[----:B------:R-:W0:Y:S01]  /*0180*/  LDCU UR10, c[0x0][0x3a8] ;  /* 0x00007500ff0a77ac */ /* 0x000e220008000800 */
[----:B------:R-:W-:Y:S01]  /*0190*/  LOP3.LUT R4, R4, 0x6, RZ, 0xc0, !PT ;  /* 0x0000000604047812 */ /* 0x000fe200078ec0ff */
[----:B------:R-:W-:-:S03]  /*01a0*/  ULEA.HI UR5, UR6, UR7, URZ, 0x2 ;  /* 0x0000000706057291 */ /* 0x000fc6000f8f10ff */
[----:B------:R-:W-:Y:S02]  /*01b0*/  LEA R5, R5, R4, 0x7 ;  /* 0x0000000405057211 */ /* 0x000fe400078e38ff */
[----:B------:R-:W-:Y:S01]  /*01c0*/  SHF.R.U32.HI R4, RZ, 0x2, R0 ;  /* 0x00000002ff047819 */ /* 0x000fe20000011600 */
[----:B------:R-:W-:-:S03]  /*01d0*/  USHF.R.S32.HI UR5, URZ, 0x2, UR5 ;  /* 0x00000002ff057899 */ /* 0x000fc60008011405 */
[-C--:B------:R-:W-:Y:S02]  /*01e0*/  LEA R53, R2, R4.reuse, 0x4 ;  /* 0x0000000402357211 */ /* 0x080fe400078e20ff */
[C---:B-1----:R-:W-:Y:S01]  /*01f0*/  LEA R4, R3.reuse, R4, 0x3 ;  /* 0x0000000403047211 */ /* 0x042fe200078e18ff */
[----:B------:R-:W-:Y:S01]  /*0200*/  IMAD R48, R3, UR5, RZ ;  /* 0x0000000503307c24 */ /* 0x000fe2000f8e02ff */
[C---:B---3--:R-:W-:Y:S02]  /*0210*/  ISETP.GE.AND P0, PT, R53.reuse, UR11, PT ;  /* 0x0000000b35007c0c */ /* 0x048fe4000bf06270 */
[C---:B------:R-:W-:Y:S01]  /*0220*/  IADD3 R49, PT, PT, R53.reuse, 0x8, RZ ;  /* 0x0000000835317810 */ /* 0x040fe20007ffe0ff */
[----:B0-----:R-:W-:Y:S02]  /*0230*/  IMAD R52, R53, UR10, RZ ;  /* 0x0000000a35347c24 */ /* 0x001fe4000f8e02ff */
[C---:B--2---:R-:W-:Y:S01]  /*0240*/  IMAD.SHL.U32 R47, R46.reuse, 0x8, RZ ;  /* 0x000000082e2f7824 */ /* 0x044fe200078e00ff */
[----:B------:R-:W-:-:S07]  /*0250*/  SHF.L.U32 R46, R46, 0x4, RZ ;  /* 0x000000042e2e7819 */ /* 0x000fce00000006ff */
.L_x_29:
[----:B------:R-:W0:Y:S01]  /*0260*/  LDC.64 R6, c[0x0][0x388] ;  /* 0x0000e200ff067b82 */ /* 0x000e220000000a00 */
[----:B------:R-:W-:Y:S02]  /*0270*/  LEA.HI R13, R55, R48, RZ, 0x1e ;  /* 0x00000030370d7211 */ /* 0x000fe400078ff0ff */
[----:B------:R-:W-:Y:S02]  /*0280*/  SHF.R.S32.HI R15, RZ, 0x1f, R5 ;  /* 0x0000001fff0f7819 */ /* 0x000fe40000011405 */
[----:B------:R-:W-:Y:S02]  /*0290*/  LEA R13, R13, R0, 0x5 ;  /* 0x000000000d0d7211 */ /* 0x000fe400078e28ff */
[----:B------:R-:W-:Y:S01]  /*02a0*/  IADD3 R14, P1, PT, R52, R5, RZ ;  /* 0x00000005340e7210 */ /* 0x000fe20007f3e0ff */
[----:B------:R-:W1:Y:S01]  /*02b0*/  LDC.64 R20, c[0x0][0x390] ;  /* 0x0000e400ff147b82 */ /* 0x000e620000000a00 */
[----:B------:R-:W-:Y:S02]  /*02c0*/  SHF.L.U32 R13, R13, 0x1, RZ ;  /* 0x000000010d0d7819 */ /* 0x000fe400000006ff */
[----:B------:R-:W-:-:S02]  /*02d0*/  SHF.R.S32.HI R12, RZ, 0x2, R55 ;  /* 0x00000002ff0c7819 */ /* 0x000fc40000011437 */
[----:B------:R-:W-:Y:S02]  /*02e0*/  LEA.HI.X.SX32 R15, R52, R15, 0x1, P1 ;  /* 0x0000000f340f7211 */ /* 0x000fe400008f0eff */
[C---:B------:R-:W-:Y:S01]  /*02f0*/  LEA R50, P1, R14.reuse, UR12, 0x1 ;  /* 0x0000000c0e327c11 */ /* 0x040fe2000f8208ff */
[----:B------:R-:W2:Y:S01]  /*0300*/  LDC R59, c[0x0][0x3a8] ;  /* 0x0000ea00ff3b7b82 */ /* 0x000ea20000000800 */
[----:B------:R-:W-:Y:S01]  /*0310*/  IMAD R12, R47, R12, R4 ;  /* 0x0000000c2f0c7224 */ /* 0x000fe200078e0204 */
[----:B------:R-:W-:Y:S01]  /*0320*/  CS2R R36, SRZ ;  /* 0x0000000000247805 */ /* 0x000fe2000001ff00 */
[----:B0-----:R-:W-:Y:S01]  /*0330*/  IMAD.WIDE R6, R13, 0x4, R6 ;  /* 0x000000040d067825 */ /* 0x001fe200078e0206 */
[----:B------:R-:W-:Y:S02]  /*0340*/  LEA.HI.X R51, R14, UR13, R15, 0x1, P1 ;  /* 0x0000000d0e337c11 */ /* 0x000fe400088f0c0f */
[----:B------:R-:W-:Y:S02]  /*0350*/  SHF.L.U32 R13, R12, 0x1, RZ ;  /* 0x000000010c0d7819 */ /* 0x000fe400000006ff */
[----:B------:R-:W3:Y:S01]  /*0360*/  LDG.E.64.CONSTANT R44, desc[UR8][R6.64] ;  /* 0x00000008062c7981 */ /* 0x000ee2000c1e9b00 */
[----:B------:R-:W-:-:S02]  /*0370*/  ISETP.GE.AND P1, PT, R49, UR14, PT ;  /* 0x0000000e31007c0c */ /* 0x000fc4000bf26270 */
[----:B-1----:R-:W-:Y:S01]  /*0380*/  IMAD.WIDE R20, R13, 0x2, R20 ;  /* 0x000000020d147825 */ /* 0x002fe200078e0214 */
[----:B------:R-:W4:Y:S01]  /*0390*/  @!P0 LDG.E.CONSTANT R36, desc[UR8][R50.64] ;  /* 0x0000000832248981 */ /* 0x000f22000c1e9900 */
[----:B------:R-:W-:Y:S02]  /*03a0*/  ISETP.GE.AND P0, PT, R53, UR14, PT ;  /* 0x0000000e35007c0c */ /* 0x000fe4000bf06270 */
[----:B------:R-:W-:Y:S01]  /*03b0*/  CS2R R38, SRZ ;  /* 0x0000000000267805 */ /* 0x000fe2000001ff00 */
[----:B------:R0:W5:Y:S01]  /*03c0*/  LDG.E.CONSTANT R57, desc[UR8][R20.64] ;  /* 0x0000000814397981 */ /* 0x000162000c1e9900 */
[----:B--2---:R-:W-:Y:S01]  /*03d0*/  IMAD.SHL.U32 R59, R59, 0x8, RZ ;  /* 0x000000083b3b7824 */ /* 0x004fe200078e00ff */
[----:B------:R-:W-:Y:S02]  /*03e0*/  CS2R R40, SRZ ;  /* 0x0000000000287805 */ /* 0x000fe4000001ff00 */
[----:B------:R-:W-:Y:S02]  /*03f0*/  CS2R R42, SRZ ;  /* 0x00000000002a7805 */ /* 0x000fe4000001ff00 */
[----:B------:R-:W-:Y:S01]  /*0400*/  CS2R R14, SRZ ;  /* 0x00000000000e7805 */ /* 0x000fe2000001ff00 */
[----:B------:R-:W-:Y:S01]  /*0410*/  IMAD.WIDE R58, R59, 0x2, R50 ;  /* 0x000000023b3a7825 */ /* 0x000fe200078e0232 */
[----:B------:R-:W-:-:S02]  /*0420*/  CS2R R16, SRZ ;  /* 0x0000000000107805 */ /* 0x000fc4000001ff00 */
[----:B------:R-:W-:Y:S01]  /*0430*/  CS2R R18, SRZ ;  /* 0x0000000000127805 */ /* 0x000fe2000001ff00 */
[----:B------:R-:W4:Y:S04]  /*0440*/  @!P0 LDG.E.CONSTANT R38, desc[UR8][R50.64+0x10] ;  /* 0x0000100832268981 */ /* 0x000f28000c1e9900 */
[----:B------:R-:W4:Y:S04]  /*0450*/  @!P1 LDG.E.CONSTANT R37, desc[UR8][R58.64] ;  /* 0x000000083a259981 */ /* 0x000f28000c1e9900 */
[----:B------:R-:W4:Y:S04]  /*0460*/  @!P1 LDG.E.CONSTANT R39, desc[UR8][R58.64+0x10] ;  /* 0x000010083a279981 */ /* 0x000f28000c1e9900 */
[----:B------:R-:W2:Y:S04]  /*0470*/  @!P1 LDG.E.CONSTANT R41, desc[UR8][R58.64+0x20] ;  /* 0x000020083a299981 */ /* 0x000ea8000c1e9900 */
[----:B------:R-:W2:Y:S04]  /*0480*/  @!P1 LDG.E.CONSTANT R43, desc[UR8][R58.64+0x30] ;  /* 0x000030083a2b9981 */ /* 0x000ea8000c1e9900 */
[----:B------:R-:W2:Y:S04]  /*0490*/  @!P0 LDG.E.CONSTANT R40, desc[UR8][R50.64+0x20] ;  /* 0x0000200832288981 */ /* 0x000ea8000c1e9900 */
[----:B------:R-:W2:Y:S01]  /*04a0*/  @!P0 LDG.E.CONSTANT R42, desc[UR8][R50.64+0x30] ;  /* 0x00003008322a8981 */ /* 0x000ea2000c1e9900 */
[----:B------:R-:W-:-:S03]  /*04b0*/  CS2R R12, SRZ ;  /* 0x00000000000c7805 */ /* 0x000fc6000001ff00 */
[----:B------:R-:W2:Y:S04]  /*04c0*/  @!P1 LDG.E.CONSTANT R15, desc[UR8][R58.64+0x50] ;  /* 0x000050083a0f9981 */ /* 0x000ea8000c1e9900 */
[----:B------:R-:W2:Y:S04]  /*04d0*/  @!P1 LDG.E.CONSTANT R13, desc[UR8][R58.64+0x40] ;  /* 0x000040083a0d9981 */ /* 0x000ea8000c1e9900 */
[----:B------:R-:W2:Y:S04]  /*04e0*/  @!P0 LDG.E.CONSTANT R12, desc[UR8][R50.64+0x40] ;  /* 0x00004008320c8981 */ /* 0x000ea8000c1e9900 */
[----:B------:R-:W2:Y:S04]  /*04f0*/  @!P0 LDG.E.CONSTANT R14, desc[UR8][R50.64+0x50] ;  /* 0x00005008320e8981 */ /* 0x000ea8000c1e9900 */
[----:B------:R-:W2:Y:S04]  /*0500*/  @!P1 LDG.E.CONSTANT R17, desc[UR8][R58.64+0x60] ;  /* 0x000060083a119981 */ /* 0x000ea8000c1e9900 */
[----:B------:R-:W2:Y:S04]  /*0510*/  @!P1 LDG.E.CONSTANT R19, desc[UR8][R58.64+0x70] ;  /* 0x000070083a139981 */ /* 0x000ea8000c1e9900 */
[----:B------:R-:W2:Y:S04]  /*0520*/  @!P0 LDG.E.CONSTANT R16, desc[UR8][R50.64+0x60] ;  /* 0x0000600832108981 */ /* 0x000ea8000c1e9900 */
[----:B------:R-:W2:Y:S04]  /*0530*/  @!P0 LDG.E.CONSTANT R18, desc[UR8][R50.64+0x70] ;  /* 0x0000700832128981 */ /* 0x000ea8000c1e9900 */
[----:B------:R-:W2:Y:S01]  /*0540*/  LDG.E.64.CONSTANT R6, desc[UR8][R6.64+0x100] ;  /* 0x0001000806067981 */ /* 0x000ea2000c1e9b00 */
[----:B------:R-:W-:Y:S01]  /*0550*/  IMAD.WIDE R28, R46, 0x2, R20 ;  /* 0x000000022e1c7825 */ /* 0x000fe200078e0214 */
[----:B0-----:R-:W-:-:S02]  /*0560*/  CS2R R20, SRZ ;  /* 0x0000000000147805 */ /* 0x001fc4000001ff00 */
[----:B------:R-:W-:Y:S02]  /*0570*/  CS2R R22, SRZ ;  /* 0x0000000000167805 */ /* 0x000fe4000001ff00 */
[----:B------:R0:W2:Y:S01]  /*0580*/  LDG.E.CONSTANT R54, desc[UR8][R28.64] ;  /* 0x000000081c367981 */ /* 0x0000a2000c1e9900 */
[----:B------:R-:W-:-:S03]  /*0590*/  CS2R R24, SRZ ;  /* 0x0000000000187805 */ /* 0x000fc6000001ff00 */
[----:B------:R-:W2:Y:S01]  /*05a0*/  @!P1 LDG.E.CONSTANT R21, desc[UR8][R58.64+0x80] ;  /* 0x000080083a159981 */ /* 0x000ea2000c1e9900 */
[----:B------:R-:W-:-:S03]  /*05b0*/  CS2R R26, SRZ ;  /* 0x00000000001a7805 */ /* 0x000fc6000001ff00 */
[----:B------:R-:W2:Y:S04]  /*05c0*/  @!P1 LDG.E.CONSTANT R23, desc[UR8][R58.64+0x90] ;  /* 0x000090083a179981 */ /* 0x000ea8000c1e9900 */
[----:B------:R-:W2:Y:S04]  /*05d0*/  @!P0 LDG.E.CONSTANT R20, desc[UR8][R50.64+0x80] ;  /* 0x0000800832148981 */ /* 0x000ea8000c1e9900 */
[----:B------:R-:W2:Y:S01]  /*05e0*/  @!P0 LDG.E.CONSTANT R22, desc[UR8][R50.64+0x90] ;  /* 0x0000900832168981 */ /* 0x000ea2000c1e9900 */
[----:B0-----:R-:W-:Y:S02]  /*05f0*/  CS2R R28, SRZ ;  /* 0x00000000001c7805 */ /* 0x001fe4000001ff00 */
        /* <DEDUP_REMOVED lines=14> */
[----:B------:R0:W2:Y:S01]  /*06e0*/  @!P1 LDG.E.CONSTANT R35, desc[UR8][R58.64+0xf0] ;  /* 0x0000f0083a239981 */ /* 0x0000a2000c1e9900 */
[----:B------:R-:W-:-:S02]  /*06f0*/  MOV R60, 0x3f80 ;  /* 0x00003f80003c7802 */ /* 0x000fc40000000f00 */
[----:B------:R-:W-:Y:S02]  /*0700*/  MOV R56, 0x43004300 ;  /* 0x4300430000387802 */ /* 0x000fe40000000f00 */
[----:B0-----:R-:W-:Y:S01]  /*0710*/  PRMT R59, R60, 0x7610, R59 ;  /* 0x000076103c3b7816 */ /* 0x001fe2000000003b */
[----:B------:R-:W-:Y:S05]  /*0720*/  WARPSYNC.ALL ;  /* 0x0000000000007948 */ /* 0x000fea0003800000 */
[----:B------:R-:W-:Y:S02]  /*0730*/  IADD3 R55, PT, PT, R55, 0x40, RZ ;  /* 0x0000004037377810 */ /* 0x000fe40007ffe0ff */
[----:B---3--:R-:W-:-:S02]  /*0740*/  SHF.R.U32.HI R51, RZ, 0x4, R44 ;  /* 0x00000004ff337819 */ /* 0x008fc4000001162c */
[--C-:B------:R-:W-:Y:S02]  /*0750*/  LOP3.LUT R50, R44, 0xf000f, R56.reuse, 0xea, !PT ;  /* 0x000f000f2c327812 */ /* 0x100fe400078eea38 */
[----:B------:R-:W-:-:S03]  /*0760*/  LOP3.LUT R60, R51, 0xf000f, R56, 0xea, !PT ;  /* 0x000f000f333c7812 */ /* 0x000fc600078eea38 */
[-C--:B------:R-:W-:Y:S02]  /*0770*/  HFMA2.BF16_V2 R50, R50, R59.reuse.H0_H0, -136, -136 ;  /* 0xc308c30832327431 */ /* 0x080fe4000024003b */
[----:B------:R-:W-:Y:S02]  /*0780*/  HFMA2.BF16_V2 R51, R60, R59.H0_H0, -136, -136 ;  /* 0xc308c3083c337431 */ /* 0x000fe4000024003b */
[-CC-:B-----5:R-:W-:Y:S02]  /*0790*/  HFMA2.BF16_V2 R50, R50, R57.reuse.H0_H0, R57.reuse.H1_H1 ;  /* 0x2000003932327231 */ /* 0x1a0fe40000260039 */
[----:B------:R-:W-:Y:S01]  /*07a0*/  HFMA2.BF16_V2 R51, R51, R57.H0_H0, R57.H1_H1 ;  /* 0x2000003933337231 */ /* 0x000fe20000260039 */
[----:B------:R-:W-:-:S06]  /*07b0*/  SHF.R.U32.HI R61, RZ, 0xc, R44 ;  /* 0x0000000cff3d7819 */ /* 0x000fcc000001162c */
[----:B----4-:R-:W-:Y:S01]  /*07c0*/  HMMA.16816.F32.BF16 R36, R36, R50, RZ ;  /* 0x000000322424723c */ /* 0x010fe200000418ff */
        /* <DEDUP_REMOVED lines=8> */
[----:B--2---:R-:W-:Y:S01]  /*0850*/  HMMA.16816.F32.BF16 R40, R40, R50, RZ ;  /* 0x000000322828723c */ /* 0x004fe200000418ff */
        /* <DEDUP_REMOVED lines=84> */
[----:B------:R-:W-:Y:S06]  /*0da0*/  @!P1 BRA `(.L_x_29) ;  /* 0xfffffff4002c9947 */ /* 0x000fec000383ffff */
.L_x_28:
        /* <DEDUP_REMOVED lines=8> */
[----:B------:R-:W-:-:S05]  /*0e30*/  LEA R5, R6, R25, 0x9 ;  /* 0x0000001906057211 */ /* 0x000fca00078e48ff */
[----:B0-----:R-:W-:Y:S02]  /*0e40*/  IMAD R24, R0, 0x10, R5 ;  /* 0x0000001000187824 */ /* 0x001fe400078e0205 */
[----:B------:R-:W-:Y:S05]  /*0e50*/  @P1 BRA `(.L_x_30) ;  /* 0x0000000400cc1947 */ /* 0x000fea0003800000 */
[----:B------:R-:W0:Y:S01]  /*0e60*/  LDCU UR15, c[0x0][0x3b0] ;  /* 0x00007600ff0f77ac */ /* 0x000e220008000800 */
[----:B------:R-:W2:Y:S01]  /*0e70*/  LDC.64 R6, c[0x0][0x388] ;  /* 0x0000e200ff067b82 */ /* 0x000ea20000000a00 */
[----:B------:R-:W-:Y:S02]  /*0e80*/  SHF.R.S32.HI R4, RZ, 0x1f, R13 ;  /* 0x0000001fff047819 */ /* 0x000fe4000001140d */
[----:B------:R-:W-:Y:S01]  /*0e90*/  SHF.R.U32.HI R15, RZ, 0x2, R0 ;  /* 0x00000002ff0f7819 */ /* 0x000fe20000011600 */
[----:B------:R-:W3:Y:S01]  /*0ea0*/  LDCU UR5, c[0x0][0x3a0] ;  /* 0x00007400ff0577ac */ /* 0x000ee20008000800 */
[----:B------:R-:W-:Y:S02]  /*0eb0*/  LEA.HI R14, R4, R13, RZ, 0x2 ;  /* 0x0000000d040e7211 */ /* 0x000fe400078f10ff */
[----:B------:R-:W-:Y:S01]  /*0ec0*/  SHF.R.S32.HI R13, RZ, 0x2, R12 ;  /* 0x00000002ff0d7819 */ /* 0x000fe2000001140c */
[----:B------:R-:W4:Y:S01]  /*0ed0*/  LDC R21, c[0x0][0x3a8] ;  /* 0x0000ea00ff157b82 */ /* 0x000f220000000800 */
[----:B------:R-:W-:Y:S01]  /*0ee0*/  SHF.R.U32.HI R14, RZ, 0x2, R14 ;  /* 0x00000002ff0e7819 */ /* 0x000fe2000001160e */
[----:B------:R-:W5:Y:S01]  /*0ef0*/  LDCU.64 UR10, c[0x0][0x380] ;  /* 0x00007000ff0a77ac */ /* 0x000f620008000a00 */
[----:B------:R-:W-:-:S02]  /*0f00*/  SHF.L.U32 R17, R0, 0x1, RZ ;  /* 0x0000000100117819 */ /* 0x000fc400000006ff */
[----:B------:R-:W-:Y:S01]  /*0f10*/  LEA R18, R2, R15, 0x4 ;  /* 0x0000000f02127211 */ /* 0x000fe200078e20ff */
[----:B-1----:R-:W-:Y:S01]  /*0f20*/  IMAD R14, R14, R3, R13 ;  /* 0x000000030e0e7224 */ /* 0x002fe200078e020d */
[----:B------:R-:W-:Y:S01]  /*0f30*/  LEA R20, R3, R15, 0x3 ;  /* 0x0000000f03147211 */ /* 0x000fe200078e18ff */
[----:B------:R-:W1:Y:S01]  /*0f40*/  LDC.64 R4, c[0x0][0x390] ;  /* 0x0000e400ff047b82 */ /* 0x000e620000000a00 */
[----:B0-----:R-:W-:Y:S01]  /*0f50*/  IMAD R15, R13, UR15, RZ ;  /* 0x0000000f0d0f7c24 */ /* 0x001fe2000f8e02ff */
[----:B------:R-:W-:Y:S02]  /*0f60*/  LOP3.LUT R19, R17, 0x6, RZ, 0xc0, !PT ;  /* 0x0000000611137812 */ /* 0x000fe400078ec0ff */
[----:B------:R-:W-:Y:S01]  /*0f70*/  LEA R13, R14, R17, 0x6 ;  /* 0x000000110e0d7211 */ /* 0x000fe200078e30ff */
[----:B------:R-:W-:Y:S01]  /*0f80*/  IMAD R15, R15, 0x8, R20 ;  /* 0x000000080f0f7824 */ /* 0x000fe200078e0214 */
[----:B------:R-:W-:-:S03]  /*0f90*/  LEA R12, R12, R19, 0x4 ;  /* 0x000000130c0c7211 */ /* 0x000fc600078e20ff */
[----:B--2---:R-:W-:Y:S01]  /*0fa0*/  IMAD.WIDE R6, R13, 0x4, R6 ;  /* 0x000000040d067825 */ /* 0x004fe200078e0206 */
[----:B------:R-:W-:Y:S02]  /*0fb0*/  SHF.R.S32.HI R16, RZ, 0x1f, R12 ;  /* 0x0000001fff107819 */ /* 0x000fe4000001140c */
[C---:B---3--:R-:W-:Y:S02]  /*0fc0*/  ISETP.GE.AND P2, PT, R18.reuse, UR5, PT ;  /* 0x0000000512007c0c */ /* 0x048fe4000bf46270 */
[----:B------:R-:W2:Y:S01]  /*0fd0*/  LDG.E.64.CONSTANT R26, desc[UR8][R6.64] ;  /* 0x00000008061a7981 */ /* 0x000ea2000c1e9b00 */
[----:B------:R-:W-:Y:S01]  /*0fe0*/  SHF.L.U32 R15, R15, 0x1, RZ ;  /* 0x000000010f0f7819 */ /* 0x000fe200000006ff */
[C---:B----4-:R-:W-:Y:S01]  /*0ff0*/  IMAD R19, R18.reuse, R21, RZ ;  /* 0x0000001512137224 */ /* 0x050fe200078e02ff */
[----:B------:R-:W-:-:S04]  /*1000*/  IADD3 R18, PT, PT, R18, 0x8, RZ ;  /* 0x0000000812127810 */ /* 0x000fc80007ffe0ff */
[----:B------:R-:W-:Y:S02]  /*1010*/  IADD3 R12, P1, PT, R19, R12, RZ ;  /* 0x0000000c130c7210 */ /* 0x000fe40007f3e0ff */
[----:B------:R-:W-:Y:S02]  /*1020*/  SHF.L.U32 R21, R21, 0x3, RZ ;  /* 0x0000000315157819 */ /* 0x000fe400000006ff */
[----:B------:R-:W-:Y:S02]  /*1030*/  LEA.HI.X.SX32 R17, R19, R16, 0x1, P1 ;  /* 0x0000001013117211 */ /* 0x000fe400008f0eff */
[----:B-----5:R-:W-:Y:S01]  /*1040*/  LEA R30, P1, R12, UR10, 0x1 ;  /* 0x0000000a0c1e7c11 */ /* 0x020fe2000f8208ff */
[----:B-1----:R-:W-:Y:S01]  /*1050*/  IMAD.WIDE R4, R15, 0x2, R4 ;  /* 0x000000020f047825 */ /* 0x002fe200078e0204 */
[----:B------:R-:W-:Y:S02]  /*1060*/  ISETP.GE.AND P3, PT, R18, UR5, PT ;  /* 0x0000000512007c0c */ /* 0x000fe4000bf66270 */
[----:B------:R-:W-:-:S02]  /*1070*/  LEA.HI.X R31, R12, UR11, R17, 0x1, P1 ;  /* 0x0000000b0c1f7c11 */ /* 0x000fc400088f0c11 */
[----:B------:R-:W-:Y:S01]  /*1080*/  SHF.R.S32.HI R13, RZ, 0x1f, R21 ;  /* 0x0000001fff0d7819 */ /* 0x000fe20000011415 */
[----:B------:R0:W3:Y:S01]  /*1090*/  LDG.E.CONSTANT R28, desc[UR8][R4.64] ;  /* 0x00000008041c7981 */ /* 0x0000e2000c1e9900 */
[C---:B------:R-:W-:Y:S02]  /*10a0*/  LEA R32, P1, R21.reuse, R30, 0x1 ;  /* 0x0000001e15207211 */ /* 0x040fe400078208ff */
[----:B------:R-:W-:Y:S02]  /*10b0*/  CS2R R16, SRZ ;  /* 0x0000000000107805 */ /* 0x000fe4000001ff00 */
[----:B------:R-:W-:Y:S02]  /*10c0*/  CS2R R18, SRZ ;  /* 0x0000000000127805 */ /* 0x000fe4000001ff00 */
[----:B------:R-:W-:Y:S02]  /*10d0*/  LEA.HI.X R33, R21, R31, R13, 0x1, P1 ;  /* 0x0000001f15217211 */ /* 0x000fe400008f0c0d */
        /* <DEDUP_REMOVED lines=32> */
[--C-:B------:R-:W-:Y:S02]  /*12e0*/  LOP3.LUT R30, R30, 0xf000f, R38.reuse, 0xea, !PT ;  /* 0x000f000f1e1e7812 */ /* 0x100fe400078eea26 */
[----:B------:R-:W-:Y:S02]  /*12f0*/  LOP3.LUT R26, R26, 0xf000f, R38, 0xea, !PT ;  /* 0x000f000f1a1a7812 */ /* 0x000fe400078eea26 */
[----:B------:R-:W-:Y:S01]  /*1300*/  SHF.R.U32.HI R31, RZ, 0x4, R27 ;  /* 0x00000004ff1f7819 */ /* 0x000fe2000001161b */
[----:B------:R-:W-:Y:S02]  /*1310*/  HFMA2.BF16_V2 R30, R30, R29.H0_H0, -136, -136 ;  /* 0xc308c3081e1e7431 */ /* 0x000fe4000024001d */
[----:B---3--:R-:W-:-:S02]  /*1320*/  HFMA2.BF16_V2 R34, R34, R28.H0_H0, R28.H1_H1 ;  /* 0x2000001c22227231 */ /* 0x008fc4000026001c */
[-CC-:B------:R-:W-:Y:S01]  /*1330*/  HFMA2.BF16_V2 R35, R36, R28.reuse.H0_H0, R28.reuse.H1_H1 ;  /* 0x2000001c24237231 */ /* 0x180fe2000026001c */
[--C-:B-1----:R-:W-:Y:S01]  /*1340*/  LOP3.LUT R32, R27, 0xf000f, R38.reuse, 0xea, !PT ;  /* 0x000f000f1b207812 */ /* 0x102fe200078eea26 */
[-C--:B------:R-:W-:Y:S01]  /*1350*/  HFMA2.BF16_V2 R26, R26, R29.reuse.H0_H0, -136, -136 ;  /* 0xc308c3081a1a7431 */ /* 0x080fe2000024001d */
[--C-:B------:R-:W-:Y:S01]  /*1360*/  SHF.R.U32.HI R33, RZ, 0x8, R27.reuse ;  /* 0x00000008ff217819 */ /* 0x100fe2000001161b */
[-CC-:B------:R-:W-:Y:S01]  /*1370*/  HFMA2.BF16_V2 R30, R30, R28.reuse.H0_H0, R28.reuse.H1_H1 ;  /* 0x2000001c1e1e7231 */ /* 0x180fe2000026001c */
[----:B------:R-:W-:Y:S02]  /*1380*/  SHF.R.U32.HI R27, RZ, 0xc, R27 ;  /* 0x0000000cff1b7819 */ /* 0x000fe4000001161b */
        /* <DEDUP_REMOVED lines=32> */
.L_x_30:
        /* <DEDUP_REMOVED lines=68> */
.L_x_31:
        /* <DEDUP_REMOVED lines=11> */
.L_x_58:


//--------------------- .text._ZN2at6native30tinygemm_m16n8k16_chunk_kernelINS0_10ALayout_RMILNS0_14KReductionTypeE0EEENS0_15BLayout_TC_int4ILi2ELi64EEES4_Li8ELi8EEEvPKvS8_S8_Pviiiiii --------------------------
	.section	.text._ZN2at6native30tinygemm_m16n8k16_chunk_kernelINS0_10ALayout_RMILNS0_14KReductionTypeE0EEENS0_15BLayout_TC_int4ILi2ELi64EEES4_Li8ELi8EEEvPKvS8_S8_Pviiiiii,"ax",@progbits
	.align	128
        .global         _ZN2at6native30tinygemm_m16n8k16_chunk_kernelINS0_10ALayout_RMILNS0_14KReductionTypeE0EEENS0_15BLayout_TC_int4ILi2ELi64EEES4_Li8ELi8EEEvPKvS8_S8_Pviiiiii
        .type           _ZN2at6native30tinygemm_m16n8k16_chunk_kernelINS0_10ALayout_RMILNS0_14KReductionTypeE0EEENS0_15BLayout_TC_int4ILi2ELi64EEES4_Li8ELi8EEEvPKvS8_S8_Pviiiiii,@function
        .size           _ZN2at6native30tinygemm_m16n8k16_chunk_kernelINS0_10ALayout_RMILNS0_14KReductionTypeE0EEENS0_15BLayout_TC_int4ILi2ELi64EEES4_Li8ELi8EEEvPKvS8_S8_Pviiiiii,(.L_x_59 - _ZN2at6native30tinygemm_m16n8k16_chunk_kernelINS0_10ALayout_RMILNS0_14KReductionTypeE0EEENS0_15BLayout_TC_int4ILi2ELi64EEES4_Li8ELi8EEEvPKvS8_S8_Pviiiiii)
        .other          _ZN2at6native30tinygemm_m16n8k16_chunk_kernelINS0_10ALayout_RMILNS0_14KReductionTypeE0EEENS0_15BLayout_TC_int4ILi2ELi64EEES4_Li8ELi8EEEvPKvS8_S8_Pviiiiii,@"STO_CUDA_ENTRY STV_DEFAULT"
_ZN2at6native30tinygemm_m16n8k16_chunk_kernelINS0_10ALayout_RMILNS0_14KReductionTypeE0EEENS0_15BLayout_TC_int4ILi2ELi64EEES4_Li8ELi8EEEvPKvS8_S8_Pviiiiii:
.text._ZN2at6native30tinygemm_m16n8k16_chunk_kernelINS0_10ALayout_RMILNS0_14KReductionTypeE0EEENS0_15BLayout_TC_int4ILi2ELi64EEES4_Li8ELi8EEEvPKvS8_S8_Pviiiiii:
        /* <DEDUP_REMOVED lines=25> */
[----:B------:R-:W3:Y:S04]  /*0190*/  LDCU UR9, c[0x0][0x3a8] ;  /* 0x00007500ff0977ac */ /* 0x000ee80008000800 */
[----:B------:R-:W-:Y:S01]  /*01a0*/  IMAD.U32 R4, R5, 0x80, R4 ;  /* 0x0000008005047824 */ /* 0x000fe200078e0004 */
[----:B------:R-:W-:Y:S01]  /*01b0*/  ULEA.HI UR5, UR8, UR8, URZ, 0x1 ;  /* 0x0000000808057291 */ /* 0x000fe2000f8f08ff */
[----:B------:R-:W-:-:S03]  /*01c0*/  SHF.R.U32.HI R5, RZ, 0x2, R0 ;  /* 0x00000002ff057819 */ /* 0x000fc60000011600 */
[----:B------:R-:W-:Y:S01]  /*01d0*/  USHF.R.S32.HI UR5, URZ, 0x1, UR5 ;  /* 0x00000001ff057899 */ /* 0x000fe20008011405 */
[-C--:B------:R-:W-:Y:S02]  /*01e0*/  LEA R46, R2, R5.reuse, 0x4 ;  /* 0x00000005022e7211 */ /* 0x080fe400078e20ff */
[C---:B-1----:R-:W-:Y:S02]  /*01f0*/  LEA R5, R3.reuse, R5, 0x3 ;  /* 0x0000000503057211 */ /* 0x042fe400078e18ff */
[C---:B0-----:R-:W-:Y:S01]  /*0200*/  ISETP.GE.AND P0, PT, R46.reuse, UR10, PT ;  /* 0x0000000a2e007c0c */ /* 0x041fe2000bf06270 */
[----:B------:R-:W-:Y:S01]  /*0210*/  IMAD R7, R3, UR5, RZ ;  /* 0x0000000503077c24 */ /* 0x000fe2000f8e02ff */
[----:B------:R-:W-:Y:S02]  /*0220*/  IADD3 R45, PT, PT, R46, 0x8, RZ ;  /* 0x000000082e2d7810 */ /* 0x000fe40007ffe0ff */
[C---:B--2---:R-:W-:Y:S01]  /*0230*/  SHF.L.U32 R44, R6.reuse, 0x3, RZ ;  /* 0x00000003062c7819 */ /* 0x044fe200000006ff */
[----:B------:R-:W-:-:S02]  /*0240*/  IMAD.SHL.U32 R6, R6, 0x10, RZ ;  /* 0x0000001006067824 */ /* 0x000fc400078e00ff */
[----:B---3--:R-:W-:-:S07]  /*0250*/  IMAD R47, R46, UR9, RZ ;  /* 0x000000092e2f7c24 */ /* 0x008fce000f8e02ff */
.L_x_33:
[----:B------:R-:W0:Y:S01]  /*0260*/  LDC.64 R28, c[0x0][0x388] ;  /* 0x0000e200ff1c7b82 */ /* 0x000e220000000a00 */
[----:B------:R-:W-:Y:S02]  /*0270*/  LEA.HI R13, R50, R7, RZ, 0x1f ;  /* 0x00000007320d7211 */ /* 0x000fe400078ff8ff */
[----:B------:R-:W-:Y:S02]  /*0280*/  SHF.R.S32.HI R12, RZ, 0x2, R50 ;  /* 0x00000002ff0c7819 */ /* 0x000fe40000011432 */
[----:B------:R-:W-:Y:S02]  /*0290*/  LEA R13, R13, R0, 0x5 ;  /* 0x000000000d0d7211 */ /* 0x000fe400078e28ff */
[----:B------:R-:W-:Y:S01]  /*02a0*/  SHF.R.S32.HI R14, RZ, 0x1f, R4 ;  /* 0x0000001fff0e7819 */ /* 0x000fe20000011404 */
[----:B------:R-:W1:Y:S01]  /*02b0*/  LDC.64 R16, c[0x0][0x390] ;  /* 0x0000e400ff107b82 */ /* 0x000e620000000a00 */
[----:B------:R-:W-:Y:S01]  /*02c0*/  IADD3 R15, P1, PT, R47, R4, RZ ;  /* 0x000000042f0f7210 */ /* 0x000fe20007f3e0ff */
[----:B------:R-:W-:-:S03]  /*02d0*/  IMAD R12, R44, R12, R5 ;  /* 0x0000000c2c0c7224 */ /* 0x000fc600078e0205 */
[----:B------:R-:W-:Y:S02]  /*02e0*/  LEA.HI.X.SX32 R14, R47, R14, 0x1, P1 ;  /* 0x0000000e2f0e7211 */ /* 0x000fe400008f0eff */
[----:B------:R-:W-:Y:S01]  /*02f0*/  LEA R48, P1, R15, UR12, 0x1 ;  /* 0x0000000c0f307c11 */ /* 0x000fe2000f8208ff */
[----:B------:R-:W2:Y:S01]  /*0300*/  LDC R61, c[0x0][0x3a8] ;  /* 0x0000ea00ff3d7b82 */ /* 0x000ea20000000800 */
[----:B------:R-:W-:Y:S01]  /*0310*/  CS2R R32, SRZ ;  /* 0x0000000000207805 */ /* 0x000fe2000001ff00 */
[----:B0-----:R-:W-:Y:S01]  /*0320*/  IMAD.WIDE R28, R13, 0x4, R28 ;  /* 0x000000040d1c7825 */ /* 0x001fe200078e021c */
[----:B------:R-:W-:Y:S02]  /*0330*/  LEA.HI.X R49, R15, UR13, R14, 0x1, P1 ;  /* 0x0000000d0f317c11 */ /* 0x000fe400088f0c0e */
[----:B------:R-:W-:Y:S02]  /*0340*/  SHF.L.U32 R13, R12, 0x1, RZ ;  /* 0x000000010c0d7819 */ /* 0x000fe400000006ff */
[----:B------:R-:W3:Y:S01]  /*0350*/  LDG.E.CONSTANT R59, desc[UR6][R28.64] ;  /* 0x000000061c3b7981 */ /* 0x000ee2000c1e9900 */
        /* <DEDUP_REMOVED lines=8> */
[----:B------:R-:W-:Y:S01]  /*03e0*/  CS2R R38, SRZ ;  /* 0x0000000000267805 */ /* 0x000fe2000001ff00 */
[----:B------:R-:W2:Y:S01]  /*03f0*/  LDG.E.CONSTANT R57, desc[UR6][R28.64+0x80] ;  /* 0x000080061c397981 */ /* 0x000ea2000c1e9900 */
[----:B------:R-:W-:-:S04]  /*0400*/  IMAD.WIDE R60, R61, 0x2, R48 ;  /* 0x000000023d3c7825 */ /* 0x000fc800078e0230 */
[----:B------:R-:W4:Y:S04]  /*0410*/  @!P0 LDG.E.CONSTANT R34, desc[UR6][R48.64+0x10] ;  /* 0x0000100630228981 */ /* 0x000f28000c1e9900 */
[----:B------:R-:W4:Y:S04]  /*0420*/  @!P1 LDG.E.CONSTANT R33, desc[UR6][R60.64] ;  /* 0x000000063c219981 */ /* 0x000f28000c1e9900 */
[----:B------:R-:W4:Y:S04]  /*0430*/  @!P1 LDG.E.CONSTANT R35, desc[UR6][R60.64+0x10] ;  /* 0x000010063c239981 */ /* 0x000f28000c1e9900 */
[----:B------:R-:W2:Y:S04]  /*0440*/  @!P1 LDG.E.CONSTANT R37, desc[UR6][R60.64+0x20] ;  /* 0x000020063c259981 */ /* 0x000ea8000c1e9900 */
[----:B------:R-:W2:Y:S04]  /*0450*/  @!P1 LDG.E.CONSTANT R39, desc[UR6][R60.64+0x30] ;  /* 0x000030063c279981 */ /* 0x000ea8000c1e9900 */
[----:B------:R-:W2:Y:S04]  /*0460*/  @!P0 LDG.E.CONSTANT R36, desc[UR6][R48.64+0x20] ;  /* 0x0000200630248981 */ /* 0x000ea8000c1e9900 */
[----:B------:R-:W2:Y:S01]  /*0470*/  @!P0 LDG.E.CONSTANT R38, desc[UR6][R48.64+0x30] ;  /* 0x0000300630268981 */ /* 0x000ea2000c1e9900 */
[----:B------:R-:W-:-:S02]  /*0480*/  CS2R R40, SRZ ;  /* 0x0000000000287805 */ /* 0x000fc4000001ff00 */
[----:B------:R-:W-:Y:S01]  /*0490*/  CS2R R42, SRZ ;  /* 0x00000000002a7805 */ /* 0x000fe2000001ff00 */
[----:B------:R-:W2:Y:S04]  /*04a0*/  LDG.E.CONSTANT R55, desc[UR6][R28.64+0x100] ;  /* 0x000100061c377981 */ /* 0x000ea8000c1e9900 */
[----:B------:R-:W2:Y:S04]  /*04b0*/  @!P1 LDG.E.CONSTANT R41, desc[UR6][R60.64+0x40] ;  /* 0x000040063c299981 */ /* 0x000ea8000c1e9900 */
[----:B------:R-:W2:Y:S04]  /*04c0*/  @!P1 LDG.E.CONSTANT R43, desc[UR6][R60.64+0x50] ;  /* 0x000050063c2b9981 */ /* 0x000ea8000c1e9900 */
[----:B------:R-:W2:Y:S04]  /*04d0*/  @!P0 LDG.E.CONSTANT R40, desc[UR6][R48.64+0x40] ;  /* 0x0000400630288981 */ /* 0x000ea8000c1e9900 */
[----:B------:R-:W2:Y:S01]  /*04e0*/  @!P0 LDG.E.CONSTANT R42, desc[UR6][R48.64+0x50] ;  /* 0x00005006302a8981 */ /* 0x000ea2000c1e9900 */
[----:B------:R-:W-:-:S02]  /*04f0*/  CS2R R12, SRZ ;  /* 0x00000000000c7805 */ /* 0x000fc4000001ff00 */
[----:B------:R-:W-:Y:S02]  /*0500*/  CS2R R14, SRZ ;  /* 0x00000000000e7805 */ /* 0x000fe4000001ff00 */
[----:B------:R-:W-:Y:S01]  /*0510*/  CS2R R18, SRZ ;  /* 0x0000000000127805 */ /* 0x000fe2000001ff00 */
[----:B------:R-:W2:Y:S04]  /*0520*/  LDG.E.CONSTANT R53, desc[UR6][R28.64+0x180] ;  /* 0x000180061c357981 */ /* 0x000ea8000c1e9900 */
[----:B------:R-:W2:Y:S04]  /*0530*/  @!P1 LDG.E.CONSTANT R13, desc[UR6][R60.64+0x60] ;  /* 0x000060063c0d9981 */ /* 0x000ea8000c1e9900 */
[----:B------:R-:W2:Y:S04]  /*0540*/  @!P1 LDG.E.CONSTANT R15, desc[UR6][R60.64+0x70] ;  /* 0x000070063c0f9981 */ /* 0x000ea8000c1e9900 */
[----:B------:R-:W2:Y:S04]  /*0550*/  @!P0 LDG.E.CONSTANT R12, desc[UR6][R48.64+0x60] ;  /* 0x00006006300c8981 */ /* 0x000ea8000c1e9900 */
[----:B------:R-:W2:Y:S01]  /*0560*/  @!P0 LDG.E.CONSTANT R14, desc[UR6][R48.64+0x70] ;  /* 0x00007006300e8981 */ /* 0x000ea2000c1e9900 */
[----:B------:R-:W-:Y:S01]  /*0570*/  IMAD.WIDE R22, R6, 0x2, R16 ;  /* 0x0000000206167825 */ /* 0x000fe200078e0210 */
[----:B0-----:R-:W-:-:S02]  /*0580*/  CS2R R16, SRZ ;  /* 0x0000000000107805 */ /* 0x001fc4000001ff00 */
[----:B------:R-:W2:Y:S04]  /*0590*/  @!P1 LDG.E.CONSTANT R19, desc[UR6][R60.64+0x90] ;  /* 0x000090063c139981 */ /* 0x000ea8000c1e9900 */
[----:B------:R0:W2:Y:S04]  /*05a0*/  LDG.E.CONSTANT R51, desc[UR6][R22.64] ;  /* 0x0000000616337981 */ /* 0x0000a8000c1e9900 */
[----:B------:R-:W2:Y:S04]  /*05b0*/  @!P1 LDG.E.CONSTANT R17, desc[UR6][R60.64+0x80] ;  /* 0x000080063c119981 */ /* 0x000ea8000c1e9900 */
[----:B------:R-:W2:Y:S04]  /*05c0*/  @!P0 LDG.E.CONSTANT R16, desc[UR6][R48.64+0x80] ;  /* 0x0000800630108981 */ /* 0x000ea8000c1e9900 */
[----:B------:R-:W2:Y:S01]  /*05d0*/  @!P0 LDG.E.CONSTANT R18, desc[UR6][R48.64+0x90] ;  /* 0x0000900630128981 */ /* 0x000ea2000c1e9900 */
[----:B------:R-:W-:-:S02]  /*05e0*/  CS2R R20, SRZ ;  /* 0x0000000000147805 */ /* 0x000fc4000001ff00 */
[----:B0-----:R-:W-:Y:S02]  /*05f0*/  CS2R R22, SRZ ;  /* 0x0000000000167805 */ /* 0x001fe4000001ff00 */
        /* <DEDUP_REMOVED lines=16> */
[----:B------:R-:W-:-:S02]  /*0700*/  MOV R52, 0x43004300 ;  /* 0x4300430000347802 */ /* 0x000fc40000000f00 */
[----:B------:R-:W-:Y:S01]  /*0710*/  MOV R56, 0x3f80 ;  /* 0x00003f8000387802 */ /* 0x000fe20000000f00 */
[----:B------:R-:W-:Y:S05]  /*0720*/  WARPSYNC.ALL ;  /* 0x0000000000007948 */ /* 0x000fea0003800000 */
[----:B---3--:R-:W-:-:S04]  /*0730*/  SHF.R.U32.HI R49, RZ, 0x4, R59 ;  /* 0x00000004ff317819 */ /* 0x008fc8000001163b */
[--C-:B------:R-:W-:Y:S02]  /*0740*/  LOP3.LUT R48, R49, 0xf000f, R52.reuse, 0xea, !PT ;  /* 0x000f000f31307812 */ /* 0x100fe400078eea34 */
[----:B------:R-:W-:-:S03]  /*0750*/  LOP3.LUT R49, R59, 0xf000f, R52, 0xea, !PT ;  /* 0x000f000f3b317812 */ /* 0x000fc600078eea34 */
[-C--:B------:R-:W-:Y:S02]  /*0760*/  HFMA2.BF16_V2 R58, R48, R56.reuse.H0_H0, -136, -136 ;  /* 0xc308c308303a7431 */ /* 0x080fe40000240038 */
[----:B------:R-:W-:-:S04]  /*0770*/  HFMA2.BF16_V2 R49, R49, R56.H0_H0, -136, -136 ;  /* 0xc308c30831317431 */ /* 0x000fc80000240038 */
        /* <DEDUP_REMOVED lines=11> */
[----:B--2---:R-:W-:Y:S01]  /*0830*/  HMMA.16816.F32.BF16 R36, R36, R48, RZ ;  /* 0x000000302424723c */ /* 0x004fe200000418ff */
        /* <DEDUP_REMOVED lines=87> */
.L_x_32:
        /* <DEDUP_REMOVED lines=92> */
.L_x_34:
        /* <DEDUP_REMOVED lines=68> */
.L_x_35:
        /* <DEDUP_REMOVED lines=13> */
.L_x_59:


//--------------------- .text._ZN2at6native30tinygemm_m16n8k16_chunk_kernelINS0_10ALayout_RMILNS0_14KReductionTypeE0EEENS0_15BLayout_TC_int4ILi8ELi32EEES4_Li8ELi8EEEvPKvS8_S8_Pviiiiii --------------------------
	.section	.text._ZN2at6native30tinygemm_m16n8k16_chunk_kernelINS0_10ALayout_RMILNS0_14KReductionTypeE0EEENS0_15BLayout_TC_int4ILi8ELi32EEES4_Li8ELi8EEEvPKvS8_S8_Pviiiiii,"ax",@progbits
	.align	128
        .global         _ZN2at6native30tinygemm_m16n8k16_chunk_kernelINS0_10ALayout_RMILNS0_14KReductionTypeE0EEENS0_15BLayout_TC_int4ILi8ELi32EEES4_Li8ELi8EEEvPKvS8_S8_Pviiiiii
        .type           _ZN2at6native30tinygemm_m16n8k16_chunk_kernelINS0_10ALayout_RMILNS0_14KReductionTypeE0EEENS0_15BLayout_TC_int4ILi8ELi32EEES4_Li8ELi8EEEvPKvS8_S8_Pviiiiii,@function
        .size           _ZN2at6native30tinygemm_m16n8k16_chunk_kernelINS0_10ALayout_RMILNS0_14KReductionTypeE0EEENS0_15BLayout_TC_int4ILi8ELi32EEES4_Li8ELi8EEEvPKvS8_S8_Pviiiiii,(.L_x_60 - _ZN2at6native30tinygemm_m16n8k16_chunk_kernelINS0_10ALayout_RMILNS0_14KReductionTypeE0EEENS0_15BLayout_TC_int4ILi8ELi32EEES4_Li8ELi8EEEvPKvS8_S8_Pviiiiii)
        .other          _ZN2at6native30tinygemm_m16n8k16_chunk_kernelINS0_10ALayout_RMILNS0_14KReductionTypeE0EEENS0_15BLayout_TC_int4ILi8ELi32EEES4_Li8ELi8EEEvPKvS8_S8_Pviiiiii,@"STO_CUDA_ENTRY STV_DEFAULT"
_ZN2at6native30tinygemm_m16n8k16_chunk_kernelINS0_10ALayout_RMILNS0_14KReductionTypeE0EEENS0_15BLayout_TC_int4ILi8ELi32EEES4_Li8ELi8EEEvPKvS8_S8_Pviiiiii:
.text._ZN2at6native30tinygemm_m16n8k16_chunk_kernelINS0_10ALayout_RMILNS0_14KReductionTypeE0EEENS0_15BLayout_TC_int4ILi8ELi32EEES4_Li8ELi8EEEvPKvS8_S8_Pviiiiii:
        /* <DEDUP_REMOVED lines=30> */
[----:B------:R-:W-:Y:S01]  /*01e0*/  LEA R48, R7, R48, 0x7 ;  /* 0x0000003007307211 */ /* 0x000fe200078e38ff */
[C---:B------:R-:W-:Y:S01]  /*01f0*/  IMAD R7, R0.reuse, 0x30, RZ ;  /* 0x0000003000077824 */ /* 0x040fe200078e02ff */
[-C--:B------:R-:W-:Y:S02]  /*0200*/  LEA R54, R3, R5.reuse, 0x4 ;  /* 0x0000000503367211 */ /* 0x080fe400078e20ff */
[C---:B------:R-:W-:Y:S02]  /*0210*/  SHF.L.U32 R49, R0.reuse, 0x4, RZ ;  /* 0x0000000400317819 */ /* 0x040fe400000006ff */
[----:B------:R-:W-:Y:S02]  /*0220*/  SHF.L.U32 R6, R0, 0x5, RZ ;  /* 0x0000000500067819 */ /* 0x000fe400000006ff */
[----:B------:R-:W-:Y:S02]  /*0230*/  LEA R5, R4, R5, 0x3 ;  /* 0x0000000504057211 */ /* 0x000fe400078e18ff */
[----:B0-----:R-:W-:-:S02]  /*0240*/  ISETP.GE.AND P0, PT, R54, UR9, PT ;  /* 0x0000000936007c0c */ /* 0x001fc4000bf06270 */
[C---:B------:R-:W-:Y:S01]  /*0250*/  IADD3 R52, PT, PT, R54.reuse, 0x8, RZ ;  /* 0x0000000836347810 */ /* 0x040fe20007ffe0ff */
[----:B-1----:R-:W-:-:S10]  /*0260*/  IMAD R53, R54, UR8, RZ ;  /* 0x0000000836357c24 */ /* 0x002fd4000f8e02ff */
.L_x_37:
[----:B------:R-:W0:Y:S01]  /*0270*/  LDC.64 R50, c[0x0][0x390] ;  /* 0x0000e400ff327b82 */ /* 0x000e220000000a00 */
[----:B------:R-:W-:Y:S02]  /*0280*/  SHF.R.S32.HI R14, RZ, 0x1f, R48 ;  /* 0x0000001fff0e7819 */ /* 0x000fe40000011430 */
[----:B------:R-:W-:Y:S02]  /*0290*/  CS2R R36, SRZ ;  /* 0x0000000000247805 */ /* 0x000fe4000001ff00 */
[----:B------:R-:W-:Y:S02]  /*02a0*/  IADD3 R16, P1, PT, R53, R48, RZ ;  /* 0x0000003035107210 */ /* 0x000fe40007f3e0ff */
[----:B------:R-:W-:Y:S02]  /*02b0*/  CS2R R38, SRZ ;  /* 0x0000000000267805 */ /* 0x000fe4000001ff00 */
[----:B------:R-:W-:Y:S02]  /*02c0*/  SHF.R.U32.HI R15, RZ, 0x1, R55 ;  /* 0x00000001ff0f7819 */ /* 0x000fe40000011637 */
[----:B------:R-:W-:-:S02]  /*02d0*/  CS2R R40, SRZ ;  /* 0x0000000000287805 */ /* 0x000fc4000001ff00 */
[----:B------:R-:W-:Y:S01]  /*02e0*/  MOV R0, UR14 ;  /* 0x0000000e00007c02 */ /* 0x000fe20008000f00 */
[----:B------:R-:W1:Y:S01]  /*02f0*/  LDC.64 R34, c[0x0][0x388] ;  /* 0x0000e200ff227b82 */ /* 0x000e620000000a00 */
[----:B------:R-:W-:Y:S02]  /*0300*/  SHF.R.U32.HI R13, RZ, 0x3, R55 ;  /* 0x00000003ff0d7819 */ /* 0x000fe40000011637 */
[----:B------:R-:W-:Y:S02]  /*0310*/  CS2R R42, SRZ ;  /* 0x00000000002a7805 */ /* 0x000fe4000001ff00 */
[----:B------:R-:W-:Y:S01]  /*0320*/  LEA.HI.X.SX32 R17, R53, R14, 0x1, P1 ;  /* 0x0000000e35117211 */ /* 0x000fe200008f0eff */
[----:B------:R-:W-:Y:S01]  /*0330*/  IMAD R12, R15, R0, RZ ;  /* 0x000000000f0c7224 */ /* 0x000fe200078e02ff */
[----:B------:R-:W-:Y:S01]  /*0340*/  LEA R32, P1, R16, UR10, 0x1 ;  /* 0x0000000a10207c11 */ /* 0x000fe2000f8208ff */
[----:B------:R-:W-:Y:S01]  /*0350*/  IMAD R13, R4, UR4, R13 ;  /* 0x00000004040d7c24 */ /* 0x000fe2000f8e020d */
[----:B------:R-:W-:Y:S01]  /*0360*/  CS2R R44, SRZ ;  /* 0x00000000002c7805 */ /* 0x000fe2000001ff00 */
[----:B------:R-:W2:Y:S01]  /*0370*/  LDC R57, c[0x0][0x3a8] ;  /* 0x0000ea00ff397b82 */ /* 0x000ea20000000800 */
[----:B------:R-:W-:-:S02]  /*0380*/  LEA.HI.X R33, R16, UR11, R17, 0x1, P1 ;  /* 0x0000000b10217c11 */ /* 0x000fc400088f0c11 */
[----:B------:R-:W-:Y:S02]  /*0390*/  CS2R R46, SRZ ;  /* 0x00000000002e7805 */ /* 0x000fe4000001ff00 */
[----:B------:R-:W-:Y:S02]  /*03a0*/  LEA R12, R12, R5, 0x3 ;  /* 0x000000050c0c7211 */ /* 0x000fe400078e18ff */
[----:B------:R-:W-:Y:S01]  /*03b0*/  LEA R13, R13, R2, 0x5 ;  /* 0x000000020d0d7211 */ /* 0x000fe200078e28ff */
[----:B------:R-:W3:Y:S01]  /*03c0*/  @!P0 LDG.E.CONSTANT R36, desc[UR6][R32.64] ;  /* 0x0000000620248981 */ /* 0x000ee2000c1e9900 */
[----:B------:R-:W-:Y:S02]  /*03d0*/  ISETP.GE.AND P0, PT, R54, UR12, PT ;  /* 0x0000000c36007c0c */ /* 0x000fe4000bf06270 */
[----:B------:R-:W-:Y:S02]  /*03e0*/  SHF.L.U32 R15, R12, 0x1, RZ ;  /* 0x000000010c0f7819 */ /* 0x000fe400000006ff */
[----:B------:R-:W-:-:S02]  /*03f0*/  SHF.L.U32 R13, R13, 0x2, RZ ;  /* 0x000000020d0d7819 */ /* 0x000fc400000006ff */
[----:B------:R-:W-:Y:S02]  /*0400*/  CS2R R16, SRZ ;  /* 0x0000000000107805 */ /* 0x000fe4000001ff00 */
[----:B------:R-:W-:Y:S01]  /*0410*/  CS2R R18, SRZ ;  /* 0x0000000000127805 */ /* 0x000fe2000001ff00 */
[----:B0-----:R-:W-:Y:S01]  /*0420*/  IMAD.WIDE R50, R15, 0x2, R50 ;  /* 0x000000020f327825 */ /* 0x001fe200078e0232 */
[----:B------:R-:W-:Y:S02]  /*0430*/  CS2R R14, SRZ ;  /* 0x00000000000e7805 */ /* 0x000fe4000001ff00 */
[----:B------:R-:W-:Y:S02]  /*0440*/  CS2R R20, SRZ ;  /* 0x0000000000147805 */ /* 0x000fe4000001ff00 */
[----:B------:R-:W-:Y:S01]  /*0450*/  CS2R R22, SRZ ;  /* 0x0000000000167805 */ /* 0x000fe2000001ff00 */
[----:B-1----:R-:W-:Y:S01]  /*0460*/  IMAD.WIDE R34, R13, 0x4, R34 ;  /* 0x000000040d227825 */ /* 0x002fe200078e0222 */
[----:B------:R-:W-:-:S02]  /*0470*/  CS2R R12, SRZ ;  /* 0x00000000000c7805 */ /* 0x000fc4000001ff00 */
[----:B------:R-:W-:Y:S02]  /*0480*/  CS2R R24, SRZ ;  /* 0x0000000000187805 */ /* 0x000fe4000001ff00 */
[----:B------:R-:W-:Y:S02]  /*0490*/  CS2R R26, SRZ ;  /* 0x00000000001a7805 */ /* 0x000fe4000001ff00 */
[----:B------:R-:W-:Y:S02]  /*04a0*/  CS2R R28, SRZ ;  /* 0x00000000001c7805 */ /* 0x000fe4000001ff00 */
[----:B------:R-:W-:Y:S02]  /*04b0*/  CS2R R30, SRZ ;  /* 0x00000000001e7805 */ /* 0x000fe4000001ff00 */
[----:B--2---:R-:W-:Y:S01]  /*04c0*/  SHF.L.U32 R57, R57, 0x3, RZ ;  /* 0x0000000339397819 */ /* 0x004fe200000006ff */
[----:B------:R-:W3:Y:S04]  /*04d0*/  @!P0 LDG.E.CONSTANT R38, desc[UR6][R32.64+0x10] ;  /* 0x0000100620268981 */ /* 0x000ee8000c1e9900 */
[----:B------:R-:W-:Y:S01]  /*04e0*/  IMAD.WIDE R56, R57, 0x2, R32 ;  /* 0x0000000239387825 */ /* 0x000fe200078e0220 */
[----:B------:R-:W2:Y:S04]  /*04f0*/  @!P0 LDG.E.CONSTANT R40, desc[UR6][R32.64+0x20] ;  /* 0x0000200620288981 */ /* 0x000ea8000c1e9900 */
[----:B------:R-:W2:Y:S04]  /*0500*/  @!P0 LDG.E.CONSTANT R42, desc[UR6][R32.64+0x30] ;  /* 0x00003006202a8981 */ /* 0x000ea8000c1e9900 */
[----:B------:R-:W4:Y:S04]  /*0510*/  @!P0 LDG.E.CONSTANT R44, desc[UR6][R32.64+0x40] ;  /* 0x00004006202c8981 */ /* 0x000f28000c1e9900 */
[----:B------:R-:W4:Y:S04]  /*0520*/  @!P0 LDG.E.CONSTANT R46, desc[UR6][R32.64+0x50] ;  /* 0x00005006202e8981 */ /* 0x000f28000c1e9900 */
[----:B------:R-:W5:Y:S04]  /*0530*/  @!P0 LDG.E.CONSTANT R12, desc[UR6][R32.64+0x60] ;  /* 0x00006006200c8981 */ /* 0x000f68000c1e9900 */
        /* <DEDUP_REMOVED lines=9> */
[----:B------:R-:W-:Y:S01]  /*05d0*/  IMAD.WIDE R58, R49, 0x2, R50 ;  /* 0x00000002313a7825 */ /* 0x000fe200078e0232 */
[----:B------:R-:W-:-:S03]  /*05e0*/  ISETP.GE.AND P1, PT, R52, UR12, PT ;  /* 0x0000000c34007c0c */ /* 0x000fc6000bf26270 */
[--C-:B------:R-:W-:Y:S02]  /*05f0*/  IMAD.WIDE R60, R6, 0x2, R50.reuse ;  /* 0x00000002063c7825 */ /* 0x100fe400078e0232 */
[----:B------:R-:W4:Y:S04]  /*0600*/  LDG.E.CONSTANT R59, desc[UR6][R58.64] ;  /* 0x000000063a3b7981 */ /* 0x000f28000c1e9900 */
[----:B------:R-:W3:Y:S04]  /*0610*/  LDG.E.128.CONSTANT R32, desc[UR6][R34.64] ;  /* 0x0000000622207981 */ /* 0x000ee8000c1e9d00 */
[----:B------:R-:W2:Y:S04]  /*0620*/  @!P1 LDG.E.CONSTANT R37, desc[UR6][R56.64] ;  /* 0x0000000638259981 */ /* 0x000ea8000c1e9900 */
[----:B------:R-:W5:Y:S04]  /*0630*/  LDG.E.CONSTANT R58, desc[UR6][R60.64] ;  /* 0x000000063c3a7981 */ /* 0x000f68000c1e9900 */
[----:B------:R-:W2:Y:S04]  /*0640*/  @!P1 LDG.E.CONSTANT R39, desc[UR6][R56.64+0x10] ;  /* 0x0000100638279981 */ /* 0x000ea8000c1e9900 */
[----:B------:R-:W4:Y:S04]  /*0650*/  @!P1 LDG.E.CONSTANT R41, desc[UR6][R56.64+0x20] ;  /* 0x0000200638299981 */ /* 0x000f28000c1e9900 */
[----:B------:R-:W5:Y:S04]  /*0660*/  LDG.E.CONSTANT R60, desc[UR6][R50.64] ;  /* 0x00000006323c7981 */ /* 0x000f68000c1e9900 */
[----:B------:R-:W4:Y:S04]  /*0670*/  @!P1 LDG.E.CONSTANT R43, desc[UR6][R56.64+0x30] ;  /* 0x00003006382b9981 */ /* 0x000f28000c1e9900 */
        /* <DEDUP_REMOVED lines=11> */
[----:B------:R0:W4:Y:S02]  /*0730*/  @!P1 LDG.E.CONSTANT R31, desc[UR6][R56.64+0xf0] ;  /* 0x0000f006381f9981 */ /* 0x000124000c1e9900 */
[----:B0-----:R-:W-:-:S06]  /*0740*/  IMAD.WIDE R56, R7, 0x2, R50 ;  /* 0x0000000207387825 */ /* 0x001fcc00078e0232 */
[----:B------:R0:W4:Y:S01]  /*0750*/  LDG.E.CONSTANT R56, desc[UR6][R56.64] ;  /* 0x0000000638387981 */ /* 0x000122000c1e9900 */
[----:B------:R-:W-:Y:S02]  /*0760*/  MOV R61, 0x3f80 ;  /* 0x00003f80003d7802 */ /* 0x000fe40000000f00 */
[----:B0-----:R-:W-:Y:S01]  /*0770*/  MOV R57, 0x43004300 ;  /* 0x4300430000397802 */ /* 0x001fe20000000f00 */
[----:B------:R-:W-:Y:S05]  /*0780*/  WARPSYNC.ALL ;  /* 0x0000000000007948 */ /* 0x000fea0003800000 */
[----:B------:R-:W-:-:S04]  /*0790*/  IADD3 R55, PT, PT, R55, 0x40, RZ ;  /* 0x0000004037377810 */ /* 0x000fc80007ffe0ff */
[----:B------:R-:W-:Y:S02]  /*07a0*/  ISETP.GE.AND P1, PT, R55, UR5, PT ;  /* 0x0000000537007c0c */ /* 0x000fe4000bf26270 */
[----:B---3--:R-:W-:-:S04]  /*07b0*/  SHF.R.U32.HI R50, RZ, 0x4, R32 ;  /* 0x00000004ff327819 */ /* 0x008fc80000011620 */
[--C-:B------:R-:W-:Y:S02]  /*07c0*/  LOP3.LUT R51, R50, 0xf000f, R57.reuse, 0xea, !PT ;  /* 0x000f000f32337812 */ /* 0x100fe400078eea39 */
[----:B------:R-:W-:-:S03]  /*07d0*/  LOP3.LUT R50, R32, 0xf000f, R57, 0xea, !PT ;  /* 0x000f000f20327812 */ /* 0x000fc600078eea39 */
[-C--:B------:R-:W-:Y:S02]  /*07e0*/  HFMA2.BF16_V2 R51, R51, R61.reuse.H0_H0, -136, -136 ;  /* 0xc308c30833337431 */ /* 0x080fe4000024003d */
[----:B------:R-:W-:-:S04]  /*07f0*/  HFMA2.BF16_V2 R50, R50, R61.H0_H0, -136, -136 ;  /* 0xc308c30832327431 */ /* 0x000fc8000024003d */
[-CC-:B-----5:R-:W-:Y:S02]  /*0800*/  HFMA2.BF16_V2 R50, R50, R60.reuse.H0_H0, R60.reuse.H1_H1 ;  /* 0x2000003c32327231 */ /* 0x1a0fe4000026003c */
[----:B------:R-:W-:-:S07]  /*0810*/  HFMA2.BF16_V2 R51, R51, R60.H0_H0, R60.H1_H1 ;  /* 0x2000003c33337231 */ /* 0x000fce000026003c */
[----:B--2---:R-:W-:-:S15]  /*0820*/  HMMA.16816.F32.BF16 R36, R36, R50, RZ ;  /* 0x000000322424723c */ /* 0x004fde00000418ff */
[----:B------:R-:W-:-:S04]  /*0830*/  NOP ;  /* 0x0000000000007918 */ /* 0x000fc80000000000 */
[----:B------:R-:W-:Y:S01]  /*0840*/  FADD.FTZ R51, R36, R8 ;  /* 0x0000000824337221 */ /* 0x000fe20000010000 */
[--C-:B------:R-:W-:Y:S02]  /*0850*/  SHF.R.U32.HI R8, RZ, 0x8, R32.reuse ;  /* 0x00000008ff087819 */ /* 0x100fe40000011620 */
[----:B------:R-:W-:Y:S02]  /*0860*/  SHF.R.U32.HI R32, RZ, 0xc, R32 ;  /* 0x0000000cff207819 */ /* 0x000fe40000011620 */
[--C-:B------:R-:W-:Y:S02]  /*0870*/  LOP3.LUT R8, R8, 0xf000f, R57.reuse, 0xea, !PT ;  /* 0x000f000f08087812 */ /* 0x100fe400078eea39 */
[----:B------:R-:W-:Y:S01]  /*0880*/  LOP3.LUT R32, R32, 0xf000f, R57, 0xea, !PT ;  /* 0x000f000f20207812 */ /* 0x000fe200078eea39 */
[----:B------:R-:W-:Y:S02]  /*0890*/  FADD.FTZ R36, R37, R9 ;  /* 0x0000000925247221 */ /* 0x000fe40000010000 */
[----:B------:R-:W-:-:S02]  /*08a0*/  HFMA2.BF16_V2 R8, R8, R61.H0_H0, -136, -136 ;  /* 0xc308c30808087431 */ /* 0x000fc4000024003d */
[----:B------:R-:W-:Y:S02]  /*08b0*/  HFMA2.BF16_V2 R9, R32, R61.H0_H0, -136, -136 ;  /* 0xc308c30820097431 */ /* 0x000fe4000024003d */
[-CC-:B------:R-:W-:Y:S02]  /*08c0*/  HFMA2.BF16_V2 R8, R8, R60.reuse.H0_H0, R60.reuse.H1_H1 ;  /* 0x2000003c08087231 */ /* 0x180fe4000026003c */
[----:B------:R-:W-:-:S07]  /*08d0*/  HFMA2.BF16_V2 R9, R9, R60.H0_H0, R60.H1_H1 ;  /* 0x2000003c09097231 */ /* 0x000fce000026003c */
[----:B----4-:R-:W-:Y:S01]  /*08e0*/  HMMA.16816.F32.BF16 R40, R40, R8, RZ ;  /* 0x000000082828723c */ /* 0x010fe200000418ff */
[----:B------:R-:W-:-:S04]  /*08f0*/  SHF.R.U32.HI R8, RZ, 0x4, R33 ;  /* 0x00000004ff087819 */ /* 0x000fc80000011621 */
        /* <DEDUP_REMOVED lines=18> */
[----:B------:R-:W-:Y:S02]  /*0a20*/  LOP3.LUT R8, R34, 0xf000f, R57, 0xea, !PT ;  /* 0x000f000f22087812 */ /* 0x000fe400078eea39 */
[----:B------:R-:W-:-:S03]  /*0a30*/  HFMA2.BF16_V2 R9, R32, R61.H0_H0, -136, -136 ;  /* 0xc308c30820097431 */ /* 0x000fc6000024003d */
        /* <DEDUP_REMOVED lines=29> */
[----:B------:R-:W-:-:S05]  /*0c10*/  FADD.FTZ R51, R40, R51 ;  /* 0x0000003328337221 */ /* 0x000fca0000010000 */
[----:B------:R-:W-:Y:S01]  /*0c20*/  HMMA.16816.F32.BF16 R28, R28, R8, RZ ;  /* 0x000000081c1c723c */ /* 0x000fe200000418ff */
[----:B------:R-:W-:Y:S01]  /*0c30*/  FADD.FTZ R9, R38, R10 ;  /* 0x0000000a26097221 */ /* 0x000fe20000010000 */
[----:B------:R-:W-:Y:S01]  /*0c40*/  FADD.FTZ R8, R39, R11 ;  /* 0x0000000b27087221 */ /* 0x000fe20000010000 */
[----:B------:R-:W-:Y:S02]  /*0c50*/  FADD.FTZ R36, R41, R36 ;  /* 0x0000002429247221 */ /* 0x000fe40000010000 */
        /* <DEDUP_REMOVED lines=28> */
.L_x_36:
        /* <DEDUP_REMOVED lines=20> */
[----:B------:R-:W3:Y:S01]  /*0f60*/  LDCU.64 UR8, c[0x0][0x380] ;  /* 0x00007000ff0877ac */ /* 0x000ee20008000a00 */
[----:B------:R-:W-:-:S02]  /*0f70*/  LEA R24, R3, R18, 0x4 ;  /* 0x0000001203187211 */ /* 0x000fc400078e20ff */
[----:B------:R-:W-:Y:S02]  /*0f80*/  LEA R14, R6, R15, 0x4 ;  /* 0x0000000f060e7211 */ /* 0x000fe400078e20ff */
[----:B------:R-:W-:Y:S02]  /*0f90*/  LEA R15, R13, R2, 0x5 ;  /* 0x000000020d0f7211 */ /* 0x000fe400078e28ff */
[----:B------:R-:W4:Y:S01]  /*0fa0*/  LDC.64 R12, c[0x0][0x390] ;  /* 0x0000e400ff0c7b82 */ /* 0x000f220000000a00 */
[----:B------:R-:W-:Y:S02]  /*0fb0*/  SHF.R.U32.HI R17, RZ, 0x1, R6 ;  /* 0x00000001ff117819 */ /* 0x000fe40000011606 */
[----:B------:R-:W-:Y:S02]  /*0fc0*/  SHF.L.U32 R15, R15, 0x2, RZ ;  /* 0x000000020f0f7819 */ /* 0x000fe400000006ff */
[----:B------:R-:W-:Y:S01]  /*0fd0*/  LEA R18, R4, R18, 0x3 ;  /* 0x0000001204127211 */ /* 0x000fe200078e18ff */
[----:B------:R-:W-:Y:S01]  /*0fe0*/  IMAD R17, R17, R0, RZ ;  /* 0x0000000011117224 */ /* 0x000fe200078e02ff */
[----:B------:R-:W-:Y:S01]  /*0ff0*/  SHF.R.S32.HI R16, RZ, 0x1f, R14 ;  /* 0x0000001fff107819 */ /* 0x000fe2000001140e */
[----:B0-----:R-:W-:-:S03]  /*1000*/  IMAD R19, R24, R25, RZ ;  /* 0x0000001918137224 */ /* 0x001fc600078e02ff */
[----:B------:R-:W-:Y:S02]  /*1010*/  LEA R17, R17, R18, 0x3 ;  /* 0x0000001211117211 */ /* 0x000fe400078e18ff */
[----:B------:R-:W-:Y:S01]  /*1020*/  IADD3 R14, P1, PT, R19, R14, RZ ;  /* 0x0000000e130e7210 */ /* 0x000fe20007f3e0ff */
[----:B--2---:R-:W-:Y:S01]  /*1030*/  IMAD.WIDE R20, R15, 0x4, R20 ;  /* 0x000000040f147825 */ /* 0x004fe200078e0214 */
[----:B-1----:R-:W-:Y:S02]  /*1040*/  ISETP.GE.AND P2, PT, R24, UR13, PT ;  /* 0x0000000d18007c0c */ /* 0x002fe4000bf46270 */
[----:B------:R-:W-:-:S03]  /*1050*/  LEA.HI.X.SX32 R19, R19, R16, 0x1, P1 ;  /* 0x0000001013137211 */ /* 0x000fc600008f0eff */
[----:B------:R-:W2:Y:S01]  /*1060*/  LDG.E.128.CONSTANT R20, desc[UR6][R20.64] ;  /* 0x0000000614147981 */ /* 0x000ea2000c1e9d00 */
[----:B------:R-:W-:Y:S02]  /*1070*/  SHF.L.U32 R17, R17, 0x1, RZ ;  /* 0x0000000111117819 */ /* 0x000fe400000006ff */
[----:B------:R-:W-:Y:S02]  /*1080*/  IADD3 R24, PT, PT, R24, 0x8, RZ ;  /* 0x0000000818187810 */ /* 0x000fe40007ffe0ff */
[----:B---3--:R-:W-:Y:S02]  /*1090*/  LEA R52, P1, R14, UR8, 0x1 ;  /* 0x000000080e347c11 */ /* 0x008fe4000f8208ff */
[----:B------:R-:W-:Y:S01]  /*10a0*/  SHF.L.U32 R25, R25, 0x3, RZ ;  /* 0x0000000319197819 */ /* 0x000fe200000006ff */
[----:B----4-:R-:W-:Y:S01]  /*10b0*/  IMAD.WIDE R36, R17, 0x2, R12 ;  /* 0x0000000211247825 */ /* 0x010fe200078e020c */
[----:B------:R-:W-:Y:S02]  /*10c0*/  ISETP.GE.AND P3, PT, R24, UR13, PT ;  /* 0x0000000d18007c0c */ /* 0x000fe4000bf66270 */
[----:B------:R-:W-:-:S02]  /*10d0*/  LEA.HI.X R53, R14, UR9, R19, 0x1, P1 ;  /* 0x000000090e357c11 */ /* 0x000fc400088f0c13 */
[----:B------:R-:W-:Y:S01]  /*10e0*/  SHF.R.S32.HI R15, RZ, 0x1f, R25 ;  /* 0x0000001fff0f7819 */ /* 0x000fe20000011419 */
[----:B------:R-:W3:Y:S01]  /*10f0*/  LDG.E.CONSTANT R55, desc[UR6][R36.64] ;  /* 0x0000000624377981 */ /* 0x000ee2000c1e9900 */
[C---:B------:R-:W-:Y:S02]  /*1100*/  LEA R48, P1, R25.reuse, R52, 0x1 ;  /* 0x0000003419307211 */ /* 0x040fe400078208ff */
[----:B------:R-:W-:Y:S02]  /*1110*/  CS2R R26, SRZ ;  /* 0x00000000001a7805 */ /* 0x000fe4000001ff00 */
[----:B------:R-:W-:Y:S02]  /*1120*/  LEA.HI.X R49, R25, R53, R15, 0x1, P1 ;  /* 0x0000003519317211 */ /* 0x000fe400008f0c0f */
[----:B------:R-:W-:Y:S02]  /*1130*/  CS2R R24, SRZ ;  /* 0x0000000000187805 */ /* 0x000fe4000001ff00 */
[----:B------:R-:W-:Y:S01]  /*1140*/  SHF.L.U32 R13, R0, 0x4, RZ ;  /* 0x00000004000d7819 */ /* 0x000fe200000006ff */
[----:B------:R-:W4:Y:S01]  /*1150*/  @!P2 LDG.E.CONSTANT R26, desc[UR6][R52.64+0x10] ;  /* 0x00001006341aa981 */ /* 0x000f22000c1e9900 */
[----:B------:R-:W-:-:S03]  /*1160*/  CS2R R16, SRZ ;  /* 0x0000000000107805 */ /* 0x000fc6000001ff00 */
[----:B------:R-:W4:Y:S01]  /*1170*/  @!P2 LDG.E.CONSTANT R24, desc[UR6][R52.64] ;  /* 0x000000063418a981 */ /* 0x000f22000c1e9900 */
[----:B------:R-:W-:-:S03]  /*1180*/  CS2R R18, SRZ ;  /* 0x0000000000127805 */ /* 0x000fc6000001ff00 */
[----:B------:R-:W4:Y:S04]  /*1190*/  @!P3 LDG.E.CONSTANT R25, desc[UR6][R48.64] ;  /* 0x000000063019b981 */ /* 0x000f28000c1e9900 */
[----:B------:R-:W4:Y:S01]  /*11a0*/  @!P3 LDG.E.CONSTANT R27, desc[UR6][R48.64+0x10] ;  /* 0x00001006301bb981 */ /* 0x000f22000c1e9900 */
[----:B------:R-:W-:Y:S01]  /*11b0*/  IMAD.WIDE R12, R13, 0x2, R36 ;  /* 0x000000020d0c7825 */ /* 0x000fe200078e0224 */
[----:B------:R-:W-:Y:S02]  /*11c0*/  CS2R R32, SRZ ;  /* 0x0000000000207805 */ /* 0x000fe4000001ff00 */
[----:B------:R-:W5:Y:S01]  /*11d0*/  @!P2 LDG.E.CONSTANT R16, desc[UR6][R52.64+0x20] ;  /* 0x000020063410a981 */ /* 0x000f62000c1e9900 */
[----:B------:R-:W-:-:S03]  /*11e0*/  CS2R R34, SRZ ;  /* 0x0000000000227805 */ /* 0x000fc6000001ff00 */
[----:B------:R-:W5:Y:S04]  /*11f0*/  @!P2 LDG.E.CONSTANT R18, desc[UR6][R52.64+0x30] ;  /* 0x000030063412a981 */ /* 0x000f68000c1e9900 */
[----:B------:R-:W5:Y:S04]  /*1200*/  @!P3 LDG.E.CONSTANT R17, desc[UR6][R48.64+0x20] ;  /* 0x000020063011b981 */ /* 0x000f68000c1e9900 */
[----:B------:R-:W5:Y:S04]  /*1210*/  @!P3 LDG.E.CONSTANT R19, desc[UR6][R48.64+0x30] ;  /* 0x000030063013b981 */ /* 0x000f68000c1e9900 */
[----:B------:R0:W5:Y:S01]  /*1220*/  LDG.E.CONSTANT R51, desc[UR6][R12.64] ;  /* 0x000000060c337981 */ /* 0x000162000c1e9900 */
[----:B------:R-:W-:-:S03]  /*1230*/  SHF.L.U32 R39, R0, 0x5, RZ ;  /* 0x0000000500277819 */ /* 0x000fc600000006ff */
        /* <DEDUP_REMOVED lines=9> */
[----:B------:R0:W5:Y:S01]  /*12d0*/  LDG.E.CONSTANT R50, desc[UR6][R38.64] ;  /* 0x0000000626327981 */ /* 0x000162000c1e9900 */
[----:B------:R-:W-:-:S03]  /*12e0*/  IMAD R41, R0, 0x30, RZ ;  /* 0x0000003000297824 */ /* 0x000fc600078e02ff */
[----:B------:R-:W5:Y:S04]  /*12f0*/  @!P2 LDG.E.CONSTANT R12, desc[UR6][R52.64+0x60] ;  /* 0x00006006340ca981 */ /* 0x000f68000c1e9900 */
[----:B------:R-:W5:Y:S04]  /*1300*/  @!P2 LDG.E.CONSTANT R14, desc[UR6][R52.64+0x70] ;  /* 0x00007006340ea981 */ /* 0x000f68000c1e9900 */
[----:B------:R-:W5:Y:S04]  /*1310*/  @!P3 LDG.E.CONSTANT R13, desc[UR6][R48.64+0x60] ;  /* 0x00006006300db981 */ /* 0x000f68000c1e9900 */
[----:B------:R-:W5:Y:S01]  /*1320*/  @!P3 LDG.E.CONSTANT R15, desc[UR6][R48.64+0x70] ;  /* 0x00007006300fb981 */ /* 0x000f62000c1e9900 */
[----:B------:R-:W-:-:S03]  /*1330*/  IMAD.WIDE R40, R41, 0x2, R36 ;  /* 0x0000000229287825 */ /* 0x000fc600078e0224 */
[----:B------:R-:W5:Y:S01]  /*1340*/  @!P2 LDG.E.CONSTANT R28, desc[UR6][R52.64+0x80] ;  /* 0x00008006341ca981 */ /* 0x000f62000c1e9900 */
[----:B------:R-:W-:-:S03]  /*1350*/  CS2R R36, SRZ ;  /* 0x0000000000247805 */ /* 0x000fc6000001ff00 */
[----:B------:R-:W5:Y:S01]  /*1360*/  @!P2 LDG.E.CONSTANT R30, desc[UR6][R52.64+0x90] ;  /* 0x00009006341ea981 */ /* 0x000f62000c1e9900 */
[----:B0-----:R-:W-:-:S03]  /*1370*/  CS2R R38, SRZ ;  /* 0x0000000000267805 */ /* 0x001fc6000001ff00 */
[----:B------:R-:W5:Y:S04]  /*1380*/  @!P3 LDG.E.CONSTANT R29, desc[UR6][R48.64+0x80] ;  /* 0x00008006301db981 */ /* 0x000f68000c1e9900 */
[----:B------:R-:W5:Y:S01]  /*1390*/  @!P3 LDG.E.CONSTANT R31, desc[UR6][R48.64+0x90] ;  /* 0x00009006301fb981 */ /* 0x000f62000c1e9900 */
[----:B------:R-:W-:Y:S02]  /*13a0*/  CS2R R44, SRZ ;  /* 0x00000000002c7805 */ /* 0x000fe4000001ff00 */
[----:B------:R-:W-:Y:S01]  /*13b0*/  CS2R R46, SRZ ;  /* 0x00000000002e7805 */ /* 0x000fe2000001ff00 */
[----:B------:R-:W5:Y:S04]  /*13c0*/  @!P2 LDG.E.CONSTANT R36, desc[UR6][R52.64+0xa0] ;  /* 0x0000a0063424a981 */ /* 0x000f68000c1e9900 */
[----:B------:R-:W5:Y:S04]  /*13d0*/  @!P2 LDG.E.CONSTANT R38, desc[UR6][R52.64+0xb0] ;  /* 0x0000b0063426a981 */ /* 0x000f68000c1e9900 */
[----:B------:R-:W5:Y:S04]  /*13e0*/  @!P3 LDG.E.CONSTANT R37, desc[UR6][R48.64+0xa0] ;  /* 0x0000a0063025b981 */ /* 0x000f68000c1e9900 */
[----:B------:R-:W5:Y:S04]  /*13f0*/  @!P3 LDG.E.CONSTANT R39, desc[UR6][R48.64+0xb0] ;  /* 0x0000b0063027b981 */ /* 0x000f68000c1e9900 */
[----:B------:R0:W5:Y:S01]  /*1400*/  LDG.E.CONSTANT R0, desc[UR6][R40.64] ;  /* 0x0000000628007981 */ /* 0x000162000c1e9900 */
[----:B------:R-:W-:-:S03]  /*1410*/  CS2R R42, SRZ ;  /* 0x00000000002a7805 */ /* 0x000fc6000001ff00 */
[----:B------:R-:W5:Y:S04]  /*1420*/  @!P2 LDG.E.CONSTANT R44, desc[UR6][R52.64+0xc0] ;  /* 0x0000c006342ca981 */ /* 0x000f68000c1e9900 */
[----:B------:R-:W5:Y:S04]  /*1430*/  @!P2 LDG.E.CONSTANT R46, desc[UR6][R52.64+0xd0] ;  /* 0x0000d006342ea981 */ /* 0x000f68000c1e9900 */
[----:B------:R-:W5:Y:S01]  /*1440*/  @!P3 LDG.E.CONSTANT R45, desc[UR6][R48.64+0xc0] ;  /* 0x0000c006302db981 */ /* 0x000f62000c1e9900 */
[----:B0-----:R-:W-:-:S03]  /*1450*/  CS2R R40, SRZ ;  /* 0x0000000000287805 */ /* 0x001fc6000001ff00 */
        /* <DEDUP_REMOVED lines=8> */
[--C-:B--2---:R-:W-:Y:S02]  /*14e0*/  SHF.R.U32.HI R59, RZ, 0x4, R20.reuse ;  /* 0x00000004ff3b7819 */ /* 0x104fe40000011614 */
[--C-:B------:R-:W-:Y:S02]  /*14f0*/  SHF.R.U32.HI R61, RZ, 0x8, R20.reuse ;  /* 0x00000008ff3d7819 */ /* 0x100fe40000011614 */
[----:B------:R-:W-:-:S02]  /*1500*/  SHF.R.U32.HI R56, RZ, 0xc, R20 ;  /* 0x0000000cff387819 */ /* 0x000fc40000011614 */
[--C-:B------:R-:W-:Y:S02]  /*1510*/  LOP3.LUT R57, R20, 0xf000f, R6.reuse, 0xea, !PT ;  /* 0x000f000f14397812 */ /* 0x100fe400078eea06 */
[--C-:B------:R-:W-:Y:S02]  /*1520*/  LOP3.LUT R59, R59, 0xf000f, R6.reuse, 0xea, !PT ;  /* 0x000f000f3b3b7812 */ /* 0x100fe400078eea06 */
[--C-:B------:R-:W-:Y:S02]  /*1530*/  LOP3.LUT R61, R61, 0xf000f, R6.reuse, 0xea, !PT ;  /* 0x000f000f3d3d7812 */ /* 0x100fe400078eea06 */
[----:B0-----:R-:W-:Y:S01]  /*1540*/  LOP3.LUT R53, R56, 0xf000f, R6, 0xea, !PT ;  /* 0x000f000f38357812 */ /* 0x001fe200078eea06 */
[-C--:B------:R-:W-:Y:S02]  /*1550*/  HFMA2.BF16_V2 R52, R57, R54.reuse.H0_H0, -136, -136 ;  /* 0xc308c30839347431 */ /* 0x080fe40000240036 */
[-C--:B------:R-:W-:Y:S02]  /*1560*/  HFMA2.BF16_V2 R59, R59, R54.reuse.H0_H0, -136, -136 ;  /* 0xc308c3083b3b7431 */ /* 0x080fe40000240036 */
[----:B-1----:R-:W-:-:S02]  /*1570*/  HFMA2.BF16_V2 R48, R61, R54.H0_H0, -136, -136 ;  /* 0xc308c3083d307431 */ /* 0x002fc40000240036 */
[----:B------:R-:W-:Y:S02]  /*1580*/  HFMA2.BF16_V2 R49, R53, R54.H0_H0, -136, -136 ;  /* 0xc308c30835317431 */ /* 0x000fe40000240036 */
[-CC-:B---3--:R-:W-:Y:S02]  /*1590*/  HFMA2.BF16_V2 R52, R52, R55.reuse.H0_H0, R55.reuse.H1_H1 ;  /* 0x2000003734347231 */ /* 0x188fe40000260037 */
[-CC-:B------:R-:W-:Y:S02]  /*15a0*/  HFMA2.BF16_V2 R53, R59, R55.reuse.H0_H0, R55.reuse.H1_H1 ;  /* 0x200000373b357231 */ /* 0x180fe40000260037 */
[-CC-:B------:R-:W-:Y:S02]  /*15b0*/  HFMA2.BF16_V2 R48, R48, R55.reuse.H0_H0, R55.reuse.H1_H1 ;  /* 0x2000003730307231 */ /* 0x180fe40000260037 */
[----:B------:R-:W-:Y:S01]  /*15c0*/  HFMA2.BF16_V2 R49, R49, R55.H0_H0, R55.H1_H1 ;  /* 0x2000003731317231 */ /* 0x000fe20000260037 */
[--C-:B------:R-:W-:Y:S02]  /*15d0*/  SHF.R.U32.HI R55, RZ, 0x4, R21.reuse ;  /* 0x00000004ff377819 */ /* 0x100fe40000011615 */
[----:B------:R-:W-:-:S02]  /*15e0*/  SHF.R.U32.HI R57, RZ, 0x8, R21 ;  /* 0x00000008ff397819 */ /* 0x000fc40000011615 */
[--C-:B------:R-:W-:Y:S01]  /*15f0*/  LOP3.LUT R55, R55, 0xf000f, R6.reuse, 0xea, !PT ;  /* 0x000f000f37377812 */ /* 0x100fe200078eea06 */
[----:B----4-:R-:W-:Y:S01]  /*1600*/  HMMA.16816.F32.BF16 R24, R24, R52, RZ ;  /* 0x000000341818723c */ /* 0x010fe200000418ff */
[--C-:B------:R-:W-:Y:S02]  /*1610*/  LOP3.LUT R53, R21, 0xf000f, R6.reuse, 0xea, !PT ;  /* 0x000f000f15357812 */ /* 0x100fe400078eea06 */
[----:B------:R-:W-:Y:S02]  /*1620*/  SHF.R.U32.HI R59, RZ, 0xc, R21 ;  /* 0x0000000cff3b7819 */ /* 0x000fe40000011615 */
[--C-:B------:R-:W-:Y:S01]  /*1630*/  LOP3.LUT R21, R57, 0xf000f, R6.reuse, 0xea, !PT ;  /* 0x000f000f39157812 */ /* 0x100fe200078eea06 */
[-C--:B------:R-:W-:Y:S01]  /*1640*/  HFMA2.BF16_V2 R53, R53, R54.reuse.H0_H0, -136, -136 ;  /* 0xc308c30835357431 */ /* 0x080fe20000240036 */
[----:B------:R-:W-:Y:S01]  /*1650*/  LOP3.LUT R59, R59, 0xf000f, R6, 0xea, !PT ;  /* 0x000f000f3b3b7812 */ /* 0x000fe200078eea06 */
[-C--:B------:R-:W-:Y:S02]  /*1660*/  HFMA2.BF16_V2 R55, R55, R54.reuse.H0_H0, -136, -136 ;  /* 0xc308c30837377431 */ /* 0x080fe40000240036 */
[----:B------:R-:W-:-:S02]  /*1670*/  HFMA2.BF16_V2 R20, R21, R54.H0_H0, -136, -136 ;  /* 0xc308c30815147431 */ /* 0x000fc40000240036 */
[----:B------:R-:W-:Y:S01]  /*1680*/  HFMA2.BF16_V2 R21, R59, R54.H0_H0, -136, -136 ;  /* 0xc308c3083b157431 */ /* 0x000fe20000240036 */
[----:B-----5:R-:W-:Y:S01]  /*1690*/  HMMA.16816.F32.BF16 R16, R16, R48, RZ ;  /* 0x000000301010723c */ /* 0x020fe200000418ff */
[-CC-:B------:R-:W-:Y:S02]  /*16a0*/  HFMA2.BF16_V2 R48, R53, R51.reuse.H0_H0, R51.reuse.H1_H1 ;  /* 0x2000003335307231 */ /* 0x180fe40000260033 */
[-CC-:B------:R-:W-:Y:S02]  /*16b0*/  HFMA2.BF16_V2 R49, R55, R51.reuse.H0_H0, R51.reuse.H1_H1 ;  /* 0x2000003337317231 */ /* 0x180fe40000260033 */
[-CC-:B------:R-:W-:Y:S02]  /*16c0*/  HFMA2.BF16_V2 R20, R20, R51.reuse.H0_H0, R51.reuse.H1_H1 ;  /* 0x2000003314147231 */ /* 0x180fe40000260033 */
[----:B------:R-:W-:Y:S01]  /*16d0*/  HFMA2.BF16_V2 R21, R21, R51.H0_H0, R51.H1_H1 ;  /* 0x2000003315157231 */ /* 0x000fe20000260033 */
[----:B------:R-:W-:-:S04]  /*16e0*/  SHF.R.U32.HI R51, RZ, 0x4, R22 ;  /* 0x00000004ff337819 */ /* 0x000fc80000011616 */
[--C-:B------:R-:W-:Y:S01]  /*16f0*/  LOP3.LUT R51, R51, 0xf000f, R6.reuse, 0xea, !PT ;  /* 0x000f000f33337812 */ /* 0x100fe200078eea06 */
[----:B------:R-:W-:Y:S01]  /*1700*/  HMMA.16816.F32.BF16 R32, R32, R48, RZ ;  /* 0x000000302020723c */ /* 0x000fe200000418ff */
[----:B------:R-:W-:Y:S02]  /*1710*/  LOP3.LUT R49, R22, 0xf000f, R6, 0xea, !PT ;  /* 0x000f000f16317812 */ /* 0x000fe400078eea06 */
[--C-:B------:R-:W-:Y:S02]  /*1720*/  SHF.R.U32.HI R53, RZ, 0x8, R22.reuse ;  /* 0x00000008ff357819 */ /* 0x100fe40000011616 */
[----:B------:R-:W-:Y:S01]  /*1730*/  SHF.R.U32.HI R55, RZ, 0xc, R22 ;  /* 0x0000000cff377819 */ /* 0x000fe20000011616 */
[-C--:B------:R-:W-:Y:S02]  /*1740*/  HFMA2.BF16_V2 R48, R49, R54.reuse.H0_H0, -136, -136 ;  /* 0xc308c30831307431 */ /* 0x080fe40000240036 */
[----:B------:R-:W-:Y:S01]  /*1750*/  HFMA2.BF16_V2 R49, R51, R54.H0_H0, -136, -136 ;  /* 0xc308c30833317431 */ /* 0x000fe20000240036 */
[--C-:B------:R-:W-:Y:S01]  /*1760*/  LOP3.LUT R53, R53, 0xf000f, R6.reuse, 0xea, !PT ;  /* 0x000f000f35357812 */ /* 0x100fe200078eea06 */
[-CC-:B------:R-:W-:Y:S01]  /*1770*/  HFMA2.BF16_V2 R48, R48, R50.reuse.H0_H0, R50.reuse.H1_H1 ;  /* 0x2000003230307231 */ /* 0x180fe20000260032 */
[----:B------:R-:W-:Y:S01]  /*1780*/  LOP3.LUT R55, R55, 0xf000f, R6, 0xea, !PT ;  /* 0x000f000f37377812 */ /* 0x000fe200078eea06 */
[----:B------:R-:W-:Y:S01]  /*1790*/  HFMA2.BF16_V2 R49, R49, R50.H0_H0, R50.H1_H1 ;  /* 0x2000003231317231 */ /* 0x000fe20000260032 */
[----:B------:R-:W-:-:S04]  /*17a0*/  SHF.R.U32.HI R51, RZ, 0x4, R23 ;  /* 0x00000004ff337819 */ /* 0x000fc80000011617 */
[--C-:B------:R-:W-:Y:S01]  /*17b0*/  LOP3.LUT R51, R51, 0xf000f, R6.reuse, 0xea, !PT ;  /* 0x000f000f33337812 */ /* 0x100fe200078eea06 */
[----:B------:R-:W-:Y:S01]  /*17c0*/  HMMA.16816.F32.BF16 R12, R12, R20, RZ ;  /* 0x000000140c0c723c */ /* 0x000fe200000418ff */
[-C--:B------:R-:W-:Y:S02]  /*17d0*/  HFMA2.BF16_V2 R20, R53, R54.reuse.H0_H0, -136, -136 ;  /* 0xc308c30835147431 */ /* 0x080fe40000240036 */
[----:B------:R-:W-:Y:S01]  /*17e0*/  HFMA2.BF16_V2 R21, R55, R54.H0_H0, -136, -136 ;  /* 0xc308c30837157431 */ /* 0x000fe20000240036 */
[----:B------:R-:W-:Y:S01]  /*17f0*/  SHF.R.U32.HI R53, RZ, 0x8, R23 ;  /* 0x00000008ff357819 */ /* 0x000fe20000011617 */
[-CC-:B------:R-:W-:Y:S02]  /*1800*/  HFMA2.BF16_V2 R20, R20, R50.reuse.H0_H0, R50.reuse.H1_H1 ;  /* 0x2000003214147231 */ /* 0x180fe40000260032 */
[----:B------:R-:W-:Y:S01]  /*1810*/  HFMA2.BF16_V2 R21, R21, R50.H0_H0, R50.H1_H1 ;  /* 0x2000003215157231 */ /* 0x000fe20000260032 */
[--C-:B------:R-:W-:Y:S01]  /*1820*/  LOP3.LUT R53, R53, 0xf000f, R6.reuse, 0xea, !PT ;  /* 0x000f000f35357812 */ /* 0x100fe200078eea06 */
[----:B------:R-:W-:Y:S01]  /*1830*/  HFMA2.BF16_V2 R51, R51, R54.H0_H0, -136, -136 ;  /* 0xc308c30833337431 */ /* 0x000fe20000240036 */
[----:B------:R-:W-:Y:S01]  /*1840*/  HMMA.16816.F32.BF16 R28, R28, R48, RZ ;  /* 0x000000301c1c723c */ /* 0x000fe200000418ff */
[----:B------:R-:W-:-:S02]  /*1850*/  LOP3.LUT R49, R23, 0xf000f, R6, 0xea, !PT ;  /* 0x000f000f17317812 */ /* 0x000fc400078eea06 */
[----:B------:R-:W-:-:S03]  /*1860*/  SHF.R.U32.HI R23, RZ, 0xc, R23 ;  /* 0x0000000cff177819 */ /* 0x000fc60000011617 */
[-C--:B------:R-:W-:Y:S01]  /*1870*/  HFMA2.BF16_V2 R49, R49, R54.reuse.H0_H0, -136, -136 ;  /* 0xc308c30831317431 */ /* 0x080fe20000240036 */
[----:B------:R-:W-:Y:S01]  /*1880*/  LOP3.LUT R23, R23, 0xf000f, R6, 0xea, !PT ;  /* 0x000f000f17177812 */ /* 0x000fe200078eea06 */
[----:B------:R-:W-:-:S04]  /*1890*/  HFMA2.BF16_V2 R53, R53, R54.H0_H0, -136, -136 ;  /* 0xc308c30835357431 */ /* 0x000fc80000240036 */
[----:B------:R-:W-:Y:S01]  /*18a0*/  HFMA2.BF16_V2 R23, R23, R54.H0_H0, -136, -136 ;  /* 0xc308c30817177431 */ /* 0x000fe20000240036 */
[----:B------:R-:W-:Y:S01]  /*18b0*/  HMMA.16816.F32.BF16 R36, R36, R20, RZ ;  /* 0x000000142424723c */ /* 0x000fe200000418ff */
[-CC-:B------:R-:W-:Y:S02]  /*18c0*/  HFMA2.BF16_V2 R20, R49, R0.reuse.H0_H0, R0.reuse.H1_H1 ;  /* 0x2000000031147231 */ /* 0x180fe40000260000 */
[-CC-:B------:R-:W-:Y:S02]  /*18d0*/  HFMA2.BF16_V2 R21, R51, R0.reuse.H0_H0, R0.reuse.H1_H1 ;  /* 0x2000000033157231 */ /* 0x180fe40000260000 */
[-CC-:B------:R-:W-:Y:S02]  /*18e0*/  HFMA2.BF16_V2 R22, R53, R0.reuse.H0_H0, R0.reuse.H1_H1 ;  /* 0x2000000035167231 */ /* 0x180fe40000260000 */
[----:B------:R-:W-:Y:S02]  /*18f0*/  HFMA2.BF16_V2 R23, R23, R0.H0_H0, R0.H1_H1 ;  /* 0x2000000017177231 */ /* 0x000fe40000260000 */
[----:B------:R-:W-:Y:S01]  /*1900*/  FADD.FTZ R0, R9, R25 ;  /* 0x0000001909007221 */ /* 0x000fe20000010000 */
[----:B------:R-:W-:Y:S01]  /*1910*/  FADD.FTZ R9, R10, R26 ;  /* 0x0000001a0a097221 */ /* 0x000fe20000010000 */
[----:B------:R-:W-:-:S02]  /*1920*/  FADD.FTZ R6, R11, R27 ;  /* 0x0000001b0b067221 */ /* 0x000fc40000010000 */
        /* <DEDUP_REMOVED lines=26> */
[----:B------:R-:W-:-:S06]  /*1ad0*/  FADD.FTZ R21, R21, R44 ;  /* 0x0000002c15157221 */ /* 0x000fcc0000010000 */
[----:B------:R-:W-:Y:S01]  /*1ae0*/  FADD.FTZ R10, R42, R11 ;  /* 0x0000000b2a0a7221 */ /* 0x000fe20000010000 */
[----:B------:R-:W-:Y:S01]  /*1af0*/  FADD.FTZ R8, R40, R21 ;  /* 0x0000001528087221 */ /* 0x000fe20000010000 */
[----:B------:R-:W-:Y:S01]  /*1b00*/  FADD.FTZ R9, R41, R0 ;  /* 0x0000000029097221 */ /* 0x000fe20000010000 */
[----:B------:R-:W-:-:S07]  /*1b10*/  FADD.FTZ R11, R43, R6 ;  /* 0x000000062b0b7221 */ /* 0x000fce0000010000 */
.L_x_38:
        /* <DEDUP_REMOVED lines=68> */
.L_x_39:
        /* <DEDUP_REMOVED lines=10> */
.L_x_60:


//--------------------- .text._ZN2at6native30tinygemm_m16n8k16_chunk_kernelINS0_10ALayout_RMILNS0_14KReductionTypeE0EEENS0_15BLayout_TC_int4ILi4ELi32EEES4_Li8ELi8EEEvPKvS8_S8_Pviiiiii --------------------------
	.section	.text._ZN2at6native30tinygemm_m16n8k16_chunk_kernelINS0_10ALayout_RMILNS0_14KReductionTypeE0EEENS0_15BLayout_TC_int4ILi4ELi32EEES4_Li8ELi8EEEvPKvS8_S8_Pviiiiii,"ax",@progbits
	.align	128
        .global         _ZN2at6native30tinygemm_m16n8k16_chunk_kernelINS0_10ALayout_RMILNS0_14KReductionTypeE0EEENS0_15BLayout_TC_int4ILi4ELi32EEES4_Li8ELi8EEEvPKvS8_S8_Pviiiiii
        .type           _ZN2at6native30tinygemm_m16n8k16_chunk_kernelINS0_10ALayout_RMILNS0_14KReductionTypeE0EEENS0_15BLayout_TC_int4ILi4ELi32EEES4_Li8ELi8EEEvPKvS8_S8_Pviiiiii,@function
        .size           _ZN2at6native30tinygemm_m16n8k16_chunk_kernelINS0_10ALayout_RMILNS0_14KReductionTypeE0EEENS0_15BLayout_TC_int4ILi4ELi32EEES4_Li8ELi8EEEvPKvS8_S8_Pviiiiii,(.L_x_61 - _ZN2at6native30tinygemm_m16n8k16_chunk_kernelINS0_10ALayout_RMILNS0_14KReductionTypeE0EEENS0_15BLayout_TC_int4ILi4ELi32EEES4_Li8ELi8EEEvPKvS8_S8_Pviiiiii)
        .other          _ZN2at6native30tinygemm_m16n8k16_chunk_kernelINS0_10ALayout_RMILNS0_14KReductionTypeE0EEENS0_15BLayout_TC_int4ILi4ELi32EEES4_Li8ELi8EEEvPKvS8_S8_Pviiiiii,@"STO_CUDA_ENTRY STV_DEFAULT"
_ZN2at6native30tinygemm_m16n8k16_chunk_kernelINS0_10ALayout_RMILNS0_14KReductionTypeE0EEENS0_15BLayout_TC_int4ILi4ELi32EEES4_Li8ELi8EEEvPKvS8_S8_Pviiiiii:
.text._ZN2at6native30tinygemm_m16n8k16_chunk_kernelINS0_10ALayout_RMILNS0_14KReductionTypeE0EEENS0_15BLayout_TC_int4ILi4ELi32EEES4_Li8ELi8EEEvPKvS8_S8_Pviiiiii:
[----:B------:R-:W-:Y:S01]  /*0000*/  LDC R1, c[0x0][0x37c] ;  /* 0x0000df00ff017b82 */ /* 0x000fe20000000800 */
[----:B------:R-:W0:Y:S01]  /*0010*/  S2R R0, SR_TID.Y ;  /* 0x0000000000007919 */ /* 0x000e220000002200 */
[----:B------:R-:W1:Y:S01]  /*0020*/  LDCU.64 UR16, c[0x0][0x3b0] ;  /* 0x00007600ff1077ac */ /* 0x000e620008000a00 */
[----:B------:R-:W-:Y:S02]  /*0030*/  CS2R R12, SRZ ;  /* 0x00000000000c7805 */ /* 0x000fe4000001ff00 */
[----:B------:R-:W-:Y:S01]  /*0040*/  CS2R R14, SRZ ;  /* 0x00000000000e7805 */ /* 0x000fe2000001ff00 */
[----:B------:R-:W0:Y:S01]  /*0050*/  S2R R3, SR_CTAID.X ;  /* 0x0000000000037919 */ /* 0x000e220000002500 */
[----:B------:R-:W2:Y:S01]  /*0060*/  LDCU.64 UR8, c[0x0][0x358] ;  /* 0x00006b00ff0877ac */ /* 0x000ea20008000a00 */
[----:B------:R-:W3:Y:S01]  /*0070*/  S2R R9, SR_TID.X ;  /* 0x0000000000097919 */ /* 0x000ee20000002100 */
[----:B------:R-:W4:Y:S01]  /*0080*/  LDCU UR14, c[0x0][0x3a0] ;  /* 0x00007400ff0e77ac */ /* 0x000f220008000800 */
[----:B------:R-:W2:Y:S01]  /*0090*/  S2R R8, SR_CTAID.Z ;  /* 0x0000000000087919 */ /* 0x000ea20000002700 */
[----:B------:R-:W0:Y:S01]  /*00a0*/  LDCU UR15, c[0x0][0x3b0] ;  /* 0x00007600ff0f77ac */ /* 0x000e220008000800 */
[----:B------:R-:W2:Y:S01]  /*00b0*/  S2R R7, SR_CTAID.Y ;  /* 0x0000000000077919 */ /* 0x000ea20000002600 */
[----:B------:R-:W0:Y:S01]  /*00c0*/  LDCU.64 UR12, c[0x0][0x380] ;  /* 0x00007000ff0c77ac */ /* 0x000e220008000a00 */
[----:B-1----:R-:W-:Y:S01]  /*00d0*/  MOV R6, UR16 ;  /* 0x0000001000067c02 */ /* 0x002fe20008000f00 */
[----:B------:R-:W-:-:S04]  /*00e0*/  USHF.R.S32.HI UR6, URZ, 0x1f, UR17 ;  /* 0x0000001fff067899 */ /* 0x000fc80008011411 */
[----:B------:R-:W-:-:S04]  /*00f0*/  ULEA.HI UR4, UR6, UR17, URZ, 0x3 ;  /* 0x0000001106047291 */ /* 0x000fc8000f8f18ff */
[----:B------:R-:W-:Y:S01]  /*0100*/  ULOP3.LUT UR4, UR4, 0xfffffff8, URZ, 0xc0, !UPT ;  /* 0xfffffff804047892 */ /* 0x000fe2000f8ec0ff */
[----:B0-----:R-:W-:-:S04]  /*0110*/  LEA R3, R3, R0, 0x3 ;  /* 0x0000000003037211 */ /* 0x001fc800078e18ff */
[----:B------:R-:W-:-:S04]  /*0120*/  SHF.L.U32 R52, R3, 0x3, RZ ;  /* 0x0000000303347819 */ /* 0x000fc800000006ff */
[----:B------:R-:W-:-:S13]  /*0130*/  ISETP.GE.AND P0, PT, R52, UR4, PT ;  /* 0x0000000434007c0c */ /* 0x000fda000bf06270 */
[----:B--234-:R-:W-:Y:S05]  /*0140*/  @P0 BRA `(.L_x_40) ;  /* 0x0000000c00340947 */ /* 0x01cfea0003800000 */
[----:B------:R-:W-:Y:S01]  /*0150*/  SHF.L.U32 R0, R9, 0x1, RZ ;  /* 0x0000000109007819 */ /* 0x000fe200000006ff */
[----:B------:R-:W0:Y:S01]  /*0160*/  LDCU UR10, c[0x0][0x3a0] ;  /* 0x00007400ff0a77ac */ /* 0x000e220008000800 */
[C---:B------:R-:W-:Y:S01]  /*0170*/  SHF.L.U32 R4, R6.reuse, 0x4, RZ ;  /* 0x0000000406047819 */ /* 0x040fe200000006ff */
[----:B------:R-:W-:Y:S01]  /*0180*/  IMAD R2, R6, 0x30, RZ ;  /* 0x0000003006027824 */ /* 0x000fe200078e02ff */
[----:B------:R-:W-:Y:S01]  /*0190*/  LOP3.LUT R0, R0, 0x6, RZ, 0xc0, !PT ;  /* 0x0000000600007812 */ /* 0x000fe200078ec0ff */
[----:B------:R-:W1:Y:S01]  /*01a0*/  LDCU UR7, c[0x0][0x3a8] ;  /* 0x00007500ff0777ac */ /* 0x000e620008000800 */
[----:B------:R-:W-:Y:S02]  /*01b0*/  CS2R R14, SRZ ;  /* 0x00000000000e7805 */ /* 0x000fe4000001ff00 */
[----:B------:R-:W-:Y:S02]  /*01c0*/  CS2R R12, SRZ ;  /* 0x00000000000c7805 */ /* 0x000fe4000001ff00 */
[----:B------:R-:W-:Y:S01]  /*01d0*/  LEA R5, R3, R0, 0x7 ;  /* 0x0000000003057211 */ /* 0x000fe200078e38ff */
[----:B------:R-:W-:Y:S01]  /*01e0*/  ULEA.HI UR5, UR6, UR17, URZ, 0x2 ;  /* 0x0000001106057291 */ /* 0x000fe2000f8f10ff */
[----:B------:R-:W-:-:S02]  /*01f0*/  SHF.R.U32.HI R0, RZ, 0x2, R9 ;  /* 0x00000002ff007819 */ /* 0x000fc40000011609 */
[----:B------:R-:W-:Y:S01]  /*0200*/  SHF.L.U32 R3, R6, 0x5, RZ ;  /* 0x0000000506037819 */ /* 0x000fe200000006ff */
[----:B------:R-:W-:Y:S02]  /*0210*/  USHF.R.S32.HI UR5, URZ, 0x2, UR5 ;  /* 0x00000002ff057899 */ /* 0x000fe40008011405 */
[----:B------:R-:W-:Y:S01]  /*0220*/  IMAD R51, R8, 0x10, R0 ;  /* 0x0000001008337824 */ /* 0x000fe200078e0200 */
[----:B------:R-:W-:-:S03]  /*0230*/  LEA R0, R7, R0, 0x3 ;  /* 0x0000000007007211 */ /* 0x000fc600078e18ff */
[----:B------:R-:W-:Y:S01]  /*0240*/  IMAD R49, R7, UR5, RZ ;  /* 0x0000000507317c24 */ /* 0x000fe2000f8e02ff */
[C---:B0-----:R-:W-:Y:S02]  /*0250*/  ISETP.GE.AND P0, PT, R51.reuse, UR10, PT ;  /* 0x0000000a33007c0c */ /* 0x041fe4000bf06270 */
[C---:B------:R-:W-:Y:S01]  /*0260*/  IADD3 R48, PT, PT, R51.reuse, 0x8, RZ ;  /* 0x0000000833307810 */ /* 0x040fe20007ffe0ff */
[----:B-1----:R-:W-:-:S10]  /*0270*/  IMAD R50, R51, UR7, RZ ;  /* 0x0000000733327c24 */ /* 0x002fd4000f8e02ff */
.L_x_41:
[----:B------:R-:W0:Y:S01]  /*0280*/  LDC.64 R10, c[0x0][0x388] ;  /* 0x0000e200ff0a7b82 */ /* 0x000e220000000a00 */
[----:B------:R-:W-:Y:S02]  /*0290*/  LEA.HI R16, R52, R49, RZ, 0x1e ;  /* 0x0000003134107211 */ /* 0x000fe400078ff0ff */
[----:B------:R-:W-:Y:S02]  /*02a0*/  SHF.R.U32.HI R19, RZ, 0x1, R52 ;  /* 0x00000001ff137819 */ /* 0x000fe40000011634 */
[----:B------:R-:W-:Y:S02]  /*02b0*/  LEA R16, R16, R9, 0x5 ;  /* 0x0000000910107211 */ /* 0x000fe400078e28ff */
[----:B------:R-:W-:Y:S01]  /*02c0*/  MOV R6, UR15 ;  /* 0x0000000f00067c02 */ /* 0x000fe20008000f00 */
[----:B------:R-:W1:Y:S01]  /*02d0*/  LDC.64 R24, c[0x0][0x390] ;  /* 0x0000e400ff187b82 */ /* 0x000e620000000a00 */
[----:B------:R-:W-:Y:S02]  /*02e0*/  SHF.L.U32 R17, R16, 0x1, RZ ;  /* 0x0000000110117819 */ /* 0x000fe400000006ff */
[----:B------:R-:W-:Y:S01]  /*02f0*/  SHF.R.S32.HI R21, RZ, 0x1f, R5 ;  /* 0x0000001fff157819 */ /* 0x000fe20000011405 */
[----:B------:R-:W-:Y:S01]  /*0300*/  IMAD R19, R19, R6, RZ ;  /* 0x0000000613137224 */ /* 0x000fe200078e02ff */
[----:B------:R-:W-:-:S03]  /*0310*/  IADD3 R16, P1, PT, R50, R5, RZ ;  /* 0x0000000532107210 */ /* 0x000fc60007f3e0ff */
[----:B------:R-:W2:Y:S01]  /*0320*/  LDC R57, c[0x0][0x3a8] ;  /* 0x0000ea00ff397b82 */ /* 0x000ea20000000800 */
[----:B------:R-:W-:Y:S01]  /*0330*/  LEA.HI.X.SX32 R21, R50, R21, 0x1, P1 ;  /* 0x0000001532157211 */ /* 0x000fe200008f0eff */
[----:B------:R-:W-:Y:S01]  /*0340*/  IMAD R19, R19, 0x8, R0 ;  /* 0x0000000813137824 */ /* 0x000fe200078e0200 */
[C---:B------:R-:W-:Y:S01]  /*0350*/  LEA R60, P1, R16.reuse, UR12, 0x1 ;  /* 0x0000000c103c7c11 */ /* 0x040fe2000f8208ff */
[----:B0-----:R-:W-:Y:S01]  /*0360*/  IMAD.WIDE R10, R17, 0x4, R10 ;  /* 0x00000004110a7825 */ /* 0x001fe200078e020a */
[----:B------:R-:W-:Y:S02]  /*0370*/  CS2R R36, SRZ ;  /* 0x0000000000247805 */ /* 0x000fe4000001ff00 */
[----:B------:R-:W-:Y:S02]  /*0380*/  LEA.HI.X R61, R16, UR13, R21, 0x1, P1 ;  /* 0x0000000d103d7c11 */ /* 0x000fe400088f0c15 */
[----:B------:R-:W-:Y:S01]  /*0390*/  SHF.L.U32 R19, R19, 0x1, RZ ;  /* 0x0000000113137819 */ /* 0x000fe200000006ff */
[----:B------:R-:W3:Y:S01]  /*03a0*/  LDG.E.64.CONSTANT R54, desc[UR8][R10.64] ;  /* 0x000000080a367981 */ /* 0x000ee2000c1e9b00 */
[----:B------:R-:W-:-:S03]  /*03b0*/  ISETP.GE.AND P1, PT, R48, UR14, PT ;  /* 0x0000000e30007c0c */ /* 0x000fc6000bf26270 */
[----:B------:R-:W4:Y:S01]  /*03c0*/  @!P0 LDG.E.CONSTANT R36, desc[UR8][R60.64] ;  /* 0x000000083c248981 */ /* 0x000f22000c1e9900 */
[----:B------:R-:W-:Y:S01]  /*03d0*/  ISETP.GE.AND P0, PT, R51, UR14, PT ;  /* 0x0000000e33007c0c */ /* 0x000fe2000bf06270 */
[----:B-1----:R-:W-:Y:S01]  /*03e0*/  IMAD.WIDE R24, R19, 0x2, R24 ;  /* 0x0000000213187825 */ /* 0x002fe200078e0218 */
[----:B------:R-:W-:Y:S02]  /*03f0*/  CS2R R38, SRZ ;  /* 0x0000000000267805 */ /* 0x000fe4000001ff00 */
[----:B--2---:R-:W-:Y:S02]  /*0400*/  SHF.L.U32 R57, R57, 0x3, RZ ;  /* 0x0000000339397819 */ /* 0x004fe400000006ff */
[----:B------:R0:W2:Y:S03]  /*0410*/  LDG.E.CONSTANT R64, desc[UR8][R24.64] ;  /* 0x0000000818407981 */ /* 0x0000a6000c1e9900 */
[----:B------:R-:W-:Y:S01]  /*0420*/  IMAD.WIDE R56, R57, 0x2, R60 ;  /* 0x0000000239387825 */ /* 0x000fe200078e023c */
[----:B------:R-:W-:-:S03]  /*0430*/  CS2R R40, SRZ ;  /* 0x0000000000287805 */ /* 0x000fc6000001ff00 */
[----:B------:R-:W4:Y:S04]  /*0440*/  @!P0 LDG.E.CONSTANT R38, desc[UR8][R60.64+0x10] ;  /* 0x000010083c268981 */ /* 0x000f28000c1e9900 */
[----:B------:R-:W4:Y:S04]  /*0450*/  @!P1 LDG.E.CONSTANT R37, desc[UR8][R56.64] ;  /* 0x0000000838259981 */ /* 0x000f28000c1e9900 */
[----:B------:R-:W4:Y:S01]  /*0460*/  @!P1 LDG.E.CONSTANT R39, desc[UR8][R56.64+0x10] ;  /* 0x0000100838279981 */ /* 0x000f22000c1e9900 */
[----:B------:R-:W-:-:S03]  /*0470*/  CS2R R42, SRZ ;  /* 0x00000000002a7805 */ /* 0x000fc6000001ff00 */
[----:B------:R-:W5:Y:S04]  /*0480*/  @!P1 LDG.E.CONSTANT R41, desc[UR8][R56.64+0x20] ;  /* 0x0000200838299981 */ /* 0x000f68000c1e9900 */
[----:B------:R-:W5:Y:S04]  /*0490*/  @!P1 LDG.E.CONSTANT R43, desc[UR8][R56.64+0x30] ;  /* 0x00003008382b9981 */ /* 0x000f68000c1e9900 */
[----:B------:R-:W5:Y:S04]  /*04a0*/  @!P0 LDG.E.CONSTANT R40, desc[UR8][R60.64+0x20] ;  /* 0x000020083c288981 */ /* 0x000f68000c1e9900 */
[----:B------:R-:W5:Y:S01]  /*04b0*/  @!P0 LDG.E.CONSTANT R42, desc[UR8][R60.64+0x30] ;  /* 0x000030083c2a8981 */ /* 0x000f62000c1e9900 */
[----:B------:R-:W-:Y:S01]  /*04c0*/  IMAD.WIDE R62, R4, 0x2, R24 ;  /* 0x00000002043e7825 */ /* 0x000fe200078e0218 */
[----:B------:R-:W-:-:S02]  /*04d0*/  CS2R R44, SRZ ;  /* 0x00000000002c7805 */ /* 0x000fc4000001ff00 */
[----:B------:R-:W-:Y:S02]  /*04e0*/  CS2R R46, SRZ ;  /* 0x00000000002e7805 */ /* 0x000fe4000001ff00 */
[----:B------:R-:W-:Y:S01]  /*04f0*/  CS2R R16, SRZ ;  /* 0x0000000000107805 */ /* 0x000fe2000001ff00 */
[----:B------:R-:W5:Y:S04]  /*0500*/  LDG.E.64.CONSTANT R10, desc[UR8][R10.64+0x100] ;  /* 0x000100080a0a7981 */ /* 0x000f68000c1e9b00 */
[----:B------:R-:W5:Y:S01]  /*0510*/  LDG.E.CONSTANT R62, desc[UR8][R62.64] ;  /* 0x000000083e3e7981 */ /* 0x000f62000c1e9900 */
[----:B------:R-:W-:-:S03]  /*0520*/  CS2R R18, SRZ ;  /* 0x0000000000127805 */ /* 0x000fc6000001ff00 */
        /* <DEDUP_REMOVED lines=9> */
[----:B------:R-:W-:-:S02]  /*05c0*/  CS2R R20, SRZ ;  /* 0x0000000000147805 */ /* 0x000fc4000001ff00 */
[----:B------:R-:W-:Y:S02]  /*05d0*/  CS2R R22, SRZ ;  /* 0x0000000000167805 */ /* 0x000fe4000001ff00 */
[----:B------:R1:W5:Y:S01]  /*05e0*/  LDG.E.CONSTANT R59, desc[UR8][R26.64] ;  /* 0x000000081a3b7981 */ /* 0x000362000c1e9900 */
[----:B------:R-:W-:-:S03]  /*05f0*/  IMAD.WIDE R30, R2, 0x2, R24 ;  /* 0x00000002021e7825 */ /* 0x000fc600078e0218 */
[----:B------:R-:W5:Y:S04]  /*0600*/  @!P1 LDG.E.CONSTANT R21, desc[UR8][R56.64+0x80] ;  /* 0x0000800838159981 */ /* 0x000f68000c1e9900 */
[----:B------:R-:W5:Y:S04]  /*0610*/  @!P1 LDG.E.CONSTANT R23, desc[UR8][R56.64+0x90] ;  /* 0x0000900838179981 */ /* 0x000f68000c1e9900 */
[----:B------:R-:W5:Y:S04]  /*0620*/  @!P0 LDG.E.CONSTANT R20, desc[UR8][R60.64+0x80] ;  /* 0x000080083c148981 */ /* 0x000f68000c1e9900 */
[----:B------:R-:W5:Y:S01]  /*0630*/  @!P0 LDG.E.CONSTANT R22, desc[UR8][R60.64+0x90] ;  /* 0x000090083c168981 */ /* 0x000f62000c1e9900 */
[----:B0-----:R-:W-:-:S02]  /*0640*/  CS2R R24, SRZ ;  /* 0x0000000000187805 */ /* 0x001fc4000001ff00 */
[----:B-1----:R-:W-:Y:S02]  /*0650*/  CS2R R26, SRZ ;  /* 0x00000000001a7805 */ /* 0x002fe4000001ff00 */
[----:B------:R-:W-:Y:S01]  /*0660*/  CS2R R28, SRZ ;  /* 0x00000000001c7805 */ /* 0x000fe2000001ff00 */
[----:B------:R0:W5:Y:S01]  /*0670*/  LDG.E.CONSTANT R53, desc[UR8][R30.64] ;  /* 0x000000081e357981 */ /* 0x000162000c1e9900 */
[----:B------:R-:W-:Y:S02]  /*0680*/  CS2R R32, SRZ ;  /* 0x0000000000207805 */ /* 0x000fe4000001ff00 */
[----:B------:R-:W-:Y:S01]  /*0690*/  CS2R R34, SRZ ;  /* 0x0000000000227805 */ /* 0x000fe2000001ff00 */
[----:B------:R-:W5:Y:S04]  /*06a0*/  @!P1 LDG.E.CONSTANT R25, desc[UR8][R56.64+0xa0] ;  /* 0x0000a00838199981 */ /* 0x000f68000c1e9900 */
[----:B------:R-:W5:Y:S01]  /*06b0*/  @!P1 LDG.E.CONSTANT R27, desc[UR8][R56.64+0xb0] ;  /* 0x0000b008381b9981 */ /* 0x000f62000c1e9900 */
[----:B0-----:R-:W-:-:S03]  /*06c0*/  CS2R R30, SRZ ;  /* 0x00000000001e7805 */ /* 0x001fc6000001ff00 */
[----:B------:R-:W5:Y:S04]  /*06d0*/  @!P0 LDG.E.CONSTANT R24, desc[UR8][R60.64+0xa0] ;  /* 0x0000a0083c188981 */ /* 0x000f68000c1e9900 */
[----:B------:R-:W5:Y:S04]  /*06e0*/  @!P0 LDG.E.CONSTANT R26, desc[UR8][R60.64+0xb0] ;  /* 0x0000b0083c1a8981 */ /* 0x000f68000c1e9900 */
        /* <DEDUP_REMOVED lines=11> */
[----:B------:R-:W-:-:S04]  /*07a0*/  IADD3 R52, PT, PT, R52, 0x40, RZ ;  /* 0x0000004034347810 */ /* 0x000fc80007ffe0ff */
[----:B------:R-:W-:Y:S02]  /*07b0*/  ISETP.GE.AND P1, PT, R52, UR4, PT ;  /* 0x0000000434007c0c */ /* 0x000fe4000bf26270 */
[----:B---3--:R-:W-:Y:S02]  /*07c0*/  SHF.R.U32.HI R65, RZ, 0x4, R54 ;  /* 0x00000004ff417819 */ /* 0x008fe40000011636 */
[--C-:B------:R-:W-:Y:S02]  /*07d0*/  LOP3.LUT R66, R54, 0xf000f, R58.reuse, 0xea, !PT ;  /* 0x000f000f36427812 */ /* 0x100fe400078eea3a */
[----:B------:R-:W-:-:S03]  /*07e0*/  LOP3.LUT R68, R65, 0xf000f, R58, 0xea, !PT ;  /* 0x000f000f41447812 */ /* 0x000fc600078eea3a */
[-C--:B0-----:R-:W-:Y:S02]  /*07f0*/  HFMA2.BF16_V2 R60, R66, R63.reuse.H0_H0, -136, -136 ;  /* 0xc308c308423c7431 */ /* 0x081fe4000024003f */
[----:B------:R-:W-:Y:S02]  /*0800*/  HFMA2.BF16_V2 R61, R68, R63.H0_H0, -136, -136 ;  /* 0xc308c308443d7431 */ /* 0x000fe4000024003f */
[-CC-:B--2---:R-:W-:Y:S02]  /*0810*/  HFMA2.BF16_V2 R60, R60, R64.reuse.H0_H0, R64.reuse.H1_H1 ;  /* 0x200000403c3c7231 */ /* 0x184fe40000260040 */
[----:B------:R-:W-:Y:S01]  /*0820*/  HFMA2.BF16_V2 R61, R61, R64.H0_H0, R64.H1_H1 ;  /* 0x200000403d3d7231 */ /* 0x000fe20000260040 */
[----:B-1----:R-:W-:-:S06]  /*0830*/  SHF.R.U32.HI R57, RZ, 0x8, R54 ;  /* 0x00000008ff397819 */ /* 0x002fcc0000011636 */
        /* <DEDUP_REMOVED lines=10> */
[----:B-----5:R-:W-:Y:S01]  /*08e0*/  HMMA.16816.F32.BF16 R40, R40, R56, RZ ;  /* 0x000000382828723c */ /* 0x020fe200000418ff */
        /* <DEDUP_REMOVED lines=14> */
[--C-:B------:R-:W-:Y:S02]  /*09d0*/  SHF.R.U32.HI R57, RZ, 0x8, R10.reuse ;  /* 0x00000008ff397819 */ /* 0x100fe4000001160a */
[----:B------:R-:W-:Y:S02]  /*09e0*/  SHF.R.U32.HI R61, RZ, 0xc, R10 ;  /* 0x0000000cff3d7819 */ /* 0x000fe4000001160a */
[--C-:B------:R-:W-:Y:S02]  /*09f0*/  LOP3.LUT R60, R57, 0xf000f, R58.reuse, 0xea, !PT ;  /* 0x000f000f393c7812 */ /* 0x100fe400078eea3a */
[----:B------:R-:W-:Y:S01]  /*0a00*/  HMMA.16816.F32.BF16 R16, R16, R54, RZ ;  /* 0x000000361010723c */ /* 0x000fe200000418ff */
[----:B------:R-:W-:-:S02]  /*0a10*/  LOP3.LUT R54, R10, 0xf000f, R58, 0xea, !PT ;  /* 0x000f000f0a367812 */ /* 0x000fc400078eea3a */
[----:B------:R-:W-:-:S03]  /*0a20*/  SHF.R.U32.HI R55, RZ, 0x4, R10 ;  /* 0x00000004ff377819 */ /* 0x000fc6000001160a */
[-C--:B------:R-:W-:Y:S01]  /*0a30*/  HFMA2.BF16_V2 R56, R54, R63.reuse.H0_H0, -136, -136 ;  /* 0xc308c30836387431 */ /* 0x080fe2000024003f */
[--C-:B------:R-:W-:Y:S02]  /*0a40*/  LOP3.LUT R10, R55, 0xf000f, R58.reuse, 0xea, !PT ;  /* 0x000f000f370a7812 */ /* 0x100fe400078eea3a */
[----:B------:R-:W-:Y:S01]  /*0a50*/  LOP3.LUT R54, R61, 0xf000f, R58, 0xea, !PT ;  /* 0x000f000f3d367812 */ /* 0x000fe200078eea3a */
[-C--:B------:R-:W-:Y:S02]  /*0a60*/  HFMA2.BF16_V2 R60, R60, R63.reuse.H0_H0, -136, -136 ;  /* 0xc308c3083c3c7431 */ /* 0x080fe4000024003f */
[-C--:B------:R-:W-:Y:S02]  /*0a70*/  HFMA2.BF16_V2 R57, R10, R63.reuse.H0_H0, -136, -136 ;  /* 0xc308c3080a397431 */ /* 0x080fe4000024003f */
[----:B------:R-:W-:Y:S02]  /*0a80*/  HFMA2.BF16_V2 R55, R54, R63.H0_H0, -136, -136 ;  /* 0xc308c30836377431 */ /* 0x000fe4000024003f */
[----:B------:R-:W-:-:S02]  /*0a90*/  HFMA2.BF16_V2 R56, R56, R59.H0_H0, R59.H1_H1 ;  /* 0x2000003b38387231 */ /* 0x000fc4000026003b */
[-CC-:B------:R-:W-:Y:S02]  /*0aa0*/  HFMA2.BF16_V2 R57, R57, R59.reuse.H0_H0, R59.reuse.H1_H1 ;  /* 0x2000003b39397231 */ /* 0x180fe4000026003b */
[-CC-:B------:R-:W-:Y:S02]  /*0ab0*/  HFMA2.BF16_V2 R54, R60, R59.reuse.H0_H0, R59.reuse.H1_H1 ;  /* 0x2000003b3c367231 */ /* 0x180fe4000026003b */
[----:B------:R-:W-:Y:S01]  /*0ac0*/  HFMA2.BF16_V2 R55, R55, R59.H0_H0, R59.H1_H1 ;  /* 0x2000003b37377231 */ /* 0x000fe2000026003b */
[--C-:B------:R-:W-:Y:S01]  /*0ad0*/  SHF.R.U32.HI R59, RZ, 0x4, R11.reuse ;  /* 0x00000004ff3b7819 */ /* 0x100fe2000001160b */
[----:B------:R-:W-:Y:S01]  /*0ae0*/  FADD.FTZ R61, R36, R12 ;  /* 0x0000000c243d7221 */ /* 0x000fe20000010000 */
[--C-:B------:R-:W-:Y:S02]  /*0af0*/  LOP3.LUT R10, R11, 0xf000f, R58.reuse, 0xea, !PT ;  /* 0x000f000f0b0a7812 */ /* 0x100fe400078eea3a */
[--C-:B------:R-:W-:Y:S01]  /*0b00*/  LOP3.LUT R12, R59, 0xf000f, R58.reuse, 0xea, !PT ;  /* 0x000f000f3b0c7812 */ /* 0x100fe200078eea3a */
[----:B------:R-:W-:Y:S01]  /*0b10*/  HMMA.16816.F32.BF16 R20, R20, R56, RZ ;  /* 0x000000381414723c */ /* 0x000fe200000418ff */
        /* <DEDUP_REMOVED lines=8> */
[----:B------:R-:W-:Y:S01]  /*0ba0*/  FADD.FTZ R56, R37, R13 ;  /* 0x0000000d25387221 */ /* 0x000fe20000010000 */
[-C--:B------:R-:W-:Y:S02]  /*0bb0*/  HFMA2.BF16_V2 R36, R36, R63.reuse.H0_H0, -136, -136 ;  /* 0xc308c30824247431 */ /* 0x080fe4000024003f */
[----:B------:R-:W-:Y:S02]  /*0bc0*/  HFMA2.BF16_V2 R58, R58, R63.H0_H0, -136, -136 ;  /* 0xc308c3083a3a7431 */ /* 0x000fe4000024003f */
        /* <DEDUP_REMOVED lines=30> */
[----:B------:R-:W-:Y:S01]  /*0db0*/  FADD.FTZ R10, R12, R31 ;  /* 0x0000001f0c0a7221 */ /* 0x000fe20000010000 */
[----:B------:R-:W-:-:S07]  /*0dc0*/  VIADD R5, R5, 0x400 ;  /* 0x0000040005057836 */ /* 0x000fce0000000000 */
[----:B------:R-:W-:Y:S01]  /*0dd0*/  FADD.FTZ R12, R32, R61 ;  /* 0x0000003d200c7221 */ /* 0x000fe20000010000 */
[----:B------:R-:W-:Y:S01]  /*0de0*/  FADD.FTZ R13, R33, R56 ;  /* 0x00000038210d7221 */ /* 0x000fe20000010000 */
[----:B------:R-:W-:Y:S01]  /*0df0*/  FADD.FTZ R14, R34, R11 ;  /* 0x0000000b220e7221 */ /* 0x000fe20000010000 */
[----:B------:R-:W-:Y:S01]  /*0e00*/  FADD.FTZ R15, R35, R10 ;  /* 0x0000000a230f7221 */ /* 0x000fe20000010000 */
[----:B------:R-:W-:Y:S06]  /*0e10*/  @!P1 BRA `(.L_x_41) ;  /* 0xfffffff400189947 */ /* 0x000fec000383ffff */
.L_x_40:
[----:B------:R-:W0:Y:S01]  /*0e20*/  S2R R11, SR_TID.Y ;  /* 0x00000000000b7919 */ /* 0x000e220000002200 */
[----:B------:R-:W1:Y:S01]  /*0e30*/  LDC R10, c[0x0][0x3b4] ;  /* 0x0000ed00ff0a7b82 */ /* 0x000e620000000800 */
[----:B------:R-:W-:Y:S01]  /*0e40*/  MOV R2, 0x400 ;  /* 0x0000040000027802 */ /* 0x000fe20000000f00 */
[----:B------:R-:W2:Y:S01]  /*0e50*/  S2R R5, SR_CgaCtaId ;  /* 0x0000000000057919 */ /* 0x000ea20000008800 */
[C---:B0-----:R-:W-:Y:S02]  /*0e60*/  LEA R3, R11.reuse, UR4, 0x2 ;  /* 0x000000040b037c11 */ /* 0x041fe4000f8e10ff */
[----:B------:R-:W-:Y:S02]  /*0e70*/  ISETP.NE.AND P0, PT, R11, RZ, PT ;  /* 0x000000ff0b00720c */ /* 0x000fe40003f05270 */
[----:B-1----:R-:W-:Y:S02]  /*0e80*/  ISETP.GE.U32.AND P1, PT, R3, R10, PT ;  /* 0x0000000a0300720c */ /* 0x002fe40003f26070 */
[----:B--2---:R-:W-:-:S04]  /*0e90*/  LEA R2, R5, R2, 0x18 ;  /* 0x0000000205027211 */ /* 0x004fc800078ec0ff */
[----:B------:R-:W-:-:S04]  /*0ea0*/  LEA R0, R11, R2, 0x9 ;  /* 0x000000020b007211 */ /* 0x000fc800078e48ff */
[----:B------:R-:W-:-:S03]  /*0eb0*/  LEA R0, R9, R0, 0x4 ;  /* 0x0000000009007211 */ /* 0x000fc600078e20ff */
[----:B------:R-:W-:Y:S05]  /*0ec0*/  @P1 BRA `(.L_x_42) ;  /* 0x0000000400dc1947 */ /* 0x000fea0003800000 */
[----:B------:R-:W-:Y:S01]  /*0ed0*/  SHF.R.S32.HI R11, RZ, 0x1f, R10 ;  /* 0x0000001fff0b7819 */ /* 0x000fe2000001140a */
[----:B------:R-:W0:Y:S01]  /*0ee0*/  LDC.64 R4, c[0x0][0x388] ;  /* 0x0000e200ff047b82 */ /* 0x000e220000000a00 */
[----:B------:R-:W-:Y:S01]  /*0ef0*/  SHF.L.U32 R18, R9, 0x1, RZ ;  /* 0x0000000109127819 */ /* 0x000fe200000006ff */
[----:B------:R-:W1:Y:S01]  /*0f00*/  LDCU UR5, c[0x0][0x3a0] ;  /* 0x00007400ff0577ac */ /* 0x000e620008000800 */
[----:B------:R-:W-:Y:S02]  /*0f10*/  LEA.HI R10, R11, R10, RZ, 0x2 ;  /* 0x0000000a0b0a7211 */ /* 0x000fe400078f10ff */
[----:B------:R-:W-:Y:S01]  /*0f20*/  SHF.R.U32.HI R11, RZ, 0x2, R3 ;  /* 0x00000002ff0b7819 */ /* 0x000fe20000011603 */
[----:B------:R-:W2:Y:S01]  /*0f30*/  LDCU.64 UR10, c[0x0][0x380] ;  /* 0x00007000ff0a77ac */ /* 0x000ea20008000a00 */
[----:B------:R-:W-:Y:S01]  /*0f40*/  SHF.R.U32.HI R10, RZ, 0x2, R10 ;  /* 0x00000002ff0a7819 */ /* 0x000fe2000001160a */
[----:B------:R-:W3:Y:S01]  /*0f50*/  LDC R22, c[0x0][0x3a8] ;  /* 0x0000ea00ff167b82 */ /* 0x000ee20000000800 */
[----:B------:R-:W-:-:S02]  /*0f60*/  LOP3.LUT R16, R18, 0x6, RZ, 0xc0, !PT ;  /* 0x0000000612107812 */ /* 0x000fc400078ec0ff */
[----:B------:R-:W-:Y:S01]  /*0f70*/  SHF.R.U32.HI R20, RZ, 0x2, R9 ;  /* 0x00000002ff147819 */ /* 0x000fe20000011609 */
[----:B------:R-:W-:Y:S01]  /*0f80*/  IMAD R11, R10, R7, R11 ;  /* 0x000000070a0b7224 */ /* 0x000fe200078e020b */
[----:B------:R-:W-:Y:S02]  /*0f90*/  LEA R10, R3, R16, 0x4 ;  /* 0x00000010030a7211 */ /* 0x000fe400078e20ff */
[----:B------:R-:W-:Y:S01]  /*0fa0*/  SHF.R.U32.HI R3, RZ, 0x1, R3 ;  /* 0x00000001ff037819 */ /* 0x000fe20000011603 */
[----:B------:R-:W4:Y:S01]  /*0fb0*/  LDC.64 R16, c[0x0][0x390] ;  /* 0x0000e400ff107b82 */ /* 0x000f220000000a00 */
[----:B------:R-:W-:Y:S02]  /*0fc0*/  LEA R11, R11, R18, 0x6 ;  /* 0x000000120b0b7211 */ /* 0x000fe400078e30ff */
[----:B------:R-:W-:Y:S01]  /*0fd0*/  LEA R21, R8, R20, 0x4 ;  /* 0x0000001408157211 */ /* 0x000fe200078e20ff */
[----:B------:R-:W-:Y:S01]  /*0fe0*/  IMAD R3, R3, R6, RZ ;  /* 0x0000000603037224 */ /* 0x000fe200078e02ff */
[----:B------:R-:W-:Y:S01]  /*0ff0*/  SHF.R.S32.HI R18, RZ, 0x1f, R10 ;  /* 0x0000001fff127819 */ /* 0x000fe2000001140a */
[----:B------:R-:W-:-:S02]  /*1000*/  IMAD R20, R7, 0x8, R20 ;  /* 0x0000000807147824 */ /* 0x000fc400078e0214 */
[----:B0-----:R-:W-:-:S03]  /*1010*/  IMAD.WIDE R4, R11, 0x4, R4 ;  /* 0x000000040b047825 */ /* 0x001fc600078e0204 */
[----:B------:R-:W-:-:S03]  /*1020*/  LEA R3, R3, R20, 0x3 ;  /* 0x0000001403037211 */ /* 0x000fc600078e18ff */
[----:B------:R-:W5:Y:S01]  /*1030*/  LDG.E.64.CONSTANT R4, desc[UR8][R4.64] ;  /* 0x0000000804047981 */ /* 0x000f62000c1e9b00 */
[C---:B---3--:R-:W-:Y:S01]  /*1040*/  IMAD R23, R21.reuse, R22, RZ ;  /* 0x0000001615177224 */ /* 0x048fe200078e02ff */
[----:B-1----:R-:W-:Y:S02]  /*1050*/  ISETP.GE.AND P2, PT, R21, UR5, PT ;  /* 0x0000000515007c0c */ /* 0x002fe4000bf46270 */
[----:B------:R-:W-:Y:S02]  /*1060*/  SHF.L.U32 R3, R3, 0x1, RZ ;  /* 0x0000000103037819 */ /* 0x000fe400000006ff */
[----:B------:R-:W-:Y:S02]  /*1070*/  IADD3 R19, P1, PT, R23, R10, RZ ;  /* 0x0000000a17137210 */ /* 0x000fe40007f3e0ff */
[----:B------:R-:W-:Y:S02]  /*1080*/  IADD3 R21, PT, PT, R21, 0x8, RZ ;  /* 0x0000000815157810 */ /* 0x000fe40007ffe0ff */
[----:B------:R-:W-:-:S02]  /*1090*/  LEA.HI.X.SX32 R18, R23, R18, 0x1, P1 ;  /* 0x0000001217127211 */ /* 0x000fc400008f0eff */
[----:B--2---:R-:W-:Y:S01]  /*10a0*/  LEA R10, P1, R19, UR10, 0x1 ;  /* 0x0000000a130a7c11 */ /* 0x004fe2000f8208ff */
[----:B----4-:R-:W-:Y:S01]  /*10b0*/  IMAD.WIDE R16, R3, 0x2, R16 ;  /* 0x0000000203107825 */ /* 0x010fe200078e0210 */
[----:B------:R-:W-:Y:S02]  /*10c0*/  SHF.L.U32 R23, R22, 0x3, RZ ;  /* 0x0000000316177819 */ /* 0x000fe400000006ff */
[----:B------:R-:W-:Y:S02]  /*10d0*/  ISETP.GE.AND P3, PT, R21, UR5, PT ;  /* 0x0000000515007c0c */ /* 0x000fe4000bf66270 */
[----:B------:R-:W-:Y:S01]  /*10e0*/  LEA.HI.X R11, R19, UR11, R18, 0x1, P1 ;  /* 0x0000000b130b7c11 */ /* 0x000fe200088f0c12 */
[----:B------:R0:W2:Y:S01]  /*10f0*/  LDG.E.CONSTANT R3, desc[UR8][R16.64] ;  /* 0x0000000810037981 */ /* 0x0000a2000c1e9900 */
[----:B------:R-:W-:Y:S02]  /*1100*/  SHF.R.S32.HI R19, RZ, 0x1f, R23 ;  /* 0x0000001fff137819 */ /* 0x000fe40000011417 */
[----:B------:R-:W-:-:S02]  /*1110*/  LEA R32, P1, R23, R10, 0x1 ;  /* 0x0000000a17207211 */ /* 0x000fc400078208ff */
[----:B------:R-:W-:Y:S02]  /*1120*/  CS2R R28, SRZ ;  /* 0x00000000001c7805 */ /* 0x000fe4000001ff00 */
[----:B------:R-:W-:Y:S02]  /*1130*/  CS2R R30, SRZ ;  /* 0x00000000001e7805 */ /* 0x000fe4000001ff00 */
[----:B------:R-:W-:Y:S02]  /*1140*/  LEA.HI.X R33, R23, R11, R19, 0x1, P1 ;  /* 0x0000000b17217211 */ /* 0x000fe400008f0c13 */
[----:B------:R-:W-:Y:S01]  /*1150*/  SHF.L.U32 R19, R6, 0x4, RZ ;  /* 0x0000000406137819 */ /* 0x000fe200000006ff */
[----:B------:R-:W3:Y:S01]  /*1160*/  @!P2 LDG.E.CONSTANT R28, desc[UR8][R10.64] ;  /* 0x000000080a1ca981 */ /* 0x000ee2000c1e9900 */
[----:B------:R-:W-:-:S03]  /*1170*/  CS2R R20, SRZ ;  /* 0x0000000000147805 */ /* 0x000fc6000001ff00 */
[----:B------:R-:W3:Y:S01]  /*1180*/  @!P2 LDG.E.CONSTANT R30, desc[UR8][R10.64+0x10] ;  /* 0x000010080a1ea981 */ /* 0x000ee2000c1e9900 */
[----:B------:R-:W-:-:S03]  /*1190*/  CS2R R22, SRZ ;  /* 0x0000000000167805 */ /* 0x000fc6000001ff00 */
[----:B------:R-:W3:Y:S04]  /*11a0*/  @!P3 LDG.E.CONSTANT R29, desc[UR8][R32.64] ;  /* 0x00000008201db981 */ /* 0x000ee8000c1e9900 */
[----:B------:R-:W3:Y:S01]  /*11b0*/  @!P3 LDG.E.CONSTANT R31, desc[UR8][R32.64+0x10] ;  /* 0x00001008201fb981 */ /* 0x000ee2000c1e9900 */
[----:B------:R-:W-:-:S03]  /*11c0*/  IMAD.WIDE R18, R19, 0x2, R16 ;  /* 0x0000000213127825 */ /* 0x000fc600078e0210 */
[----:B------:R-:W4:Y:S01]  /*11d0*/  @!P2 LDG.E.CONSTANT R20, desc[UR8][R10.64+0x20] ;  /* 0x000020080a14a981 */ /* 0x000f22000c1e9900 */
[----:B------:R-:W-:-:S03]  /*11e0*/  CS2R R24, SRZ ;  /* 0x0000000000187805 */ /* 0x000fc6000001ff00 */
[----:B------:R-:W4:Y:S01]  /*11f0*/  @!P2 LDG.E.CONSTANT R22, desc[UR8][R10.64+0x30] ;  /* 0x000030080a16a981 */ /* 0x000f22000c1e9900 */
[----:B------:R-:W-:-:S03]  /*1200*/  CS2R R26, SRZ ;  /* 0x00000000001a7805 */ /* 0x000fc6000001ff00 */
[----:B------:R-:W4:Y:S04]  /*1210*/  @!P3 LDG.E.CONSTANT R21, desc[UR8][R32.64+0x20] ;  /* 0x000020082015b981 */ /* 0x000f28000c1e9900 */
[----:B------:R-:W4:Y:S04]  /*1220*/  @!P3 LDG.E.CONSTANT R23, desc[UR8][R32.64+0x30] ;  /* 0x000030082017b981 */ /* 0x000f28000c1e9900 */
[----:B------:R1:W4:Y:S01]  /*1230*/  LDG.E.CONSTANT R6, desc[UR8][R18.64] ;  /* 0x0000000812067981 */ /* 0x000322000c1e9900 */
[----:B0-----:R-:W-:-:S03]  /*1240*/  CS2R R16, SRZ ;  /* 0x0000000000107805 */ /* 0x001fc6000001ff00 */
[----:B------:R-:W4:Y:S04]  /*1250*/  @!P2 LDG.E.CONSTANT R24, desc[UR8][R10.64+0x40] ;  /* 0x000040080a18a981 */ /* 0x000f28000c1e9900 */
[----:B------:R-:W4:Y:S01]  /*1260*/  @!P2 LDG.E.CONSTANT R26, desc[UR8][R10.64+0x50] ;  /* 0x000050080a1aa981 */ /* 0x000f22000c1e9900 */
[----:B-1----:R-:W-:-:S03]  /*1270*/  CS2R R18, SRZ ;  /* 0x0000000000127805 */ /* 0x002fc6000001ff00 */
[----:B------:R-:W4:Y:S04]  /*1280*/  @!P3 LDG.E.CONSTANT R25, desc[UR8][R32.64+0x40] ;  /* 0x000040082019b981 */ /* 0x000f28000c1e9900 */
[----:B------:R-:W4:Y:S04]  /*1290*/  @!P3 LDG.E.CONSTANT R27, desc[UR8][R32.64+0x50] ;  /* 0x00005008201bb981 */ /* 0x000f28000c1e9900 */
[----:B------:R-:W4:Y:S04]  /*12a0*/  @!P2 LDG.E.CONSTANT R16, desc[UR8][R10.64+0x60] ;  /* 0x000060080a10a981 */ /* 0x000f28000c1e9900 */
[----:B------:R2:W4:Y:S04]  /*12b0*/  @!P2 LDG.E.CONSTANT R18, desc[UR8][R10.64+0x70] ;  /* 0x000070080a12a981 */ /* 0x000528000c1e9900 */
[----:B------:R-:W4:Y:S04]  /*12c0*/  @!P3 LDG.E.CONSTANT R17, desc[UR8][R32.64+0x60] ;  /* 0x000060082011b981 */ /* 0x000f28000c1e9900 */
[----:B------:R0:W4:Y:S01]  /*12d0*/  @!P3 LDG.E.CONSTANT R19, desc[UR8][R32.64+0x70] ;  /* 0x000070082013b981 */ /* 0x000122000c1e9900 */
[----:B------:R-:W-:Y:S01]  /*12e0*/  IMAD.MOV.U32 R37, RZ, RZ, 0x43004300 ;  /* 0x43004300ff257424 */ /* 0x000fe200078e00ff */
[----:B------:R-:W-:-:S04]  /*12f0*/  MOV R38, 0x3f80 ;  /* 0x00003f8000267802 */ /* 0x000fc80000000f00 */
[----:B------:R-:W-:Y:S01]  /*1300*/  PRMT R38, R38, 0x5410, R38 ;  /* 0x0000541026267816 */ /* 0x000fe20000000026 */
[----:B------:R-:W-:Y:S05]  /*1310*/  WARPSYNC.ALL ;  /* 0x0000000000007948 */ /* 0x000fea0003800000 */
[--C-:B-----5:R-:W-:Y:S02]  /*1320*/  SHF.R.U32.HI R34, RZ, 0x4, R4.reuse ;  /* 0x00000004ff227819 */ /* 0x120fe40000011604 */
[--C-:B------:R-:W-:Y:S02]  /*1330*/  SHF.R.U32.HI R35, RZ, 0x8, R4.reuse ;  /* 0x00000008ff237819 */ /* 0x100fe40000011604 */
[----:B------:R-:W-:-:S02]  /*1340*/  SHF.R.U32.HI R36, RZ, 0xc, R4 ;  /* 0x0000000cff247819 */ /* 0x000fc40000011604 */
[--C-:B------:R-:W-:Y:S02]  /*1350*/  LOP3.LUT R4, R4, 0xf000f, R37.reuse, 0xea, !PT ;  /* 0x000f000f04047812 */ /* 0x100fe400078eea25 */
[----:B------:R-:W-:-:S03]  /*1360*/  LOP3.LUT R34, R34, 0xf000f, R37, 0xea, !PT ;  /* 0x000f000f22227812 */ /* 0x000fc600078eea25 */
[-C--:B------:R-:W-:Y:S02]  /*1370*/  HFMA2.BF16_V2 R4, R4, R38.reuse.H1_H1, -136, -136 ;  /* 0xc308c30804047431 */ /* 0x080fe40000260026 */
[-C--:B------:R-:W-:Y:S01]  /*1380*/  HFMA2.BF16_V2 R34, R34, R38.reuse.H1_H1, -136, -136 ;  /* 0xc308c30822227431 */ /* 0x080fe20000260026 */
[--C-:B------:R-:W-:Y:S02]  /*1390*/  LOP3.LUT R35, R35, 0xf000f, R37.reuse, 0xea, !PT ;  /* 0x000f000f23237812 */ /* 0x100fe400078eea25 */
[----:B------:R-:W-:Y:S01]  /*13a0*/  LOP3.LUT R36, R36, 0xf000f, R37, 0xea, !PT ;  /* 0x000f000f24247812 */ /* 0x000fe200078eea25 */
[-CC-:B--2---:R-:W-:Y:S02]  /*13b0*/  HFMA2.BF16_V2 R10, R4, R3.reuse.H0_H0, R3.reuse.H1_H1 ;  /* 0x20000003040a7231 */ /* 0x184fe40000260003 */
[----:B------:R-:W-:Y:S02]  /*13c0*/  HFMA2.BF16_V2 R11, R34, R3.H0_H0, R3.H1_H1 ;  /* 0x20000003220b7231 */ /* 0x000fe40000260003 */
[----:B------:R-:W-:-:S02]  /*13d0*/  HFMA2.BF16_V2 R35, R35, R38.H1_H1, -136, -136 ;  /* 0xc308c30823237431 */ /* 0x000fc40000260026 */
[----:B------:R-:W-:Y:S01]  /*13e0*/  HFMA2.BF16_V2 R36, R36, R38.H1_H1, -136, -136 ;  /* 0xc308c30824247431 */ /* 0x000fe20000260026 */
[----:B------:R-:W-:Y:S01]  /*13f0*/  SHF.R.U32.HI R4, RZ, 0x4, R5 ;  /* 0x00000004ff047819 */ /* 0x000fe20000011605 */
[-CC-:B0-----:R-:W-:Y:S02]  /*1400*/  HFMA2.BF16_V2 R32, R35, R3.reuse.H0_H0, R3.reuse.H1_H1 ;  /* 0x2000000323207231 */ /* 0x181fe40000260003 */
[----:B------:R-:W-:Y:S01]  /*1410*/  HFMA2.BF16_V2 R33, R36, R3.H0_H0, R3.H1_H1 ;  /* 0x2000000324217231 */ /* 0x000fe20000260003 */
[--C-:B------:R-:W-:Y:S02]  /*1420*/  LOP3.LUT R3, R5, 0xf000f, R37.reuse, 0xea, !PT ;  /* 0x000f000f05037812 */ /* 0x100fe400078eea25 */
[----:B------:R-:W-:-:S03]  /*1430*/  LOP3.LUT R4, R4, 0xf000f, R37, 0xea, !PT ;  /* 0x000f000f04047812 */ /* 0x000fc600078eea25 */
[-C--:B------:R-:W-:Y:S01]  /*1440*/  HFMA2.BF16_V2 R3, R3, R38.reuse.H1_H1, -136, -136 ;  /* 0xc308c30803037431 */ /* 0x080fe20000260026 */
[----:B---3--:R-:W-:Y:S01]  /*1450*/  HMMA.16816.F32.BF16 R28, R28, R10, RZ ;  /* 0x0000000a1c1c723c */ /* 0x008fe200000418ff */
[--C-:B------:R-:W-:Y:S02]  /*1460*/  SHF.R.U32.HI R10, RZ, 0x8, R5.reuse ;  /* 0x00000008ff0a7819 */ /* 0x100fe40000011605 */
[----:B------:R-:W-:Y:S01]  /*1470*/  SHF.R.U32.HI R5, RZ, 0xc, R5 ;  /* 0x0000000cff057819 */ /* 0x000fe20000011605 */
[----:B------:R-:W-:Y:S01]  /*1480*/  HFMA2.BF16_V2 R4, R4, R38.H1_H1, -136, -136 ;  /* 0xc308c30804047431 */ /* 0x000fe20000260026 */
[--C-:B------:R-:W-:Y:S02]  /*1490*/  LOP3.LUT R10, R10, 0xf000f, R37.reuse, 0xea, !PT ;  /* 0x000f000f0a0a7812 */ /* 0x100fe400078eea25 */
[----:B------:R-:W-:-:S05]  /*14a0*/  LOP3.LUT R5, R5, 0xf000f, R37, 0xea, !PT ;  /* 0x000f000f05057812 */ /* 0x000fca00078eea25 */
[----:B------:R-:W-:Y:S01]  /*14b0*/  HFMA2.BF16_V2 R5, R5, R38.H1_H1, -136, -136 ;  /* 0xc308c30805057431 */ /* 0x000fe20000260026 */
[----:B----4-:R-:W-:Y:S01]  /*14c0*/  HMMA.16816.F32.BF16 R20, R20, R32, RZ ;  /* 0x000000201414723c */ /* 0x010fe200000418ff */
[-CC-:B------:R-:W-:Y:S02]  /*14d0*/  HFMA2.BF16_V2 R32, R3, R6.reuse.H0_H0, R6.reuse.H1_H1 ;  /* 0x2000000603207231 */ /* 0x180fe40000260006 */
[--C-:B------:R-:W-:Y:S02]  /*14e0*/  HFMA2.BF16_V2 R33, R4, R6.H0_H0, R6.reuse.H1_H1 ;  /* 0x2000000604217231 */ /* 0x100fe40000260006 */
[----:B------:R-:W-:Y:S02]  /*14f0*/  HFMA2.BF16_V2 R3, R10, R38.H1_H1, -136, -136 ;  /* 0xc308c3080a037431 */ /* 0x000fe40000260026 */
[-CC-:B------:R-:W-:Y:S02]  /*1500*/  HFMA2.BF16_V2 R5, R5, R6.reuse.H0_H0, R6.reuse.H1_H1 ;  /* 0x2000000605057231 */ /* 0x180fe40000260006 */
[----:B------:R-:W-:Y:S01]  /*1510*/  HFMA2.BF16_V2 R4, R3, R6.H0_H0, R6.H1_H1 ;  /* 0x2000000603047231 */ /* 0x000fe20000260006 */
[----:B------:R-:W-:Y:S01]  /*1520*/  HMMA.16816.F32.BF16 R24, R24, R32, RZ ;  /* 0x000000201818723c */ /* 0x000fe200000418ff */
[----:B------:R-:W-:Y:S01]  /*1530*/  FADD.FTZ R3, R12, R28 ;  /* 0x0000001c0c037221 */ /* 0x000fe20000010000 */
[----:B------:R-:W-:-:S07]  /*1540*/  FADD.FTZ R6, R15, R31 ;  /* 0x0000001f0f067221 */ /* 0x000fce0000010000 */
[----:B------:R-:W-:Y:S01]  /*1550*/  FADD.FTZ R3, R20, R3 ;  /* 0x0000000314037221 */ /* 0x000fe20000010000 */
[----:B------:R-:W-:Y:S01]  /*1560*/  HMMA.16816.F32.BF16 R16, R16, R4, RZ ;  /* 0x000000041010723c */ /* 0x000fe200000418ff */
[----:B------:R-:W-:Y:S01]  /*1570*/  FADD.FTZ R4, R13, R29 ;  /* 0x0000001d0d047221 */ /* 0x000fe20000010000 */
[----:B------:R-:W-:Y:S01]  /*1580*/  FADD.FTZ R5, R14, R30 ;  /* 0x0000001e0e057221 */ /* 0x000fe20000010000 */
[----:B------:R-:W-:Y:S02]  /*1590*/  FADD.FTZ R6, R23, R6 ;  /* 0x0000000617067221 */ /* 0x000fe40000010000 */
[----:B------:R-:W-:Y:S01]  /*15a0*/  FADD.FTZ R4, R21, R4 ;  /* 0x0000000415047221 */ /* 0x000fe20000010000 */
[----:B------:R-:W-:-:S03]  /*15b0*/  FADD.FTZ R5, R22, R5 ;  /* 0x0000000516057221 */ /* 0x000fc60000010000 */
        /* <DEDUP_REMOVED lines=8> */
.L_x_42:
[----:B------:R0:W-:Y:S01]  /*1640*/  STS.128 [R0], R12 ;  /* 0x0000000c00007388 */ /* 0x0001e20000000c00 */
[----:B------:R-:W-:Y:S05]  /*1650*/  WARPSYNC.ALL ;  /* 0x0000000000007948 */ /* 0x000fea0003800000 */
[----:B------:R-:W-:Y:S06]  /*1660*/  BAR.SYNC.DEFER_BLOCKING 0x0 ;  /* 0x0000000000007b1d */ /* 0x000fec0000010000 */
[----:B------:R-:W-:Y:S05]  /*1670*/  @P0 EXIT ;  /* 0x000000000000094d */ /* 0x000fea0003800000 */
[C---:B0-----:R-:W-:Y:S01]  /*1680*/  LEA R0, R9.reuse, R2, 0x4 ;  /* 0x0000000209007211 */ /* 0x041fe200078e20ff */
[----:B------:R-:W0:Y:S01]  /*1690*/  LDCU.64 UR10, c[0x0][0x398] ;  /* 0x00007300ff0a77ac */ /* 0x000e220008000a00 */
[----:B------:R-:W-:Y:S02]  /*16a0*/  SHF.L.U32 R2, R9, 0x1, RZ ;  /* 0x0000000109027819 */ /* 0x000fe400000006ff */
[----:B------:R-:W-:Y:S01]  /*16b0*/  SHF.R.U32.HI R9, RZ, 0x2, R9 ;  /* 0x00000002ff097819 */ /* 0x000fe20000011609 */
[----:B------:R-:W1:Y:S01]  /*16c0*/  LDS.128 R40, [R0] ;  /* 0x0000000000287984 */ /* 0x000e620000000c00 */
[----:B------:R-:W-:Y:S02]  /*16d0*/  LOP3.LUT R4, R2, 0x6, RZ, 0xc0, !PT ;  /* 0x0000000602047812 */ /* 0x000fe400078ec0ff */
[----:B------:R-:W2:Y:S01]  /*16e0*/  LDC.64 R2, c[0x0][0x3a0] ;  /* 0x0000e800ff027b82 */ /* 0x000ea20000000a00 */
[----:B------:R-:W3:Y:S01]  /*16f0*/  LDS.128 R36, [R0+0x200] ;  /* 0x0002000000247984 */ /* 0x000ee20000000c00 */
[----:B------:R-:W-:-:S02]  /*1700*/  LEA R10, R8, R9, 0x4 ;  /* 0x00000009080a7211 */ /* 0x000fc400078e20ff */
[----:B------:R-:W-:Y:S01]  /*1710*/  LEA R8, R7, R4, 0x3 ;  /* 0x0000000407087211 */ /* 0x000fe200078e18ff */
[----:B------:R-:W4:Y:S04]  /*1720*/  LDS.128 R32, [R0+0x400] ;  /* 0x0004000000207984 */ /* 0x000f280000000c00 */
[----:B------:R-:W5:Y:S04]  /*1730*/  LDS.128 R28, [R0+0x600] ;  /* 0x00060000001c7984 */ /* 0x000f680000000c00 */
[----:B------:R-:W0:Y:S04]  /*1740*/  LDS.128 R24, [R0+0x800] ;  /* 0x0008000000187984 */ /* 0x000e280000000c00 */
[----:B------:R-:W0:Y:S04]  /*1750*/  LDS.128 R20, [R0+0xa00] ;  /* 0x000a000000147984 */ /* 0x000e280000000c00 */
[----:B------:R-:W0:Y:S01]  /*1760*/  LDS.128 R12, [R0+0xc00] ;  /* 0x000c0000000c7984 */ /* 0x000e220000000c00 */
[----:B--2---:R-:W-:-:S03]  /*1770*/  IMAD R9, R10, R3, RZ ;  /* 0x000000030a097224 */ /* 0x004fc600078e02ff */
[----:B------:R2:W2:Y:S01]  /*1780*/  LDS.128 R16, [R0+0xe00] ;  /* 0x000e000000107984 */ /* 0x0004a20000000c00 */
[----:B------:R-:W-:Y:S02]  /*1790*/  ISETP.GE.AND P1, PT, R10, R2, PT ;  /* 0x000000020a00720c */ /* 0x000fe40003f26270 */
[----:B------:R-:W-:-:S04]  /*17a0*/  IADD3 R8, P0, PT, R8, R9, RZ ;  /* 0x0000000908087210 */ /* 0x000fc80007f1e0ff */
[----:B------:R-:W-:Y:S01]  /*17b0*/  LEA.HI.X.SX32 R9, R9, RZ, 0x1, P0 ;  /* 0x000000ff09097211 */ /* 0x000fe200000f0eff */
[----:B-1----:R-:W-:Y:S01]  /*17c0*/  FADD.FTZ R5, RZ, R40 ;  /* 0x00000028ff057221 */ /* 0x002fe20000010000 */
[----:B------:R-:W-:Y:S01]  /*17d0*/  FADD.FTZ R4, RZ, R41 ;  /* 0x00000029ff047221 */ /* 0x000fe20000010000 */
[----:B------:R-:W-:Y:S01]  /*17e0*/  FADD.FTZ R7, RZ, R42 ;  /* 0x0000002aff077221 */ /* 0x000fe20000010000 */
[----:B------:R-:W-:Y:S01]  /*17f0*/  FADD.FTZ R6, RZ, R43 ;  /* 0x0000002bff067221 */ /* 0x000fe20000010000 */
[----:B---3--:R-:W-:Y:S01]  /*1800*/  FADD.FTZ R5, R5, R36 ;  /* 0x0000002405057221 */ /* 0x008fe20000010000 */
        /* <DEDUP_REMOVED lines=11> */
[----:B0-----:R-:W-:Y:S01]  /*18c0*/  FADD.FTZ R5, R5, R24 ;  /* 0x0000001805057221 */ /* 0x001fe20000010000 */
        /* <DEDUP_REMOVED lines=8> */
[----:B--2---:R-:W-:Y:S01]  /*1950*/  FADD.FTZ R0, R4, R13 ;  /* 0x0000000d04007221 */ /* 0x004fe20000010000 */
        /* <DEDUP_REMOVED lines=8> */
[----:B------:R-:W-:Y:S01]  /*19e0*/  F2FP.BF16.F32.PACK_AB R17, R17, R16 ;  /* 0x000000101111723e */ /* 0x000fe200000010ff */
[----:B------:R-:W-:Y:S01]  /*19f0*/  FADD.FTZ R6, R6, R19 ;  /* 0x0000001306067221 */ /* 0x000fe20000010000 */
        /* <DEDUP_REMOVED lines=8> */
.L_x_43:
        /* <DEDUP_REMOVED lines=16> */
.L_x_61:


//--------------------- .text._ZN2at6native30tinygemm_m16n8k16_chunk_kernelINS0_10ALayout_RMILNS0_14KReductionTypeE0EEENS0_15BLayout_TC_int4ILi2ELi32EEES4_Li8ELi8EEEvPKvS8_S8_Pviiiiii --------------------------
	.section	.text._ZN2at6native30tinygemm_m16n8k16_chunk_kernelINS0_10ALayout_RMILNS0_14KReductionTypeE0EEENS0_15BLayout_TC_int4ILi2ELi32EEES4_Li8ELi8EEEvPKvS8_S8_Pviiiiii,"ax",@progbits
	.align	128
        .global         _ZN2at6native30tinygemm_m16n8k16_chunk_kernelINS0_10ALayout_RMILNS0_14KReductionTypeE0EEENS0_15BLayout_TC_int4ILi2ELi32EEES4_Li8ELi8EEEvPKvS8_S8_Pviiiiii
        .type           _ZN2at6native30tinygemm_m16n8k16_chunk_kernelINS0_10ALayout_RMILNS0_14KReductionTypeE0EEENS0_15BLayout_TC_int4ILi2ELi32EEES4_Li8ELi8EEEvPKvS8_S8_Pviiiiii,@function
        .size           _ZN2at6native30tinygemm_m16n8k16_chunk_kernelINS0_10ALayout_RMILNS0_14KReductionTypeE0EEENS0_15BLayout_TC_int4ILi2ELi32EEES4_Li8ELi8EEEvPKvS8_S8_Pviiiiii,(.L_x_62 - _ZN2at6native30tinygemm_m16n8k16_chunk_kernelINS0_10ALayout_RMILNS0_14KReductionTypeE0EEENS0_15BLayout_TC_int4ILi2ELi32EEES4_Li8ELi8EEEvPKvS8_S8_Pviiiiii)
        .other          _ZN2at6native30tinygemm_m16n8k16_chunk_kernelINS0_10ALayout_RMILNS0_14KReductionTypeE0EEENS0_15BLayout_TC_int4ILi2ELi32EEES4_Li8ELi8EEEvPKvS8_S8_Pviiiiii,@"STO_CUDA_ENTRY STV_DEFAULT"
_ZN2at6native30tinygemm_m16n8k16_chunk_kernelINS0_10ALayout_RMILNS0_14KReductionTypeE0EEENS0_15BLayout_TC_int4ILi2ELi32EEES4_Li8ELi8EEEvPKvS8_S8_Pviiiiii:
.text._ZN2at6native30tinygemm_m16n8k16_chunk_kernelINS0_10ALayout_RMILNS0_14KReductionTypeE0EEENS0_15BLayout_TC_int4ILi2ELi32EEES4_Li8ELi8EEEvPKvS8_S8_Pviiiiii:
        /* <DEDUP_REMOVED lines=9> */
[----:B------:R-:W0:Y:S01]  /*0090*/  LDCU UR15, c[0x0][0x3b0] ;  /* 0x00007600ff0f77ac */ /* 0x000e220008000800 */
        /* <DEDUP_REMOVED lines=16> */
[----:B------:R-:W3:Y:S03]  /*01a0*/  LDCU UR9, c[0x0][0x3a8] ;  /* 0x00007500ff0977ac */ /* 0x000ee60008000800 */
[----:B------:R-:W-:Y:S01]  /*01b0*/  LEA R6, R5, R4, 0x7 ;  /* 0x0000000405067211 */ /* 0x000fe200078e38ff */
[----:B------:R-:W-:Y:S01]  /*01c0*/  ULEA.HI UR5, UR8, UR8, URZ, 0x1 ;  /* 0x0000000808057291 */ /* 0x000fe2000f8f08ff */
[----:B------:R-:W-:-:S03]  /*01d0*/  SHF.R.U32.HI R4, RZ, 0x2, R0 ;  /* 0x00000002ff047819 */ /* 0x000fc60000011600 */
[----:B------:R-:W-:Y:S01]  /*01e0*/  USHF.R.S32.HI UR5, URZ, 0x1, UR5 ;  /* 0x00000001ff057899 */ /* 0x000fe20008011405 */
[-C--:B------:R-:W-:Y:S02]  /*01f0*/  LEA R50, R2, R4.reuse, 0x4 ;  /* 0x0000000402327211 */ /* 0x080fe400078e20ff */
[C---:B-1----:R-:W-:Y:S02]  /*0200*/  LEA R4, R3.reuse, R4, 0x3 ;  /* 0x0000000403047211 */ /* 0x042fe400078e18ff */
[C---:B------:R-:W-:Y:S01]  /*0210*/  IADD3 R46, PT, PT, R50.reuse, 0x8, RZ ;  /* 0x00000008322e7810 */ /* 0x040fe20007ffe0ff */
[----:B------:R-:W-:Y:S01]  /*0220*/  IMAD R45, R3, UR5, RZ ;  /* 0x00000005032d7c24 */ /* 0x000fe2000f8e02ff */
[----:B0-----:R-:W-:Y:S01]  /*0230*/  ISETP.GE.AND P0, PT, R50, UR10, PT ;  /* 0x0000000a32007c0c */ /* 0x001fe2000bf06270 */
[C---:B--2---:R-:W-:Y:S01]  /*0240*/  IMAD.SHL.U32 R44, R12.reuse, 0x10, RZ ;  /* 0x000000100c2c7824 */ /* 0x044fe200078e00ff */
[C---:B------:R-:W-:Y:S01]  /*0250*/  SHF.L.U32 R7, R12.reuse, 0x5, RZ ;  /* 0x000000050c077819 */ /* 0x040fe200000006ff */
[----:B------:R-:W-:-:S02]  /*0260*/  IMAD R5, R12, 0x30, RZ ;  /* 0x000000300c057824 */ /* 0x000fc400078e02ff */
[----:B---3--:R-:W-:-:S08]  /*0270*/  IMAD R47, R50, UR9, RZ ;  /* 0x00000009322f7c24 */ /* 0x008fd0000f8e02ff */
.L_x_45:
[----:B------:R-:W0:Y:S01]  /*0280*/  LDC.64 R60, c[0x0][0x388] ;  /* 0x0000e200ff3c7b82 */ /* 0x000e220000000a00 */
[----:B------:R-:W-:Y:S02]  /*0290*/  SHF.R.S32.HI R12, RZ, 0x1, R51 ;  /* 0x00000001ff0c7819 */ /* 0x000fe40000011433 */
[----:B------:R-:W-:Y:S02]  /*02a0*/  IADD3 R14, P1, PT, R47, R6, RZ ;  /* 0x000000062f0e7210 */ /* 0x000fe40007f3e0ff */
[----:B------:R-:W-:Y:S01]  /*02b0*/  IADD3 R13, PT, PT, R45, R12, RZ ;  /* 0x0000000c2d0d7210 */ /* 0x000fe20007ffe0ff */
[----:B------:R-:W-:Y:S01]  /*02c0*/  IMAD R15, R12, UR15, RZ ;  /* 0x0000000f0c0f7c24 */ /* 0x000fe2000f8e02ff */
[----:B------:R-:W-:Y:S01]  /*02d0*/  SHF.R.S32.HI R12, RZ, 0x1f, R6 ;  /* 0x0000001fff0c7819 */ /* 0x000fe20000011406 */
[----:B------:R-:W1:Y:S01]  /*02e0*/  LDC.64 R52, c[0x0][0x390] ;  /* 0x0000e400ff347b82 */ /* 0x000e620000000a00 */
[----:B------:R-:W-:-:S07]  /*02f0*/  LEA R13, R13, R0, 0x5 ;  /* 0x000000000d0d7211 */ /* 0x000fce00078e28ff */
[----:B------:R-:W2:Y:S01]  /*0300*/  LDC R49, c[0x0][0x3a8] ;  /* 0x0000ea00ff317b82 */ /* 0x000ea20000000800 */
[----:B------:R-:W-:Y:S02]  /*0310*/  LEA R15, R15, R4, 0x3 ;  /* 0x000000040f0f7211 */ /* 0x000fe400078e18ff */
[----:B------:R-:W-:-:S03]  /*0320*/  CS2R R32, SRZ ;  /* 0x0000000000207805 */ /* 0x000fc6000001ff00 */
[----:B------:R-:W-:Y:S02]  /*0330*/  IMAD.SHL.U32 R15, R15, 0x2, RZ ;  /* 0x000000020f0f7824 */ /* 0x000fe400078e00ff */
[----:B0-----:R-:W-:Y:S01]  /*0340*/  IMAD.WIDE R60, R13, 0x4, R60 ;  /* 0x000000040d3c7825 */ /* 0x001fe200078e023c */
[----:B------:R-:W-:Y:S02]  /*0350*/  LEA.HI.X.SX32 R13, R47, R12, 0x1, P1 ;  /* 0x0000000c2f0d7211 */ /* 0x000fe400008f0eff */
[C---:B------:R-:W-:Y:S02]  /*0360*/  LEA R54, P1, R14.reuse, UR12, 0x1 ;  /* 0x0000000c0e367c11 */ /* 0x040fe4000f8208ff */
[----:B------:R-:W3:Y:S02]  /*0370*/  LDG.E.CONSTANT R58, desc[UR6][R60.64] ;  /* 0x000000063c3a7981 */ /* 0x000ee4000c1e9900 */
[----:B------:R-:W-:Y:S01]  /*0380*/  LEA.HI.X R55, R14, UR13, R13, 0x1, P1 ;  /* 0x0000000d0e377c11 */ /* 0x000fe200088f0c0d */
[----:B-1----:R-:W-:Y:S01]  /*0390*/  IMAD.WIDE R52, R15, 0x2, R52 ;  /* 0x000000020f347825 */ /* 0x002fe200078e0234 */
[----:B------:R-:W-:-:S03]  /*03a0*/  ISETP.GE.AND P1, PT, R46, UR14, PT ;  /* 0x0000000e2e007c0c */ /* 0x000fc6000bf26270 */
[----:B------:R-:W4:Y:S01]  /*03b0*/  @!P0 LDG.E.CONSTANT R32, desc[UR6][R54.64] ;  /* 0x0000000636208981 */ /* 0x000f22000c1e9900 */
[----:B------:R-:W-:Y:S02]  /*03c0*/  ISETP.GE.AND P0, PT, R50, UR14, PT ;  /* 0x0000000e32007c0c */ /* 0x000fe4000bf06270 */
[----:B--2---:R-:W-:Y:S01]  /*03d0*/  SHF.L.U32 R49, R49, 0x3, RZ ;  /* 0x0000000331317819 */ /* 0x004fe200000006ff */
[----:B------:R-:W2:Y:S01]  /*03e0*/  LDG.E.CONSTANT R57, desc[UR6][R52.64] ;  /* 0x0000000634397981 */ /* 0x000ea2000c1e9900 */
[----:B------:R-:W-:-:S03]  /*03f0*/  CS2R R34, SRZ ;  /* 0x0000000000227805 */ /* 0x000fc6000001ff00 */
[----:B------:R-:W-:-:S05]  /*0400*/  IMAD.WIDE R48, R49, 0x2, R54 ;  /* 0x0000000231307825 */ /* 0x000fca00078e0236 */
[----:B------:R-:W4:Y:S04]  /*0410*/  @!P1 LDG.E.CONSTANT R33, desc[UR6][R48.64] ;  /* 0x0000000630219981 */ /* 0x000f28000c1e9900 */
[----:B------:R-:W4:Y:S04]  /*0420*/  @!P1 LDG.E.CONSTANT R35, desc[UR6][R48.64+0x10] ;  /* 0x0000100630239981 */ /* 0x000f28000c1e9900 */
[----:B------:R-:W4:Y:S01]  /*0430*/  @!P0 LDG.E.CONSTANT R34, desc[UR6][R54.64+0x10] ;  /* 0x0000100636228981 */ /* 0x000f22000c1e9900 */
[----:B------:R-:W-:Y:S02]  /*0440*/  CS2R R36, SRZ ;  /* 0x0000000000247805 */ /* 0x000fe4000001ff00 */
[----:B------:R-:W-:-:S02]  /*0450*/  CS2R R38, SRZ ;  /* 0x0000000000267805 */ /* 0x000fc4000001ff00 */
[----:B------:R-:W-:Y:S02]  /*0460*/  CS2R R40, SRZ ;  /* 0x0000000000287805 */ /* 0x000fe4000001ff00 */
[----:B------:R-:W-:Y:S02]  /*0470*/  CS2R R42, SRZ ;  /* 0x00000000002a7805 */ /* 0x000fe4000001ff00 */
[----:B------:R-:W-:Y:S02]  /*0480*/  CS2R R12, SRZ ;  /* 0x00000000000c7805 */ /* 0x000fe4000001ff00 */
[----:B------:R-:W-:Y:S02]  /*0490*/  CS2R R14, SRZ ;  /* 0x00000000000e7805 */ /* 0x000fe4000001ff00 */
[----:B------:R-:W-:Y:S02]  /*04a0*/  CS2R R16, SRZ ;  /* 0x0000000000107805 */ /* 0x000fe4000001ff00 */
[----:B------:R-:W-:-:S02]  /*04b0*/  CS2R R18, SRZ ;  /* 0x0000000000127805 */ /* 0x000fc4000001ff00 */
[----:B------:R-:W-:Y:S02]  /*04c0*/  CS2R R20, SRZ ;  /* 0x0000000000147805 */ /* 0x000fe4000001ff00 */
[----:B------:R-:W-:Y:S02]  /*04d0*/  CS2R R22, SRZ ;  /* 0x0000000000167805 */ /* 0x000fe4000001ff00 */
[----:B------:R-:W-:Y:S02]  /*04e0*/  CS2R R24, SRZ ;  /* 0x0000000000187805 */ /* 0x000fe4000001ff00 */
        /* <DEDUP_REMOVED lines=19> */
[----:B0-----:R-:W-:-:S03]  /*0620*/  IMAD.WIDE R54, R44, 0x2, R52 ;  /* 0x000000022c367825 */ /* 0x001fc600078e0234 */
[----:B------:R-:W5:Y:S04]  /*0630*/  @!P1 LDG.E.CONSTANT R41, desc[UR6][R48.64+0x40] ;  /* 0x0000400630299981 */ /* 0x000f68000c1e9900 */
[----:B------:R0:W5:Y:S04]  /*0640*/  LDG.E.CONSTANT R56, desc[UR6][R54.64] ;  /* 0x0000000636387981 */ /* 0x000168000c1e9900 */
[----:B------:R-:W5:Y:S04]  /*0650*/  @!P1 LDG.E.CONSTANT R43, desc[UR6][R48.64+0x50] ;  /* 0x00005006302b9981 */ /* 0x000f68000c1e9900 */
[----:B------:R-:W5:Y:S01]  /*0660*/  @!P1 LDG.E.CONSTANT R13, desc[UR6][R48.64+0x60] ;  /* 0x00006006300d9981 */ /* 0x000f62000c1e9900 */
[----:B0-----:R-:W-:-:S03]  /*0670*/  IMAD.WIDE R54, R7, 0x2, R52 ;  /* 0x0000000207367825 */ /* 0x001fc600078e0234 */
[----:B------:R-:W5:Y:S01]  /*0680*/  @!P1 LDG.E.CONSTANT R15, desc[UR6][R48.64+0x70] ;  /* 0x00007006300f9981 */ /* 0x000f62000c1e9900 */
[----:B------:R-:W-:-:S03]  /*0690*/  IMAD.WIDE R52, R5, 0x2, R52 ;  /* 0x0000000205347825 */ /* 0x000fc600078e0234 */
        /* <DEDUP_REMOVED lines=8> */
[----:B------:R0:W5:Y:S01]  /*0720*/  LDG.E.CONSTANT R52, desc[UR6][R52.64] ;  /* 0x0000000634347981 */ /* 0x000162000c1e9900 */
[----:B------:R-:W-:Y:S01]  /*0730*/  MOV R59, 0x3f80 ;  /* 0x00003f80003b7802 */ /* 0x000fe20000000f00 */
[----:B------:R-:W-:Y:S05]  /*0740*/  WARPSYNC.ALL ;  /* 0x0000000000007948 */ /* 0x000fea0003800000 */
[----:B------:R1:W5:Y:S01]  /*0750*/  LDG.E.CONSTANT R54, desc[UR6][R54.64] ;  /* 0x0000000636367981 */ /* 0x000362000c1e9900 */
[----:B0-----:R-:W-:-:S02]  /*0760*/  MOV R53, 0x43004300 ;  /* 0x4300430000357802 */ /* 0x001fc40000000f00 */
[----:B---3--:R-:W-:-:S04]  /*0770*/  SHF.R.U32.HI R48, RZ, 0x4, R58 ;  /* 0x00000004ff307819 */ /* 0x008fc8000001163a */
[--C-:B------:R-:W-:Y:S02]  /*0780*/  LOP3.LUT R49, R48, 0xf000f, R53.reuse, 0xea, !PT ;  /* 0x000f000f30317812 */ /* 0x100fe400078eea35 */
[----:B------:R-:W-:-:S03]  /*0790*/  LOP3.LUT R48, R58, 0xf000f, R53, 0xea, !PT ;  /* 0x000f000f3a307812 */ /* 0x000fc600078eea35 */
[-C--:B------:R-:W-:Y:S02]  /*07a0*/  HFMA2.BF16_V2 R49, R49, R59.reuse.H0_H0, -136, -136 ;  /* 0xc308c30831317431 */ /* 0x080fe4000024003b */
[----:B------:R-:W-:Y:S02]  /*07b0*/  HFMA2.BF16_V2 R48, R48, R59.H0_H0, -136, -136 ;  /* 0xc308c30830307431 */ /* 0x000fe4000024003b */
[-CC-:B--2---:R-:W-:Y:S02]  /*07c0*/  HFMA2.BF16_V2 R49, R49, R57.reuse.H0_H0, R57.reuse.H1_H1 ;  /* 0x2000003931317231 */ /* 0x184fe40000260039 */
[----:B------:R-:W-:-:S07]  /*07d0*/  HFMA2.BF16_V2 R48, R48, R57.H0_H0, R57.H1_H1 ;  /* 0x2000003930307231 */ /* 0x000fce0000260039 */
[----:B----4-:R-:W-:-:S15]  /*07e0*/  HMMA.16816.F32.BF16 R32, R32, R48, RZ ;  /* 0x000000302020723c */ /* 0x010fde00000418ff */
[----:B------:R-:W-:-:S04]  /*07f0*/  NOP ;  /* 0x0000000000007918 */ /* 0x000fc80000000000 */
[----:B-1----:R-:W-:Y:S01]  /*0800*/  FADD.FTZ R55, R32, R8 ;  /* 0x0000000820377221 */ /* 0x002fe20000010000 */
[--C-:B------:R-:W-:Y:S01]  /*0810*/  SHF.R.U32.HI R8, RZ, 0x8, R58.reuse ;  /* 0x00000008ff087819 */ /* 0x100fe2000001163a */
[----:B------:R-:W2:Y:S01]  /*0820*/  LDG.E.CONSTANT R32, desc[UR6][R60.64+0x100] ;  /* 0x000100063c207981 */ /* 0x000ea2000c1e9900 */
[----:B------:R-:W-:-:S04]  /*0830*/  SHF.R.U32.HI R58, RZ, 0xc, R58 ;  /* 0x0000000cff3a7819 */ /* 0x000fc8000001163a */
[----:B------:R-:W-:-:S05]  /*0840*/  LOP3.LUT R58, R58, 0xf000f, R53, 0xea, !PT ;  /* 0x000f000f3a3a7812 */ /* 0x000fca00078eea35 */
[----:B------:R-:W-:Y:S02]  /*0850*/  HFMA2.BF16_V2 R49, R58, R59.H0_H0, -136, -136 ;  /* 0xc308c3083a317431 */ /* 0x000fe4000024003b */
[----:B------:R-:W3:Y:S01]  /*0860*/  LDG.E.CONSTANT R58, desc[UR6][R60.64+0x80] ;  /* 0x000080063c3a7981 */ /* 0x000ee2000c1e9900 */
[----:B------:R-:W-:-:S05]  /*0870*/  LOP3.LUT R8, R8, 0xf000f, R53, 0xea, !PT ;  /* 0x000f000f08087812 */ /* 0x000fca00078eea35 */
[----:B------:R-:W-:Y:S02]  /*0880*/  HFMA2.BF16_V2 R48, R8, R59.H0_H0, -136, -136 ;  /* 0xc308c30808307431 */ /* 0x000fe4000024003b */
[----:B------:R-:W4:Y:S01]  /*0890*/  LDG.E.CONSTANT R8, desc[UR6][R60.64+0x180] ;  /* 0x000180063c087981 */ /* 0x000f22000c1e9900 */
[-CC-:B------:R-:W-:Y:S02]  /*08a0*/  HFMA2.BF16_V2 R49, R49, R57.reuse.H0_H0, R57.reuse.H1_H1 ;  /* 0x2000003931317231 */ /* 0x180fe40000260039 */
[----:B------:R-:W-:-:S07]  /*08b0*/  HFMA2.BF16_V2 R48, R48, R57.H0_H0, R57.H1_H1 ;  /* 0x2000003930307231 */ /* 0x000fce0000260039 */
[----:B-----5:R-:W-:Y:S01]  /*08c0*/  HMMA.16816.F32.BF16 R36, R36, R48, RZ ;  /* 0x000000302424723c */ /* 0x020fe200000418ff */
[----:B------:R-:W-:-:S04]  /*08d0*/  IADD3 R51, PT, PT, R51, 0x40, RZ ;  /* 0x0000004033337810 */ /* 0x000fc80007ffe0ff */
[----:B------:R-:W-:-:S14]  /*08e0*/  ISETP.GE.AND P1, PT, R51, UR4, PT ;  /* 0x0000000433007c0c */ /* 0x000fdc000bf26270 */
[----:B------:R-:W-:Y:S01]  /*08f0*/  FADD.FTZ R55, R36, R55 ;  /* 0x0000003724377221 */ /* 0x000fe20000010000 */
[----:B------:R-:W-:Y:S02]  /*0900*/  IADD3 R6, PT, PT, R6, 0x400, RZ ;  /* 0x0000040006067810 */ /* 0x000fe40007ffe0ff */
[----:B---3--:R-:W-:-:S04]  /*0910*/  SHF.R.U32.HI R48, RZ, 0x4, R58 ;  /* 0x00000004ff307819 */ /* 0x008fc8000001163a */
[--C-:B------:R-:W-:Y:S02]  /*0920*/  LOP3.LUT R49, R48, 0xf000f, R53.reuse, 0xea, !PT ;  /* 0x000f000f30317812 */ /* 0x100fe400078eea35 */
[----:B------:R-:W-:-:S03]  /*0930*/  LOP3.LUT R48, R58, 0xf000f, R53, 0xea, !PT ;  /* 0x000f000f3a307812 */ /* 0x000fc600078eea35 */
        /* <DEDUP_REMOVED lines=14> */
[----:B--2---:R-:W-:-:S04]  /*0a20*/  SHF.R.U32.HI R48, RZ, 0x4, R32 ;  /* 0x00000004ff307819 */ /* 0x004fc80000011620 */
        /* <DEDUP_REMOVED lines=15> */
[--C-:B----4-:R-:W-:Y:S02]  /*0b20*/  SHF.R.U32.HI R32, RZ, 0x4, R8.reuse ;  /* 0x00000004ff207819 */ /* 0x110fe40000011608 */
[----:B------:R-:W-:Y:S02]  /*0b30*/  SHF.R.U32.HI R56, RZ, 0x8, R8 ;  /* 0x00000008ff387819 */ /* 0x000fe40000011608 */
[----:B------:R-:W-:-:S02]  /*0b40*/  LOP3.LUT R54, R32, 0xf000f, R53, 0xea, !PT ;  /* 0x000f000f20367812 */ /* 0x000fc400078eea35 */
[----:B------:R-:W-:Y:S01]  /*0b50*/  HMMA.16816.F32.BF16 R20, R20, R48, RZ ;  /* 0x000000301414723c */ /* 0x000fe200000418ff */
[----:B------:R-:W-:Y:S01]  /*0b60*/  LOP3.LUT R48, R8, 0xf000f, R53, 0xea, !PT ;  /* 0x000f000f08307812 */ /* 0x000fe200078eea35 */
[----:B------:R-:W-:Y:S01]  /*0b70*/  FADD.FTZ R32, R33, R9 ;  /* 0x0000000921207221 */ /* 0x000fe20000010000 */
[----:B------:R-:W-:Y:S01]  /*0b80*/  SHF.R.U32.HI R8, RZ, 0xc, R8 ;  /* 0x0000000cff087819 */ /* 0x000fe20000011608 */
[-C--:B------:R-:W-:Y:S02]  /*0b90*/  HFMA2.BF16_V2 R54, R54, R59.reuse.H0_H0, -136, -136 ;  /* 0xc308c30836367431 */ /* 0x080fe4000024003b */
[----:B------:R-:W-:Y:S01]  /*0ba0*/  HFMA2.BF16_V2 R9, R48, R59.H0_H0, -136, -136 ;  /* 0xc308c30830097431 */ /* 0x000fe2000024003b */
[--C-:B------:R-:W-:Y:S02]  /*0bb0*/  LOP3.LUT R48, R8, 0xf000f, R53.reuse, 0xea, !PT ;  /* 0x000f000f08307812 */ /* 0x100fe400078eea35 */
[----:B------:R-:W-:Y:S01]  /*0bc0*/  LOP3.LUT R56, R56, 0xf000f, R53, 0xea, !PT ;  /* 0x000f000f38387812 */ /* 0x000fe200078eea35 */
[----:B------:R-:W-:-:S02]  /*0bd0*/  HFMA2.BF16_V2 R8, R9, R52.H0_H0, R52.H1_H1 ;  /* 0x2000003409087231 */ /* 0x000fc40000260034 */
[-CC-:B------:R-:W-:Y:S02]  /*0be0*/  HFMA2.BF16_V2 R9, R54, R52.reuse.H0_H0, R52.reuse.H1_H1 ;  /* 0x2000003436097231 */ /* 0x180fe40000260034 */
[----:B------:R-:W-:Y:S01]  /*0bf0*/  FADD.FTZ R33, R34, R10 ;  /* 0x0000000a22217221 */ /* 0x000fe20000010000 */
[-C--:B------:R-:W-:Y:S02]  /*0c00*/  HFMA2.BF16_V2 R56, R56, R59.reuse.H0_H0, -136, -136 ;  /* 0xc308c30838387431 */ /* 0x080fe4000024003b */
[----:B------:R-:W-:Y:S02]  /*0c10*/  HFMA2.BF16_V2 R48, R48, R59.H0_H0, -136, -136 ;  /* 0xc308c30830307431 */ /* 0x000fe4000024003b */
[----:B------:R-:W-:Y:S01]  /*0c20*/  FADD.FTZ R10, R35, R11 ;  /* 0x0000000b230a7221 */ /* 0x000fe20000010000 */
[----:B------:R-:W-:Y:S01]  /*0c30*/  HMMA.16816.F32.BF16 R24, R24, R8, RZ ;  /* 0x000000081818723c */ /* 0x000fe200000418ff */
[-CC-:B------:R-:W-:Y:S02]  /*0c40*/  HFMA2.BF16_V2 R8, R56, R52.reuse.H0_H0, R52.reuse.H1_H1 ;  /* 0x2000003438087231 */ /* 0x180fe40000260034 */
[----:B------:R-:W-:-:S02]  /*0c50*/  HFMA2.BF16_V2 R9, R48, R52.H0_H0, R52.H1_H1 ;  /* 0x2000003430097231 */ /* 0x000fc40000260034 */
        /* <DEDUP_REMOVED lines=27> */
[----:B------:R-:W-:Y:S01]  /*0e10*/  FADD.FTZ R11, R31, R12 ;  /* 0x0000000c1f0b7221 */ /* 0x000fe20000010000 */
[----:B------:R-:W-:Y:S06]  /*0e20*/  @!P1 BRA `(.L_x_45) ;  /* 0xfffffff400149947 */ /* 0x000fec000383ffff */
.L_x_44:
        /* <DEDUP_REMOVED lines=11> */
[----:B------:R-:W0:Y:S01]  /*0ee0*/  LDC R21, c[0x0][0x3a8] ;  /* 0x0000ea00ff157b82 */ /* 0x000e220000000800 */
[----:B------:R-:W2:Y:S01]  /*0ef0*/  LDCU UR9, c[0x0][0x3b0] ;  /* 0x00007600ff0977ac */ /* 0x000ea20008000800 */
[----:B------:R-:W-:Y:S02]  /*0f00*/  SHF.L.U32 R14, R0, 0x1, RZ ;  /* 0x00000001000e7819 */ /* 0x000fe400000006ff */
[----:B------:R-:W-:Y:S01]  /*0f10*/  LEA.HI R19, R13, R13, RZ, 0x1 ;  /* 0x0000000d0d137211 */ /* 0x000fe200078f08ff */
[----:B------:R-:W3:Y:S01]  /*0f20*/  LDCU.64 UR10, c[0x0][0x380] ;  /* 0x00007000ff0a77ac */ /* 0x000ee20008000a00 */
[----:B------:R-:W-:Y:S02]  /*0f30*/  SHF.R.U32.HI R18, RZ, 0x2, R0 ;  /* 0x00000002ff127819 */ /* 0x000fe40000011600 */
[----:B------:R-:W4:Y:S01]  /*0f40*/  LDC.64 R6, c[0x0][0x388] ;  /* 0x0000e200ff067b82 */ /* 0x000f220000000a00 */
[----:B------:R-:W-:Y:S01]  /*0f50*/  LOP3.LUT R15, R14, 0x6, RZ, 0xc0, !PT ;  /* 0x000000060e0f7812 */ /* 0x000fe200078ec0ff */
[----:B------:R-:W5:Y:S01]  /*0f60*/  LDCU UR5, c[0x0][0x3a0] ;  /* 0x00007400ff0577ac */ /* 0x000f620008000800 */
[----:B------:R-:W-:-:S02]  /*0f70*/  SHF.R.S32.HI R13, RZ, 0x1, R12 ;  /* 0x00000001ff0d7819 */ /* 0x000fc4000001140c */
[----:B------:R-:W-:Y:S02]  /*0f80*/  SHF.R.U32.HI R14, RZ, 0x1, R19 ;  /* 0x00000001ff0e7819 */ /* 0x000fe40000011613 */
[-C--:B------:R-:W-:Y:S01]  /*0f90*/  LEA R20, R2, R18.reuse, 0x4 ;  /* 0x0000001202147211 */ /* 0x080fe200078e20ff */
[----:B------:R-:W5:Y:S01]  /*0fa0*/  LDC.64 R4, c[0x0][0x390] ;  /* 0x0000e400ff047b82 */ /* 0x000f620000000a00 */
[----:B------:R-:W-:Y:S01]  /*0fb0*/  LEA R12, R12, R15, 0x4 ;  /* 0x0000000f0c0c7211 */ /* 0x000fe200078e20ff */
[----:B-1----:R-:W-:Y:S01]  /*0fc0*/  IMAD R15, R14, R3, R13 ;  /* 0x000000030e0f7224 */ /* 0x002fe200078e020d */
[----:B------:R-:W-:Y:S01]  /*0fd0*/  LEA R18, R3, R18, 0x3 ;  /* 0x0000001203127211 */ /* 0x000fe200078e18ff */
[----:B--2---:R-:W-:Y:S01]  /*0fe0*/  IMAD R13, R13, UR9, RZ ;  /* 0x000000090d0d7c24 */ /* 0x004fe2000f8e02ff */
[----:B------:R-:W-:Y:S01]  /*0ff0*/  SHF.R.S32.HI R14, RZ, 0x1f, R12 ;  /* 0x0000001fff0e7819 */ /* 0x000fe2000001140c */
[----:B------:R-:W-:Y:S02]  /*1000*/  IMAD R15, R15, 0x20, R0 ;  /* 0x000000200f0f7824 */ /* 0x000fe400078e0200 */
[----:B0-----:R-:W-:Y:S01]  /*1010*/  IMAD R19, R20, R21, RZ ;  /* 0x0000001514137224 */ /* 0x001fe200078e02ff */
[----:B------:R-:W-:-:S04]  /*1020*/  LEA R13, R13, R18, 0x3 ;  /* 0x000000120d0d7211 */ /* 0x000fc800078e18ff */
[----:B------:R-:W-:Y:S02]  /*1030*/  IADD3 R12, P1, PT, R19, R12, RZ ;  /* 0x0000000c130c7210 */ /* 0x000fe40007f3e0ff */
[----:B------:R-:W-:Y:S01]  /*1040*/  SHF.L.U32 R13, R13, 0x1, RZ ;  /* 0x000000010d0d7819 */ /* 0x000fe200000006ff */
[----:B----4-:R-:W-:Y:S01]  /*1050*/  IMAD.WIDE R6, R15, 0x4, R6 ;  /* 0x000000040f067825 */ /* 0x010fe200078e0206 */
[----:B------:R-:W-:Y:S02]  /*1060*/  LEA.HI.X.SX32 R19, R19, R14, 0x1, P1 ;  /* 0x0000000e13137211 */ /* 0x000fe400008f0eff */
[C---:B---3--:R-:W-:Y:S02]  /*1070*/  LEA R18, P1, R12.reuse, UR10, 0x1 ;  /* 0x0000000a0c127c11 */ /* 0x048fe4000f8208ff */
[----:B------:R0:W2:Y:S02]  /*1080*/  LDG.E.CONSTANT R24, desc[UR6][R6.64] ;  /* 0x0000000606187981 */ /* 0x0000a4000c1e9900 */
        /* <DEDUP_REMOVED lines=22> */
[----:B-1----:R-:W-:Y:S01]  /*11f0*/  MOV R23, 0x3f80 ;  /* 0x00003f8000177802 */ /* 0x002fe20000000f00 */
[----:B------:R-:W-:-:S03]  /*1200*/  IMAD.MOV.U32 R27, RZ, RZ, 0x43004300 ;  /* 0x43004300ff1b7424 */ /* 0x000fc600078e00ff */
        /* <DEDUP_REMOVED lines=27> */
.L_x_46:
        /* <DEDUP_REMOVED lines=9> */
[----:B------:R-:W-:Y:S02]  /*1450*/  LOP3.LUT R0, R36, 0x6, RZ, 0xc0, !PT ;  /* 0x0000000624007812 */ /* 0x000fe400078ec0ff */
[----:B------:R-:W-:Y:S01]  /*1460*/  LEA R2, R2, R37, 0x4 ;  /* 0x0000002502027211 */ /* 0x000fe200078e20ff */
[----:B0-----:R-:W0:Y:S01]  /*1470*/  LDS.128 R16, [R38+0x200] ;  /* 0x0002000026107984 */ /* 0x001e220000000c00 */
[----:B------:R-:W4:Y:S01]  /*1480*/  LDC.64 R36, c[0x0][0x3a0] ;  /* 0x0000e800ff247b82 */ /* 0x000f220000000a00 */
[----:B-1----:R-:W-:-:S02]  /*1490*/  LEA R3, R3, R0, 0x3 ;  /* 0x0000000003037211 */ /* 0x002fc400078e18ff */
[----:B------:R-:W1:Y:S04]  /*14a0*/  LDS.128 R20, [R38+0x400] ;  /* 0x0004000026147984 */ /* 0x000e680000000c00 */
[----:B------:R-:W5:Y:S04]  /*14b0*/  LDS.128 R24, [R38+0x600] ;  /* 0x0006000026187984 */ /* 0x000f680000000c00 */
[----:B------:R-:W2:Y:S04]  /*14c0*/  LDS.128 R28, [R38+0x800] ;  /* 0x00080000261c7984 */ /* 0x000ea80000000c00 */
[----:B------:R-:W2:Y:S04]  /*14d0*/  LDS.128 R32, [R38+0xa00] ;  /* 0x000a000026207984 */ /* 0x000ea80000000c00 */
[----:B------:R-:W2:Y:S04]  /*14e0*/  LDS.128 R4, [R38+0xc00] ;  /* 0x000c000026047984 */ /* 0x000ea80000000c00 */
[----:B------:R-:W2:Y:S01]  /*14f0*/  LDS.128 R8, [R38+0xe00] ;  /* 0x000e000026087984 */ /* 0x000ea20000000c00 */
[C---:B----4-:R-:W-:Y:S01]  /*1500*/  ISETP.GE.AND P1, PT, R2.reuse, R36, PT ;  /* 0x000000240200720c */ /* 0x050fe20003f26270 */
        /* <DEDUP_REMOVED lines=8> */
[----:B-1----:R-:W-:Y:S01]  /*1590*/  FADD.FTZ R39, R39, R20 ;  /* 0x0000001427277221 */ /* 0x002fe20000010000 */
        /* <DEDUP_REMOVED lines=38> */
.L_x_47:
        /* <DEDUP_REMOVED lines=16> */
.L_x_62:


//--------------------- .text._ZN2at6native31matrix_to_m16n8k16_Bint4_layoutILi8EEEvNS_27GenericPackedTensorAccessorIhLm2ENS_17RestrictPtrTraitsEiEENS2_IiLm4ES3_iEE --------------------------
	.section	.text._ZN2at6native31matrix_to_m16n8k16_Bint4_layoutILi8EEEvNS_27GenericPackedTensorAccessorIhLm2ENS_17RestrictPtrTraitsEiEENS2_IiLm4ES3_iEE,"ax",@progbits
	.align	128
        .global         _ZN2at6native31matrix_to_m16n8k16_Bint4_layoutILi8EEEvNS_27GenericPackedTensorAccessorIhLm2ENS_17RestrictPtrTraitsEiEENS2_IiLm4ES3_iEE
        .type           _ZN2at6native31matrix_to_m16n8k16_Bint4_layoutILi8EEEvNS_27GenericPackedTensorAccessorIhLm2ENS_17RestrictPtrTraitsEiEENS2_IiLm4ES3_iEE,@function
        .size           _ZN2at6native31matrix_to_m16n8k16_Bint4_layoutILi8EEEvNS_27GenericPackedTensorAccessorIhLm2ENS_17RestrictPtrTraitsEiEENS2_IiLm4ES3_iEE,(.L_x_63 - _ZN2at6native31matrix_to_m16n8k16_Bint4_layoutILi8EEEvNS_27GenericPackedTensorAccessorIhLm2ENS_17RestrictPtrTraitsEiEENS2_IiLm4ES3_iEE)
        .other          _ZN2at6native31matrix_to_m16n8k16_Bint4_layoutILi8EEEvNS_27GenericPackedTensorAccessorIhLm2ENS_17RestrictPtrTraitsEiEENS2_IiLm4ES3_iEE,@"STO_CUDA_ENTRY STV_DEFAULT"
_ZN2at6native31matrix_to_m16n8k16_Bint4_layoutILi8EEEvNS_27GenericPackedTensorAccessorIhLm2ENS_17RestrictPtrTraitsEiEENS2_IiLm4ES3_iEE:
.text._ZN2at6native31matrix_to_m16n8k16_Bint4_layoutILi8EEEvNS_27GenericPackedTensorAccessorIhLm2ENS_17RestrictPtrTraitsEiEENS2_IiLm4ES3_iEE:
[----:B------:R-:W-:Y:S01]  /*0000*/  LDC R1, c[0x0][0x37c] ;  /* 0x0000df00ff017b82 */ /* 0x000fe20000000800 */
[----:B------:R-:W0:Y:S01]  /*0010*/  S2R R12, SR_CTAID.X ;  /* 0x00000000000c7919 */ /* 0x000e220000002500 */
[----:B------:R-:W1:Y:S01]  /*0020*/  LDCU.128 UR12, c[0x0][0x380] ;  /* 0x00007000ff0c77ac */ /* 0x000e620008000c00 */
[----:B------:R-:W2:Y:S01]  /*0030*/  S2R R17, SR_TID.X ;  /* 0x0000000000117919 */ /* 0x000ea20000002100 */
[----:B------:R-:W3:Y:S01]  /*0040*/  LDCU UR6, c[0x0][0x390] ;  /* 0x00007200ff0677ac */ /* 0x000ee20008000800 */
[----:B------:R-:W4:Y:S01]  /*0050*/  S2R R15, SR_CTAID.Y ;  /* 0x00000000000f7919 */ /* 0x000f220000002600 */
[----:B------:R-:W5:Y:S01]  /*0060*/  LDCU.64 UR4, c[0x0][0x358] ;  /* 0x00006b00ff0477ac */ /* 0x000f620008000a00 */
[----:B------:R-:W-:Y:S01]  /*0070*/  PRMT R13, RZ, 0x7610, R13 ;  /* 0x00007610ff0d7816 */ /* 0x000fe2000000000d */
[----:B------:R-:W5:Y:S01]  /*0080*/  LDCU UR8, c[0x0][0x3b8] ;  /* 0x00007700ff0877ac */ /* 0x000f620008000800 */
[----:B0-----:R-:W-:Y:S01]  /*0090*/  IMAD.SHL.U32 R4, R12, 0x80, RZ ;  /* 0x000000800c047824 */ /* 0x001fe200078e00ff */
[----:B--2---:R-:W-:-:S02]  /*00a0*/  LOP3.LUT R5, R17, 0x3, RZ, 0xc0, !PT ;  /* 0x0000000311057812 */ /* 0x004fc400078ec0ff */
[----:B------:R-:W-:Y:S02]  /*00b0*/  SHF.R.U32.HI R0, RZ, 0x2, R17 ;  /* 0x00000002ff007819 */ /* 0x000fe40000011611 */
[----:B------:R-:W-:-:S03]  /*00c0*/  LEA.HI R3, R4, R5, RZ, 0x1f ;  /* 0x0000000504037211 */ /* 0x000fc600078ff8ff */
[----:B----4-:R-:W-:Y:S02]  /*00d0*/  IMAD R0, R15, 0x8, R0 ;  /* 0x000000080f007824 */ /* 0x010fe400078e0200 */
[C---:B------:R-:W-:Y:S02]  /*00e0*/  VIADD R2, R3.reuse, 0x8 ;  /* 0x0000000803027836 */ /* 0x040fe40000000000 */
[----:B---3--:R-:W-:Y:S01]  /*00f0*/  IMAD R6, R0, UR6, RZ ;  /* 0x0000000600067c24 */ /* 0x008fe2000f8e02ff */
[----:B------:R-:W0:Y:S01]  /*0100*/  LDCU.64 UR6, c[0x0][0x3b0] ;  /* 0x00007600ff0677ac */ /* 0x000e220008000a00 */
[C---:B------:R-:W-:Y:S01]  /*0110*/  VIADD R7, R3.reuse, 0xc ;  /* 0x0000000c03077836 */ /* 0x040fe20000000000 */
[----:B-1----:R-:W-:Y:S01]  /*0120*/  ISETP.GE.AND P0, PT, R2, UR15, PT ;  /* 0x0000000f02007c0c */ /* 0x002fe2000bf06270 */
[----:B------:R-:W-:Y:S01]  /*0130*/  VIADD R2, R3, 0x4 ;  /* 0x0000000403027836 */ /* 0x000fe20000000000 */
[----:B------:R-:W-:Y:S02]  /*0140*/  SHF.R.S32.HI R14, RZ, 0x1f, R6 ;  /* 0x0000001fff0e7819 */ /* 0x000fe40000011406 */
[----:B------:R-:W-:-:S02]  /*0150*/  ISETP.GE.U32.OR P0, PT, R0, UR14, P0 ;  /* 0x0000000e00007c0c */ /* 0x000fc40008706470 */
[----:B------:R-:W-:Y:S02]  /*0160*/  IADD3 R8, P3, P4, R3, UR12, R6 ;  /* 0x0000000c03087c10 */ /* 0x000fe4000fc7e006 */
[----:B------:R-:W-:Y:S02]  /*0170*/  ISETP.GE.AND P2, PT, R2, UR15, PT ;  /* 0x0000000f02007c0c */ /* 0x000fe4000bf46270 */
[----:B------:R-:W-:Y:S02]  /*0180*/  ISETP.GE.AND P1, PT, R7, UR15, PT ;  /* 0x0000000f07007c0c */ /* 0x000fe4000bf26270 */
[----:B------:R-:W-:Y:S02]  /*0190*/  PRMT R2, RZ, 0x7610, R2 ;  /* 0x00007610ff027816 */ /* 0x000fe40000000002 */
[----:B------:R-:W-:Y:S02]  /*01a0*/  IADD3.X R9, PT, PT, RZ, UR13, R14, P3, P4 ;  /* 0x0000000dff097c10 */ /* 0x000fe40009fe840e */
[----:B------:R-:W-:-:S02]  /*01b0*/  ISETP.GE.U32.OR P1, PT, R0, UR14, P1 ;  /* 0x0000000e00007c0c */ /* 0x000fc40008f26470 */
[C---:B------:R-:W-:Y:S01]  /*01c0*/  ISETP.GE.U32.OR P2, PT, R0.reuse, UR14, P2 ;  /* 0x0000000e00007c0c */ /* 0x040fe20009746470 */
[----:B-----5:R-:W2:Y:S01]  /*01d0*/  @!P0 LDG.E.U8 R2, desc[UR4][R8.64+0x8] ;  /* 0x0000080408028981 */ /* 0x020ea2000c1e1100 */
[----:B------:R-:W-:Y:S02]  /*01e0*/  ISETP.GE.AND P3, PT, R3, UR15, PT ;  /* 0x0000000f03007c0c */ /* 0x000fe4000bf66270 */
[----:B------:R-:W-:Y:S02]  /*01f0*/  PRMT R3, RZ, 0x7610, R3 ;  /* 0x00007610ff037816 */ /* 0x000fe40000000003 */
[----:B------:R-:W-:Y:S02]  /*0200*/  ISETP.GE.U32.OR P3, PT, R0, UR14, P3 ;  /* 0x0000000e00007c0c */ /* 0x000fe40009f66470 */
[----:B------:R-:W-:-:S03]  /*0210*/  PRMT R7, RZ, 0x7610, R7 ;  /* 0x00007610ff077816 */ /* 0x000fc60000000007 */
[----:B------:R-:W3:Y:S04]  /*0220*/  @!P1 LDG.E.U8 R3, desc[UR4][R8.64+0xc] ;  /* 0x00000c0408039981 */ /* 0x000ee8000c1e1100 */
[----:B------:R-:W4:Y:S04]  /*0230*/  @!P2 LDG.E.U8 R13, desc[UR4][R8.64+0x4] ;  /* 0x00000404080da981 */ /* 0x000f28000c1e1100 */
[----:B------:R4:W5:Y:S01]  /*0240*/  @!P3 LDG.E.U8 R7, desc[UR4][R8.64] ;  /* 0x000000040807b981 */ /* 0x000962000c1e1100 */
[----:B--2---:R-:W-:-:S05]  /*0250*/  LOP3.LUT R10, R2, 0xffff, RZ, 0xc0, !PT ;  /* 0x0000ffff020a7812 */ /* 0x004fca00078ec0ff */
[----:B------:R-:W-:Y:S02]  /*0260*/  IMAD.SHL.U32 R11, R10, 0x1000000, RZ ;  /* 0x010000000a0b7824 */ /* 0x000fe400078e00ff */
[----:B0-----:R-:W-:-:S03]  /*0270*/  IMAD R10, R15, UR6, RZ ;  /* 0x000000060f0a7c24 */ /* 0x001fc6000f8e02ff */
[----:B------:R-:W-:Y:S01]  /*0280*/  LOP3.LUT R16, R11, 0xf000000, RZ, 0xc0, !PT ;  /* 0x0f0000000b107812 */ /* 0x000fe200078ec0ff */
[----:B------:R-:W-:Y:S01]  /*0290*/  IMAD R11, R12, UR7, RZ ;  /* 0x000000070c0b7c24 */ /* 0x000fe2000f8e02ff */
[----:B---3--:R-:W-:Y:S01]  /*02a0*/  LOP3.LUT R15, R3, 0xffff, RZ, 0xc0, !PT ;  /* 0x0000ffff030f7812 */ /* 0x008fe200078ec0ff */
[----:B------:R-:W-:Y:S01]  /*02b0*/  IMAD R12, R17, UR8, RZ ;  /* 0x00000008110c7c24 */ /* 0x000fe2000f8e02ff */
[----:B----4-:R-:W-:Y:S01]  /*02c0*/  LOP3.LUT R8, R13, 0xffff, RZ, 0xc0, !PT ;  /* 0x0000ffff0d087812 */ /* 0x010fe200078ec0ff */
[----:B------:R-:W0:Y:S02]  /*02d0*/  LDCU.64 UR6, c[0x0][0x398] ;  /* 0x00007300ff0677ac */ /* 0x000e240008000a00 */
[----:B------:R-:W-:Y:S01]  /*02e0*/  IMAD R15, R15, 0x10000000, R16 ;  /* 0x100000000f0f7824 */ /* 0x000fe200078e0210 */
[----:B------:R-:W-:Y:S01]  /*02f0*/  SHF.R.S32.HI R16, RZ, 0x1f, R10 ;  /* 0x0000001fff107819 */ /* 0x000fe2000001140a */
[----:B-----5:R-:W-:Y:S01]  /*0300*/  IMAD.U32 R13, R7, 0x10000, RZ ;  /* 0x00010000070d7824 */ /* 0x020fe200078e00ff */
[----:B------:R-:W-:Y:S01]  /*0310*/  IADD3 R9, P0, P1, R12, R10, R11 ;  /* 0x0000000a0c097210 */ /* 0x000fe2000791e00b */
[----:B------:R-:W-:Y:S01]  /*0320*/  IMAD.SHL.U32 R10, R8, 0x100000, RZ ;  /* 0x00100000080a7824 */ /* 0x000fe200078e00ff */
[----:B------:R-:W-:Y:S01]  /*0330*/  SHF.R.S32.HI R17, RZ, 0x1f, R12 ;  /* 0x0000001fff117819 */ /* 0x000fe2000001140c */
[----:B------:R-:W-:Y:S01]  /*0340*/  VIADD R12, R4, 0x20 ;  /* 0x00000020040c7836 */ /* 0x000fe20000000000 */
[----:B------:R-:W-:-:S02]  /*0350*/  LOP3.LUT R13, R13, 0xf0000, RZ, 0xc0, !PT ;  /* 0x000f00000d0d7812 */ /* 0x000fc400078ec0ff */
[----:B------:R-:W-:Y:S02]  /*0360*/  LOP3.LUT R10, R10, 0xf00000, RZ, 0xc0, !PT ;  /* 0x00f000000a0a7812 */ /* 0x000fe400078ec0ff */
[----:B------:R-:W-:Y:S02]  /*0370*/  SHF.R.S32.HI R11, RZ, 0x1f, R11 ;  /* 0x0000001fff0b7819 */ /* 0x000fe4000001140b */
[----:B------:R-:W-:Y:S02]  /*0380*/  IADD3 R10, PT, PT, R13, R15, R10 ;  /* 0x0000000f0d0a7210 */ /* 0x000fe40007ffe00a */
[----:B------:R-:W-:Y:S02]  /*0390*/  LEA.HI R13, R12, R5, RZ, 0x1f ;  /* 0x000000050c0d7211 */ /* 0x000fe400078ff8ff */
[----:B------:R-:W-:Y:S01]  /*03a0*/  IADD3.X R16, PT, PT, R17, R16, R11, P0, P1 ;  /* 0x0000001011107210 */ /* 0x000fe200007e240b */
[----:B------:R-:W-:Y:S02]  /*03b0*/  IMAD.SHL.U32 R11, R2, 0x10, RZ ;  /* 0x00000010020b7824 */ /* 0x000fe400078e00ff */
[----:B------:R-:W-:Y:S01]  /*03c0*/  IMAD.SHL.U32 R3, R3, 0x100, RZ ;  /* 0x0000010003037824 */ /* 0x000fe200078e00ff */
[----:B0-----:R-:W-:Y:S01]  /*03d0*/  LEA R2, P0, R9, UR6, 0x2 ;  /* 0x0000000609027c11 */ /* 0x001fe2000f8010ff */
[----:B------:R-:W-:Y:S01]  /*03e0*/  VIADD R15, R13, 0x8 ;  /* 0x000000080d0f7836 */ /* 0x000fe20000000000 */
[----:B------:R-:W-:-:S02]  /*03f0*/  LOP3.LUT R12, R11, 0xf00, RZ, 0xc0, !PT ;  /* 0x00000f000b0c7812 */ /* 0x000fc400078ec0ff */
[----:B------:R-:W-:Y:S02]  /*0400*/  LOP3.LUT R11, R3, 0xf000, RZ, 0xc0, !PT ;  /* 0x0000f000030b7812 */ /* 0x000fe400078ec0ff */
[----:B------:R-:W-:Y:S02]  /*0410*/  LEA.HI.X R3, R9, UR7, R16, 0x2, P0 ;  /* 0x0000000709037c11 */ /* 0x000fe400080f1410 */
[----:B------:R-:W-:Y:S02]  /*0420*/  ISETP.GE.AND P0, PT, R15, UR15, PT ;  /* 0x0000000f0f007c0c */ /* 0x000fe4000bf06270 */
[----:B------:R-:W-:Y:S02]  /*0430*/  LOP3.LUT R7, R7, 0xf0, RZ, 0xc0, !PT ;  /* 0x000000f007077812 */ /* 0x000fe400078ec0ff */
[----:B------:R-:W-:Y:S01]  /*0440*/  IADD3 R10, PT, PT, R12, R10, R11 ;  /* 0x0000000a0c0a7210 */ /* 0x000fe20007ffe00b */
[C---:B------:R-:W-:Y:S01]  /*0450*/  VIADD R11, R13.reuse, 0x4 ;  /* 0x000000040d0b7836 */ /* 0x040fe20000000000 */
[----:B------:R-:W-:Y:S01]  /*0460*/  ISETP.GE.U32.OR P0, PT, R0, UR14, P0 ;  /* 0x0000000e00007c0c */ /* 0x000fe20008706470 */
[----:B------:R-:W-:Y:S01]  /*0470*/  VIADD R12, R13, 0xc ;  /* 0x0000000c0d0c7836 */ /* 0x000fe20000000000 */
[----:B------:R-:W-:-:S02]  /*0480*/  SHF.R.U32.HI R9, RZ, 0x4, R7 ;  /* 0x00000004ff097819 */ /* 0x000fc40000011607 */
[----:B------:R-:W-:Y:S02]  /*0490*/  LOP3.LUT R7, R8, 0xf0, RZ, 0xc0, !PT ;  /* 0x000000f008077812 */ /* 0x000fe400078ec0ff */
[----:B------:R-:W-:Y:S02]  /*04a0*/  IADD3 R8, P4, P5, R13, UR12, R6 ;  /* 0x0000000c0d087c10 */ /* 0x000fe4000fd9e006 */
[----:B------:R-:W-:Y:S02]  /*04b0*/  ISETP.GE.AND P3, PT, R11, UR15, PT ;  /* 0x0000000f0b007c0c */ /* 0x000fe4000bf66270 */
[----:B------:R-:W-:Y:S02]  /*04c0*/  ISETP.GE.AND P2, PT, R12, UR15, PT ;  /* 0x0000000f0c007c0c */ /* 0x000fe4000bf46270 */
[----:B------:R-:W-:Y:S02]  /*04d0*/  IADD3 R7, PT, PT, R9, R10, R7 ;  /* 0x0000000a09077210 */ /* 0x000fe40007ffe007 */
[----:B------:R-:W-:-:S02]  /*04e0*/  PRMT R12, RZ, 0x7610, R12 ;  /* 0x00007610ff0c7816 */ /* 0x000fc4000000000c */
[----:B------:R-:W-:Y:S02]  /*04f0*/  IADD3.X R9, PT, PT, RZ, UR13, R14, P4, P5 ;  /* 0x0000000dff097c10 */ /* 0x000fe4000a7ea40e */
[C---:B------:R-:W-:Y:S02]  /*0500*/  ISETP.GE.U32.OR P3, PT, R0.reuse, UR14, P3 ;  /* 0x0000000e00007c0c */ /* 0x040fe40009f66470 */
[----:B------:R-:W-:Y:S02]  /*0510*/  ISETP.GE.AND P1, PT, R13, UR15, PT ;  /* 0x0000000f0d007c0c */ /* 0x000fe4000bf26270 */
[C---:B------:R-:W-:Y:S01]  /*0520*/  ISETP.GE.U32.OR P2, PT, R0.reuse, UR14, P2 ;  /* 0x0000000e00007c0c */ /* 0x040fe20009746470 */
[----:B------:R0:W-:Y:S01]  /*0530*/  STG.E desc[UR4][R2.64], R7 ;  /* 0x0000000702007986 */ /* 0x0001e2000c101904 */
[----:B------:R-:W-:-:S03]  /*0540*/  ISETP.GE.U32.OR P1, PT, R0, UR14, P1 ;  /* 0x0000000e00007c0c */ /* 0x000fc60008f26470 */
[----:B------:R-:W2:Y:S01]  /*0550*/  @!P0 LDG.E.U8 R12, desc[UR4][R8.64+0x8] ;  /* 0x00000804080c8981 */ /* 0x000ea2000c1e1100 */
[----:B------:R-:W-:Y:S02]  /*0560*/  PRMT R11, RZ, 0x7610, R11 ;  /* 0x00007610ff0b7816 */ /* 0x000fe4000000000b */
[----:B------:R-:W-:Y:S02]  /*0570*/  PRMT R13, RZ, 0x7610, R13 ;  /* 0x00007610ff0d7816 */ /* 0x000fe4000000000d */
[----:B------:R-:W-:Y:S02]  /*0580*/  PRMT R10, RZ, 0x7610, R10 ;  /* 0x00007610ff0a7816 */ /* 0x000fe4000000000a */
[----:B------:R-:W3:Y:S04]  /*0590*/  @!P3 LDG.E.U8 R11, desc[UR4][R8.64+0x4] ;  /* 0x00000404080bb981 */ /* 0x000ee8000c1e1100 */
[----:B------:R-:W0:Y:S04]  /*05a0*/  @!P2 LDG.E.U8 R13, desc[UR4][R8.64+0xc] ;  /* 0x00000c04080da981 */ /* 0x000e28000c1e1100 */
[----:B------:R1:W4:Y:S01]  /*05b0*/  @!P1 LDG.E.U8 R10, desc[UR4][R8.64] ;  /* 0x00000004080a9981 */ /* 0x000322000c1e1100 */
[----:B------:R-:W-:-:S05]  /*05c0*/  VIADD R18, R4, 0x40 ;  /* 0x0000004004127836 */ /* 0x000fca0000000000 */
[----:B-1----:R-:W-:-:S04]  /*05d0*/  LEA.HI R9, R18, R5, RZ, 0x1f ;  /* 0x0000000512097211 */ /* 0x002fc800078ff8ff */
[----:B------:R-:W-:-:S04]  /*05e0*/  ISETP.GE.AND P1, PT, R9, UR15, PT ;  /* 0x0000000f09007c0c */ /* 0x000fc8000bf26270 */
[----:B------:R-:W-:Y:S02]  /*05f0*/  ISETP.GE.U32.OR P1, PT, R0, UR14, P1 ;  /* 0x0000000e00007c0c */ /* 0x000fe40008f26470 */
[----:B--2---:R-:W-:-:S05]  /*0600*/  LOP3.LUT R15, R12, 0xffff, RZ, 0xc0, !PT ;  /* 0x0000ffff0c0f7812 */ /* 0x004fca00078ec0ff */
[----:B------:R-:W-:Y:S01]  /*0610*/  IMAD.SHL.U32 R15, R15, 0x1000000, RZ ;  /* 0x010000000f0f7824 */ /* 0x000fe200078e00ff */
[----:B---3--:R-:W-:-:S04]  /*0620*/  LOP3.LUT R11, R11, 0xffff, RZ, 0xc0, !PT ;  /* 0x0000ffff0b0b7812 */ /* 0x008fc800078ec0ff */
[----:B------:R-:W-:Y:S02]  /*0630*/  LOP3.LUT R16, R15, 0xf000000, RZ, 0xc0, !PT ;  /* 0x0f0000000f107812 */ /* 0x000fe400078ec0ff */
[----:B0-----:R-:W-:Y:S01]  /*0640*/  LOP3.LUT R7, R13, 0xffff, RZ, 0xc0, !PT ;  /* 0x0000ffff0d077812 */ /* 0x001fe200078ec0ff */
[----:B------:R-:W-:Y:S02]  /*0650*/  IMAD.SHL.U32 R15, R11, 0x100000, RZ ;  /* 0x001000000b0f7824 */ /* 0x000fe400078e00ff */
[----:B----4-:R-:W-:Y:S02]  /*0660*/  IMAD.U32 R17, R10, 0x10000, RZ ;  /* 0x000100000a117824 */ /* 0x010fe400078e00ff */
[----:B------:R-:W-:Y:S02]  /*0670*/  IMAD R16, R7, 0x10000000, R16 ;  /* 0x1000000007107824 */ /* 0x000fe400078e0210 */
[----:B------:R-:W0:Y:S01]  /*0680*/  LDC R7, c[0x0][0x3bc] ;  /* 0x0000ef00ff077b82 */ /* 0x000e220000000800 */
[----:B------:R-:W-:-:S02]  /*0690*/  LOP3.LUT R17, R17, 0xf0000, RZ, 0xc0, !PT ;  /* 0x000f000011117812 */ /* 0x000fc400078ec0ff */
[----:B------:R-:W-:Y:S01]  /*06a0*/  LOP3.LUT R15, R15, 0xf00000, RZ, 0xc0, !PT ;  /* 0x00f000000f0f7812 */ /* 0x000fe200078ec0ff */
[----:B------:R-:W-:Y:S02]  /*06b0*/  IMAD.SHL.U32 R12, R12, 0x10, RZ ;  /* 0x000000100c0c7824 */ /* 0x000fe400078e00ff */
[----:B------:R-:W-:Y:S01]  /*06c0*/  IMAD.SHL.U32 R13, R13, 0x100, RZ ;  /* 0x000001000d0d7824 */ /* 0x000fe200078e00ff */
[----:B------:R-:W-:Y:S01]  /*06d0*/  IADD3 R15, PT, PT, R17, R16, R15 ;  /* 0x00000010110f7210 */ /* 0x000fe20007ffe00f */
[----:B------:R-:W-:Y:S01]  /*06e0*/  VIADD R16, R9, 0x8 ;  /* 0x0000000809107836 */ /* 0x000fe20000000000 */
[----:B------:R-:W-:Y:S02]  /*06f0*/  LOP3.LUT R12, R12, 0xf00, RZ, 0xc0, !PT ;  /* 0x00000f000c0c7812 */ /* 0x000fe400078ec0ff */
[----:B------:R-:W-:Y:S01]  /*0700*/  LOP3.LUT R8, R13, 0xf000, RZ, 0xc0, !PT ;  /* 0x0000f0000d087812 */ /* 0x000fe200078ec0ff */
[----:B------:R-:W-:Y:S01]  /*0710*/  VIADD R13, R9, 0x4 ;  /* 0x00000004090d7836 */ /* 0x000fe20000000000 */
[----:B------:R-:W-:-:S02]  /*0720*/  ISETP.GE.AND P0, PT, R16, UR15, PT ;  /* 0x0000000f10007c0c */ /* 0x000fc4000bf06270 */
[----:B------:R-:W-:Y:S02]  /*0730*/  LOP3.LUT R10, R10, 0xf0, RZ, 0xc0, !PT ;  /* 0x000000f00a0a7812 */ /* 0x000fe400078ec0ff */
[----:B------:R-:W-:Y:S02]  /*0740*/  IADD3 R12, PT, PT, R12, R15, R8 ;  /* 0x0000000f0c0c7210 */ /* 0x000fe40007ffe008 */
[C---:B------:R-:W-:Y:S01]  /*0750*/  IADD3 R8, P4, P5, R9.reuse, UR12, R6 ;  /* 0x0000000c09087c10 */ /* 0x040fe2000fd9e006 */
[----:B------:R-:W-:Y:S01]  /*0760*/  VIADD R9, R9, 0xc ;  /* 0x0000000c09097836 */ /* 0x000fe20000000000 */
[----:B------:R-:W-:Y:S02]  /*0770*/  ISETP.GE.U32.OR P0, PT, R0, UR14, P0 ;  /* 0x0000000e00007c0c */ /* 0x000fe40008706470 */
[----:B------:R-:W-:Y:S02]  /*0780*/  SHF.R.U32.HI R10, RZ, 0x4, R10 ;  /* 0x00000004ff0a7819 */ /* 0x000fe4000001160a */
[----:B------:R-:W-:-:S02]  /*0790*/  LOP3.LUT R11, R11, 0xf0, RZ, 0xc0, !PT ;  /* 0x000000f00b0b7812 */ /* 0x000fc400078ec0ff */
[----:B------:R-:W-:Y:S02]  /*07a0*/  ISETP.GE.AND P3, PT, R13, UR15, PT ;  /* 0x0000000f0d007c0c */ /* 0x000fe4000bf66270 */
[----:B------:R-:W-:Y:S02]  /*07b0*/  ISETP.GE.AND P2, PT, R9, UR15, PT ;  /* 0x0000000f09007c0c */ /* 0x000fe4000bf46270 */
[----:B------:R-:W-:Y:S01]  /*07c0*/  IADD3 R15, PT, PT, R10, R12, R11 ;  /* 0x0000000c0a0f7210 */ /* 0x000fe20007ffe00b */
[----:B0-----:R-:W-:Y:S01]  /*07d0*/  IMAD.WIDE R12, R7, 0x4, R2 ;  /* 0x00000004070c7825 */ /* 0x001fe200078e0202 */
[----:B------:R-:W-:Y:S02]  /*07e0*/  ISETP.GE.U32.OR P3, PT, R0, UR14, P3 ;  /* 0x0000000e00007c0c */ /* 0x000fe40009f66470 */
[----:B------:R-:W-:Y:S02]  /*07f0*/  PRMT R16, RZ, 0x7610, R16 ;  /* 0x00007610ff107816 */ /* 0x000fe40000000010 */
[----:B------:R-:W-:-:S02]  /*0800*/  IADD3.X R9, PT, PT, RZ, UR13, R14, P4, P5 ;  /* 0x0000000dff097c10 */ /* 0x000fc4000a7ea40e */
[----:B------:R-:W-:Y:S01]  /*0810*/  ISETP.GE.U32.OR P2, PT, R0, UR14, P2 ;  /* 0x0000000e00007c0c */ /* 0x000fe20009746470 */
[----:B------:R0:W-:Y:S01]  /*0820*/  STG.E desc[UR4][R12.64], R15 ;  /* 0x0000000f0c007986 */ /* 0x0001e2000c101904 */
[----:B------:R-:W-:-:S03]  /*0830*/  PRMT R11, RZ, 0x7610, R11 ;  /* 0x00007610ff0b7816 */ /* 0x000fc6000000000b */
[----:B------:R-:W2:Y:S01]  /*0840*/  @!P0 LDG.E.U8 R16, desc[UR4][R8.64+0x8] ;  /* 0x0000080408108981 */ /* 0x000ea2000c1e1100 */
[----:B------:R-:W-:Y:S02]  /*0850*/  PRMT R17, RZ, 0x7610, R17 ;  /* 0x00007610ff117816 */ /* 0x000fe40000000011 */
[----:B------:R-:W-:Y:S01]  /*0860*/  PRMT R10, RZ, 0x7610, R10 ;  /* 0x00007610ff0a7816 */ /* 0x000fe2000000000a */
[----:B------:R-:W3:Y:S04]  /*0870*/  @!P3 LDG.E.U8 R11, desc[UR4][R8.64+0x4] ;  /* 0x00000404080bb981 */ /* 0x000ee8000c1e1100 */
[----:B------:R-:W0:Y:S04]  /*0880*/  @!P2 LDG.E.U8 R17, desc[UR4][R8.64+0xc] ;  /* 0x00000c040811a981 */ /* 0x000e28000c1e1100 */
[----:B------:R1:W4:Y:S01]  /*0890*/  @!P1 LDG.E.U8 R10, desc[UR4][R8.64] ;  /* 0x00000004080a9981 */ /* 0x000322000c1e1100 */
[----:B------:R-:W-:-:S05]  /*08a0*/  VIADD R4, R4, 0x60 ;  /* 0x0000006004047836 */ /* 0x000fca0000000000 */
[----:B------:R-:W-:-:S05]  /*08b0*/  LEA.HI R5, R4, R5, RZ, 0x1f ;  /* 0x0000000504057211 */ /* 0x000fca00078ff8ff */
[C---:B-1----:R-:W-:Y:S02]  /*08c0*/  VIADD R8, R5.reuse, 0x8 ;  /* 0x0000000805087836 */ /* 0x042fe40000000000 */
[----:B------:R-:W-:-:S03]  /*08d0*/  VIADD R4, R5, 0x4 ;  /* 0x0000000405047836 */ /* 0x000fc60000000000 */
[----:B------:R-:W-:Y:S02]  /*08e0*/  ISETP.GE.AND P1, PT, R8, UR15, PT ;  /* 0x0000000f08007c0c */ /* 0x000fe4000bf26270 */
[----:B------:R-:W-:Y:S02]  /*08f0*/  ISETP.GE.AND P3, PT, R4, UR15, PT ;  /* 0x0000000f04007c0c */ /* 0x000fe4000bf66270 */
[C---:B------:R-:W-:Y:S02]  /*0900*/  IADD3 R4, P4, P5, R5.reuse, UR12, R6 ;  /* 0x0000000c05047c10 */ /* 0x040fe4000fd9e006 */
[C---:B------:R-:W-:Y:S01]  /*0910*/  ISETP.GE.AND P0, PT, R5.reuse, UR15, PT ;  /* 0x0000000f05007c0c */ /* 0x040fe2000bf06270 */
[----:B------:R-:W-:Y:S01]  /*0920*/  VIADD R5, R5, 0xc ;  /* 0x0000000c05057836 */ /* 0x000fe20000000000 */
[C---:B------:R-:W-:Y:S01]  /*0930*/  ISETP.GE.U32.OR P1, PT, R0.reuse, UR14, P1 ;  /* 0x0000000e00007c0c */ /* 0x040fe20008f26470 */
[----:B------:R-:W-:Y:S01]  /*0940*/  IMAD.SHL.U32 R9, R7, 0x2, RZ ;  /* 0x0000000207097824 */ /* 0x000fe200078e00ff */
[----:B------:R-:W-:-:S02]  /*0950*/  ISETP.GE.U32.OR P3, PT, R0, UR14, P3 ;  /* 0x0000000e00007c0c */ /* 0x000fc40009f66470 */
[----:B------:R-:W-:Y:S01]  /*0960*/  ISETP.GE.AND P2, PT, R5, UR15, PT ;  /* 0x0000000f05007c0c */ /* 0x000fe2000bf46270 */
[----:B------:R-:W-:Y:S01]  /*0970*/  IMAD.WIDE R8, R9, 0x4, R2 ;  /* 0x0000000409087825 */ /* 0x000fe200078e0202 */
[----:B------:R-:W-:Y:S02]  /*0980*/  IADD3.X R5, PT, PT, RZ, UR13, R14, P4, P5 ;  /* 0x0000000dff057c10 */ /* 0x000fe4000a7ea40e */
[C---:B------:R-:W-:Y:S02]  /*0990*/  ISETP.GE.U32.OR P0, PT, R0.reuse, UR14, P0 ;  /* 0x0000000e00007c0c */ /* 0x040fe40008706470 */
[----:B------:R-:W-:Y:S02]  /*09a0*/  ISETP.GE.U32.OR P2, PT, R0, UR14, P2 ;  /* 0x0000000e00007c0c */ /* 0x000fe40009746470 */
[----:B------:R-:W-:Y:S02]  /*09b0*/  PRMT R6, RZ, 0x7610, R6 ;  /* 0x00007610ff067816 */ /* 0x000fe40000000006 */
[----:B------:R-:W-:-:S02]  /*09c0*/  PRMT R0, RZ, 0x7610, R0 ;  /* 0x00007610ff007816 */ /* 0x000fc40000000000 */
[----:B--2---:R-:W-:Y:S02]  /*09d0*/  LOP3.LUT R18, R16, 0xffff, RZ, 0xc0, !PT ;  /* 0x0000ffff10127812 */ /* 0x004fe400078ec0ff */
[----:B---3--:R-:W-:-:S03]  /*09e0*/  LOP3.LUT R11, R11, 0xffff, RZ, 0xc0, !PT ;  /* 0x0000ffff0b0b7812 */ /* 0x008fc600078ec0ff */
[----:B------:R-:W-:Y:S01]  /*09f0*/  IMAD.SHL.U32 R18, R18, 0x1000000, RZ ;  /* 0x0100000012127824 */ /* 0x000fe200078e00ff */
[----:B0-----:R-:W-:Y:S01]  /*0a00*/  LOP3.LUT R12, R17, 0xffff, RZ, 0xc0, !PT ;  /* 0x0000ffff110c7812 */ /* 0x001fe200078ec0ff */
[----:B------:R-:W-:-:S03]  /*0a10*/  IMAD.SHL.U32 R15, R11, 0x100000, RZ ;  /* 0x001000000b0f7824 */ /* 0x000fc600078e00ff */
[----:B------:R-:W-:Y:S01]  /*0a20*/  LOP3.LUT R13, R18, 0xf000000, RZ, 0xc0, !PT ;  /* 0x0f000000120d7812 */ /* 0x000fe200078ec0ff */
[----:B----4-:R-:W-:Y:S02]  /*0a30*/  IMAD.U32 R18, R10, 0x10000, RZ ;  /* 0x000100000a127824 */ /* 0x010fe400078e00ff */
[----:B------:R-:W-:Y:S01]  /*0a40*/  IMAD.SHL.U32 R16, R16, 0x10, RZ ;  /* 0x0000001010107824 */ /* 0x000fe200078e00ff */
[----:B------:R-:W-:Y:S01]  /*0a50*/  LOP3.LUT R15, R15, 0xf00000, RZ, 0xc0, !PT ;  /* 0x00f000000f0f7812 */ /* 0x000fe200078ec0ff */
[----:B------:R-:W-:Y:S01]  /*0a60*/  IMAD R12, R12, 0x10000000, R13 ;  /* 0x100000000c0c7824 */ /* 0x000fe200078e020d */
[----:B------:R-:W-:Y:S01]  /*0a70*/  LOP3.LUT R18, R18, 0xf0000, RZ, 0xc0, !PT ;  /* 0x000f000012127812 */ /* 0x000fe200078ec0ff */
[----:B------:R-:W-:Y:S01]  /*0a80*/  IMAD.SHL.U32 R17, R17, 0x100, RZ ;  /* 0x0000010011117824 */ /* 0x000fe200078e00ff */
[----:B------:R-:W-:Y:S02]  /*0a90*/  LOP3.LUT R16, R16, 0xf00, RZ, 0xc0, !PT ;  /* 0x00000f0010107812 */ /* 0x000fe400078ec0ff */
[----:B------:R-:W-:-:S02]  /*0aa0*/  IADD3 R12, PT, PT, R18, R12, R15 ;  /* 0x0000000c120c7210 */ /* 0x000fc40007ffe00f */
[----:B------:R-:W-:Y:S02]  /*0ab0*/  LOP3.LUT R17, R17, 0xf000, RZ, 0xc0, !PT ;  /* 0x0000f00011117812 */ /* 0x000fe400078ec0ff */
[----:B------:R-:W-:Y:S02]  /*0ac0*/  LOP3.LUT R10, R10, 0xf0, RZ, 0xc0, !PT ;  /* 0x000000f00a0a7812 */ /* 0x000fe400078ec0ff */
[----:B------:R-:W-:Y:S02]  /*0ad0*/  IADD3 R12, PT, PT, R16, R12, R17 ;  /* 0x0000000c100c7210 */ /* 0x000fe40007ffe011 */
[----:B------:R-:W-:Y:S02]  /*0ae0*/  SHF.R.U32.HI R10, RZ, 0x4, R10 ;  /* 0x00000004ff0a7819 */ /* 0x000fe4000001160a */
[----:B------:R-:W-:-:S04]  /*0af0*/  LOP3.LUT R11, R11, 0xf0, RZ, 0xc0, !PT ;  /* 0x000000f00b0b7812 */ /* 0x000fc800078ec0ff */
[----:B------:R-:W-:Y:S02]  /*0b00*/  IADD3 R11, PT, PT, R10, R12, R11 ;  /* 0x0000000c0a0b7210 */ /* 0x000fe40007ffe00b */
[----:B------:R-:W-:-:S03]  /*0b10*/  PRMT R10, RZ, 0x7610, R10 ;  /* 0x00007610ff0a7816 */ /* 0x000fc6000000000a */
[----:B------:R0:W-:Y:S04]  /*0b20*/  STG.E desc[UR4][R8.64], R11 ;  /* 0x0000000b08007986 */ /* 0x0001e8000c101904 */
[----:B------:R-:W2:Y:S01]  /*0b30*/  @!P1 LDG.E.U8 R10, desc[UR4][R4.64+0x8] ;  /* 0x00000804040a9981 */ /* 0x000ea2000c1e1100 */
[----:B------:R-:W-:-:S03]  /*0b40*/  PRMT R12, RZ, 0x7610, R12 ;  /* 0x00007610ff0c7816 */ /* 0x000fc6000000000c */
[----:B------:R-:W3:Y:S04]  /*0b50*/  @!P3 LDG.E.U8 R6, desc[UR4][R4.64+0x4] ;  /* 0x000004040406b981 */ /* 0x000ee8000c1e1100 */
[----:B------:R-:W0:Y:S04]  /*0b60*/  @!P0 LDG.E.U8 R0, desc[UR4][R4.64] ;  /* 0x0000000404008981 */ /* 0x000e28000c1e1100 */
[----:B------:R-:W4:Y:S01]  /*0b70*/  @!P2 LDG.E.U8 R12, desc[UR4][R4.64+0xc] ;  /* 0x00000c04040ca981 */ /* 0x000f22000c1e1100 */
[----:B------:R-:W-:-:S04]  /*0b80*/  IMAD R7, R7, 0x3, RZ ;  /* 0x0000000307077824 */ /* 0x000fc800078e02ff */
[----:B------:R-:W-:Y:S01]  /*0b90*/  IMAD.WIDE R2, R7, 0x4, R2 ;  /* 0x0000000407027825 */ /* 0x000fe200078e0202 */
[----:B--2---:R-:W-:Y:S02]  /*0ba0*/  LOP3.LUT R13, R10, 0xffff, RZ, 0xc0, !PT ;  /* 0x0000ffff0a0d7812 */ /* 0x004fe400078ec0ff */
[----:B---3--:R-:W-:-:S03]  /*0bb0*/  LOP3.LUT R14, R6, 0xffff, RZ, 0xc0, !PT ;  /* 0x0000ffff060e7812 */ /* 0x008fc600078ec0ff */
[----:B------:R-:W-:Y:S02]  /*0bc0*/  IMAD.SHL.U32 R13, R13, 0x1000000, RZ ;  /* 0x010000000d0d7824 */ /* 0x000fe400078e00ff */
[----:B0-----:R-:W-:-:S03]  /*0bd0*/  IMAD.U32 R9, R0, 0x10000, RZ ;  /* 0x0001000000097824 */ /* 0x001fc600078e00ff */
[----:B------:R-:W-:Y:S01]  /*0be0*/  LOP3.LUT R13, R13, 0xf000000, RZ, 0xc0, !PT ;  /* 0x0f0000000d0d7812 */ /* 0x000fe200078ec0ff */
[----:B------:R-:W-:Y:S01]  /*0bf0*/  IMAD.SHL.U32 R8, R14, 0x100000, RZ ;  /* 0x001000000e087824 */ /* 0x000fe200078e00ff */
[----:B----4-:R-:W-:Y:S01]  /*0c00*/  LOP3.LUT R6, R12, 0xffff, RZ, 0xc0, !PT ;  /* 0x0000ffff0c067812 */ /* 0x010fe200078ec0ff */
[----:B------:R-:W-:Y:S01]  /*0c10*/  IMAD.SHL.U32 R10, R10, 0x10, RZ ;  /* 0x000000100a0a7824 */ /* 0x000fe200078e00ff */
[----:B------:R-:W-:Y:S01]  /*0c20*/  LOP3.LUT R11, R9, 0xf0000, RZ, 0xc0, !PT ;  /* 0x000f0000090b7812 */ /* 0x000fe200078ec0ff */
[----:B------:R-:W-:Y:S01]  /*0c30*/  IMAD.SHL.U32 R12, R12, 0x100, RZ ;  /* 0x000001000c0c7824 */ /* 0x000fe200078e00ff */
[----:B------:R-:W-:Y:S01]  /*0c40*/  LOP3.LUT R9, R8, 0xf00000, RZ, 0xc0, !PT ;  /* 0x00f0000008097812 */ /* 0x000fe200078ec0ff */
[----:B------:R-:W-:Y:S01]  /*0c50*/  IMAD R6, R6, 0x10000000, R13 ;  /* 0x1000000006067824 */ /* 0x000fe200078e020d */
[----:B------:R-:W-:Y:S02]  /*0c60*/  LOP3.LUT R0, R0, 0xf0, RZ, 0xc0, !PT ;  /* 0x000000f000007812 */ /* 0x000fe400078ec0ff */
[----:B------:R-:W-:-:S02]  /*0c70*/  LOP3.LUT R10, R10, 0xf00, RZ, 0xc0, !PT ;  /* 0x00000f000a0a7812 */ /* 0x000fc400078ec0ff */
[----:B------:R-:W-:Y:S02]  /*0c80*/  IADD3 R6, PT, PT, R11, R6, R9 ;  /* 0x000000060b067210 */ /* 0x000fe40007ffe009 */
[----:B------:R-:W-:Y:S02]  /*0c90*/  LOP3.LUT R5, R12, 0xf000, RZ, 0xc0, !PT ;  /* 0x0000f0000c057812 */ /* 0x000fe400078ec0ff */
[----:B------:R-:W-:Y:S02]  /*0ca0*/  SHF.R.U32.HI R0, RZ, 0x4, R0 ;  /* 0x00000004ff007819 */ /* 0x000fe40000011600 */
[----:B------:R-:W-:Y:S02]  /*0cb0*/  IADD3 R5, PT, PT, R10, R6, R5 ;  /* 0x000000060a057210 */ /* 0x000fe40007ffe005 */
[----:B------:R-:W-:-:S04]  /*0cc0*/  LOP3.LUT R14, R14, 0xf0, RZ, 0xc0, !PT ;  /* 0x000000f00e0e7812 */ /* 0x000fc800078ec0ff */
[----:B------:R-:W-:-:S05]  /*0cd0*/  IADD3 R5, PT, PT, R0, R5, R14 ;  /* 0x0000000500057210 */ /* 0x000fca0007ffe00e */
[----:B------:R-:W-:Y:S01]  /*0ce0*/  STG.E desc[UR4][R2.64], R5 ;  /* 0x0000000502007986 */ /* 0x000fe2000c101904 */
[----:B------:R-:W-:Y:S05]  /*0cf0*/  EXIT ;  /* 0x000000000000794d */ /* 0x000fea0003800000 */
.L_x_48:
        /* <DEDUP_REMOVED lines=16> */
.L_x_63:


//--------------------- .text._ZN2at6native31matrix_to_m16n8k16_Bint4_layoutILi4EEEvNS_27GenericPackedTensorAccessorIhLm2ENS_17RestrictPtrTraitsEiEENS2_IiLm4ES3_iEE --------------------------
	.section	.text._ZN2at6native31matrix_to_m16n8k16_Bint4_layoutILi4EEEvNS_27GenericPackedTensorAccessorIhLm2ENS_17RestrictPtrTraitsEiEENS2_IiLm4ES3_iEE,"ax",@progbits
	.align	128
        .global         _ZN2at6native31matrix_to_m16n8k16_Bint4_layoutILi4EEEvNS_27GenericPackedTensorAccessorIhLm2ENS_17RestrictPtrTraitsEiEENS2_IiLm4ES3_iEE
        .type           _ZN2at6native31matrix_to_m16n8k16_Bint4_layoutILi4EEEvNS_27GenericPackedTensorAccessorIhLm2ENS_17RestrictPtrTraitsEiEENS2_IiLm4ES3_iEE,@function
        .size           _ZN2at6native31matrix_to_m16n8k16_Bint4_layoutILi4EEEvNS_27GenericPackedTensorAccessorIhLm2ENS_17RestrictPtrTraitsEiEENS2_IiLm4ES3_iEE,(.L_x_64 - _ZN2at6native31matrix_to_m16n8k16_Bint4_layoutILi4EEEvNS_27GenericPackedTensorAccessorIhLm2ENS_17RestrictPtrTraitsEiEENS2_IiLm4ES3_iEE)
        .other          _ZN2at6native31matrix_to_m16n8k16_Bint4_layoutILi4EEEvNS_27GenericPackedTensorAccessorIhLm2ENS_17RestrictPtrTraitsEiEENS2_IiLm4ES3_iEE,@"STO_CUDA_ENTRY STV_DEFAULT"
_ZN2at6native31matrix_to_m16n8k16_Bint4_layoutILi4EEEvNS_27GenericPackedTensorAccessorIhLm2ENS_17RestrictPtrTraitsEiEENS2_IiLm4ES3_iEE:
.text._ZN2at6native31matrix_to_m16n8k16_Bint4_layoutILi4EEEvNS_27GenericPackedTensorAccessorIhLm2ENS_17RestrictPtrTraitsEiEENS2_IiLm4ES3_iEE:
        /* <DEDUP_REMOVED lines=14> */
[----:B------:R-:W-:Y:S02]  /*00e0*/  VIADD R4, R2, 0x8 ;  /* 0x0000000802047836 */ /* 0x000fe40000000000 */
[----:B---3--:R-:W-:Y:S01]  /*00f0*/  IMAD R3, R0, UR6, RZ ;  /* 0x0000000600037c24 */ /* 0x008fe2000f8e02ff */
[----:B------:R-:W0:Y:S01]  /*0100*/  LDCU.64 UR6, c[0x0][0x3b0] ;  /* 0x00007600ff0677ac */ /* 0x000e220008000a00 */
[----:B------:R-:W-:Y:S01]  /*0110*/  VIADD R5, R2, 0x4 ;  /* 0x0000000402057836 */ /* 0x000fe20000000000 */
[----:B-1----:R-:W-:Y:S01]  /*0120*/  ISETP.GE.AND P1, PT, R4, UR15, PT ;  /* 0x0000000f04007c0c */ /* 0x002fe2000bf26270 */
[----:B------:R-:W-:Y:S01]  /*0130*/  VIADD R4, R2, 0xc ;  /* 0x0000000c02047836 */ /* 0x000fe20000000000 */
[----:B------:R-:W-:Y:S02]  /*0140*/  SHF.R.S32.HI R16, RZ, 0x1f, R3 ;  /* 0x0000001fff107819 */ /* 0x000fe40000011403 */
[----:B------:R-:W-:-:S02]  /*0150*/  ISETP.GE.U32.OR P1, PT, R0, UR14, P1 ;  /* 0x0000000e00007c0c */ /* 0x000fc40008f26470 */
[----:B------:R-:W-:Y:S02]  /*0160*/  IADD3 R10, P2, P3, R2, UR12, R3 ;  /* 0x0000000c020a7c10 */ /* 0x000fe4000fb5e003 */
[----:B------:R-:W-:Y:S02]  /*0170*/  ISETP.GE.AND P0, PT, R4, UR15, PT ;  /* 0x0000000f04007c0c */ /* 0x000fe4000bf06270 */
[----:B------:R-:W-:Y:S02]  /*0180*/  PRMT R4, RZ, 0x7610, R4 ;  /* 0x00007610ff047816 */ /* 0x000fe40000000004 */
[----:B------:R-:W-:Y:S02]  /*0190*/  IADD3.X R11, PT, PT, RZ, UR13, R16, P2, P3 ;  /* 0x0000000dff0b7c10 */ /* 0x000fe400097e6410 */
[----:B------:R-:W-:Y:S02]  /*01a0*/  ISETP.GE.U32.OR P0, PT, R0, UR14, P0 ;  /* 0x0000000e00007c0c */ /* 0x000fe40008706470 */
[----:B------:R-:W-:Y:S01]  /*01b0*/  ISETP.GE.AND P3, PT, R5, UR15, PT ;  /* 0x0000000f05007c0c */ /* 0x000fe2000bf66270 */
[----:B-----5:R-:W2:Y:S01]  /*01c0*/  @!P1 LDG.E.U8 R4, desc[UR4][R10.64+0x8] ;  /* 0x000008040a049981 */ /* 0x020ea2000c1e1100 */
[----:B------:R-:W-:-:S02]  /*01d0*/  ISETP.GE.AND P2, PT, R2, UR15, PT ;  /* 0x0000000f02007c0c */ /* 0x000fc4000bf46270 */
[C---:B------:R-:W-:Y:S02]  /*01e0*/  ISETP.GE.U32.OR P3, PT, R0.reuse, UR14, P3 ;  /* 0x0000000e00007c0c */ /* 0x040fe40009f66470 */
[----:B------:R-:W-:Y:S02]  /*01f0*/  PRMT R5, RZ, 0x7610, R5 ;  /* 0x00007610ff057816 */ /* 0x000fe40000000005 */
[----:B------:R-:W-:-:S04]  /*0200*/  ISETP.GE.U32.OR P2, PT, R0, UR14, P2 ;  /* 0x0000000e00007c0c */ /* 0x000fc80009746470 */
[----:B------:R-:W3:Y:S01]  /*0210*/  @!P0 LDG.E.U8 R5, desc[UR4][R10.64+0xc] ;  /* 0x00000c040a058981 */ /* 0x000ee2000c1e1100 */
[----:B------:R-:W-:-:S04]  /*0220*/  PRMT R2, RZ, 0x7610, R2 ;  /* 0x00007610ff027816 */ /* 0x000fc80000000002 */
[----:B------:R-:W4:Y:S04]  /*0230*/  @!P3 LDG.E.U8 R6, desc[UR4][R10.64+0x4] ;  /* 0x000004040a06b981 */ /* 0x000f28000c1e1100 */
[----:B------:R-:W5:Y:S01]  /*0240*/  @!P2 LDG.E.U8 R2, desc[UR4][R10.64] ;  /* 0x000000040a02a981 */ /* 0x000f62000c1e1100 */
[----:B--2---:R-:W-:-:S05]  /*0250*/  LOP3.LUT R9, R4, 0xffff, RZ, 0xc0, !PT ;  /* 0x0000ffff04097812 */ /* 0x004fca00078ec0ff */
[----:B------:R-:W-:Y:S02]  /*0260*/  IMAD.SHL.U32 R12, R9, 0x1000000, RZ ;  /* 0x01000000090c7824 */ /* 0x000fe400078e00ff */
[----:B0-----:R-:W-:-:S03]  /*0270*/  IMAD R9, R15, UR6, RZ ;  /* 0x000000060f097c24 */ /* 0x001fc6000f8e02ff */
[----:B------:R-:W-:Y:S01]  /*0280*/  LOP3.LUT R15, R12, 0xf000000, RZ, 0xc0, !PT ;  /* 0x0f0000000c0f7812 */ /* 0x000fe200078ec0ff */
[----:B------:R-:W-:Y:S01]  /*0290*/  IMAD R12, R13, UR7, RZ ;  /* 0x000000070d0c7c24 */ /* 0x000fe2000f8e02ff */
[----:B---3--:R-:W-:Y:S01]  /*02a0*/  LOP3.LUT R14, R5, 0xffff, RZ, 0xc0, !PT ;  /* 0x0000ffff050e7812 */ /* 0x008fe200078ec0ff */
[----:B------:R-:W-:Y:S01]  /*02b0*/  IMAD R13, R17, UR8, RZ ;  /* 0x00000008110d7c24 */ /* 0x000fe2000f8e02ff */
[----:B------:R-:W0:Y:S01]  /*02c0*/  LDCU.64 UR6, c[0x0][0x398] ;  /* 0x00007300ff0677ac */ /* 0x000e220008000a00 */
[----:B----4-:R-:W-:Y:S02]  /*02d0*/  LOP3.LUT R6, R6, 0xffff, RZ, 0xc0, !PT ;  /* 0x0000ffff06067812 */ /* 0x010fe400078ec0ff */
[----:B------:R-:W-:Y:S01]  /*02e0*/  IMAD R14, R14, 0x10000000, R15 ;  /* 0x100000000e0e7824 */ /* 0x000fe200078e020f */
[----:B------:R-:W-:Y:S02]  /*02f0*/  SHF.R.S32.HI R15, RZ, 0x1f, R9 ;  /* 0x0000001fff0f7819 */ /* 0x000fe40000011409 */
[----:B------:R-:W-:-:S02]  /*0300*/  IADD3 R9, P0, P1, R13, R9, R12 ;  /* 0x000000090d097210 */ /* 0x000fc4000791e00c */
[----:B------:R-:W-:Y:S01]  /*0310*/  SHF.R.S32.HI R18, RZ, 0x1f, R12 ;  /* 0x0000001fff127819 */ /* 0x000fe2000001140c */
[----:B------:R-:W-:Y:S02]  /*0320*/  VIADD R12, R8, 0x20 ;  /* 0x00000020080c7836 */ /* 0x000fe40000000000 */
[----:B-----5:R-:W-:Y:S02]  /*0330*/  IMAD.U32 R11, R2, 0x10000, RZ ;  /* 0x00010000020b7824 */ /* 0x020fe400078e00ff */
[----:B------:R-:W-:Y:S01]  /*0340*/  IMAD.SHL.U32 R10, R6, 0x100000, RZ ;  /* 0x00100000060a7824 */ /* 0x000fe200078e00ff */
[----:B------:R-:W-:Y:S01]  /*0350*/  LEA.HI R12, R12, R7, RZ, 0x1f ;  /* 0x000000070c0c7211 */ /* 0x000fe200078ff8ff */
[----:B------:R-:W-:Y:S01]  /*0360*/  IMAD.SHL.U32 R7, R4, 0x10, RZ ;  /* 0x0000001004077824 */ /* 0x000fe200078e00ff */
[----:B------:R-:W-:Y:S01]  /*0370*/  LOP3.LUT R8, R11, 0xf0000, RZ, 0xc0, !PT ;  /* 0x000f00000b087812 */ /* 0x000fe200078ec0ff */
[----:B------:R-:W-:Y:S01]  /*0380*/  IMAD.SHL.U32 R5, R5, 0x100, RZ ;  /* 0x0000010005057824 */ /* 0x000fe200078e00ff */
[----:B------:R-:W-:-:S02]  /*0390*/  SHF.R.S32.HI R13, RZ, 0x1f, R13 ;  /* 0x0000001fff0d7819 */ /* 0x000fc4000001140d */
[----:B------:R-:W-:Y:S02]  /*03a0*/  LOP3.LUT R11, R10, 0xf00000, RZ, 0xc0, !PT ;  /* 0x00f000000a0b7812 */ /* 0x000fe400078ec0ff */
[----:B------:R-:W-:Y:S02]  /*03b0*/  IADD3.X R18, PT, PT, R13, R15, R18, P0, P1 ;  /* 0x0000000f0d127210 */ /* 0x000fe400007e2412 */
[----:B------:R-:W-:Y:S01]  /*03c0*/  IADD3 R8, PT, PT, R8, R14, R11 ;  /* 0x0000000e08087210 */ /* 0x000fe20007ffe00b */
[----:B------:R-:W-:Y:S01]  /*03d0*/  VIADD R11, R12, 0x8 ;  /* 0x000000080c0b7836 */ /* 0x000fe20000000000 */
[----:B------:R-:W-:Y:S01]  /*03e0*/  LOP3.LUT R10, R7, 0xf00, RZ, 0xc0, !PT ;  /* 0x00000f00070a7812 */ /* 0x000fe200078ec0ff */
[----:B------:R-:W1:Y:S01]  /*03f0*/  LDC R13, c[0x0][0x3bc] ;  /* 0x0000ef00ff0d7b82 */ /* 0x000e620000000800 */
[----:B0-----:R-:W-:Y:S02]  /*0400*/  LEA R4, P0, R9, UR6, 0x2 ;  /* 0x0000000609047c11 */ /* 0x001fe4000f8010ff */
[----:B------:R-:W-:-:S02]  /*0410*/  LOP3.LUT R7, R5, 0xf000, RZ, 0xc0, !PT ;  /* 0x0000f00005077812 */ /* 0x000fc400078ec0ff */
[----:B------:R-:W-:Y:S02]  /*0420*/  LEA.HI.X R5, R9, UR7, R18, 0x2, P0 ;  /* 0x0000000709057c11 */ /* 0x000fe400080f1412 */
[----:B------:R-:W-:Y:S02]  /*0430*/  IADD3 R7, PT, PT, R10, R8, R7 ;  /* 0x000000080a077210 */ /* 0x000fe40007ffe007 */
[----:B------:R-:W-:Y:S02]  /*0440*/  ISETP.GE.AND P0, PT, R11, UR15, PT ;  /* 0x0000000f0b007c0c */ /* 0x000fe4000bf06270 */
[C---:B------:R-:W-:Y:S01]  /*0450*/  IADD3 R8, P4, P5, R12.reuse, UR12, R3 ;  /* 0x0000000c0c087c10 */ /* 0x040fe2000fd9e003 */
[----:B------:R-:W-:Y:S01]  /*0460*/  VIADD R3, R12, 0x4 ;  /* 0x000000040c037836 */ /* 0x000fe20000000000 */
[----:B------:R-:W-:Y:S01]  /*0470*/  LOP3.LUT R2, R2, 0xf0, RZ, 0xc0, !PT ;  /* 0x000000f002027812 */ /* 0x000fe200078ec0ff */
[----:B------:R-:W-:Y:S01]  /*0480*/  VIADD R9, R12, 0xc ;  /* 0x0000000c0c097836 */ /* 0x000fe20000000000 */
[----:B------:R-:W-:-:S02]  /*0490*/  ISETP.GE.U32.OR P0, PT, R0, UR14, P0 ;  /* 0x0000000e00007c0c */ /* 0x000fc40008706470 */
[----:B------:R-:W-:Y:S02]  /*04a0*/  ISETP.GE.AND P3, PT, R3, UR15, PT ;  /* 0x0000000f03007c0c */ /* 0x000fe4000bf66270 */
[----:B------:R-:W-:Y:S02]  /*04b0*/  SHF.R.U32.HI R2, RZ, 0x4, R2 ;  /* 0x00000004ff027819 */ /* 0x000fe40000011602 */
[----:B------:R-:W-:Y:S02]  /*04c0*/  LOP3.LUT R6, R6, 0xf0, RZ, 0xc0, !PT ;  /* 0x000000f006067812 */ /* 0x000fe400078ec0ff */
[----:B------:R-:W-:Y:S02]  /*04d0*/  ISETP.GE.AND P2, PT, R9, UR15, PT ;  /* 0x0000000f09007c0c */ /* 0x000fe4000bf46270 */
[----:B------:R-:W-:Y:S02]  /*04e0*/  ISETP.GE.U32.OR P3, PT, R0, UR14, P3 ;  /* 0x0000000e00007c0c */ /* 0x000fe40009f66470 */
[----:B------:R-:W-:-:S02]  /*04f0*/  ISETP.GE.AND P1, PT, R12, UR15, PT ;  /* 0x0000000f0c007c0c */ /* 0x000fc4000bf26270 */
[----:B------:R-:W-:Y:S02]  /*0500*/  IADD3 R7, PT, PT, R2, R7, R6 ;  /* 0x0000000702077210 */ /* 0x000fe40007ffe006 */
[----:B------:R-:W-:Y:S02]  /*0510*/  PRMT R3, RZ, 0x7610, R3 ;  /* 0x00007610ff037816 */ /* 0x000fe40000000003 */
[----:B------:R-:W-:Y:S02]  /*0520*/  IADD3.X R9, PT, PT, RZ, UR13, R16, P4, P5 ;  /* 0x0000000dff097c10 */ /* 0x000fe4000a7ea410 */
[C---:B------:R-:W-:Y:S01]  /*0530*/  ISETP.GE.U32.OR P2, PT, R0.reuse, UR14, P2 ;  /* 0x0000000e00007c0c */ /* 0x040fe20009746470 */
[----:B------:R1:W-:Y:S01]  /*0540*/  STG.E desc[UR4][R4.64], R7 ;  /* 0x0000000704007986 */ /* 0x0003e2000c101904 */
[----:B------:R-:W-:Y:S02]  /*0550*/  ISETP.GE.U32.OR P1, PT, R0, UR14, P1 ;  /* 0x0000000e00007c0c */ /* 0x000fe40008f26470 */
[----:B------:R-:W-:Y:S01]  /*0560*/  PRMT R2, RZ, 0x7610, R2 ;  /* 0x00007610ff027816 */ /* 0x000fe20000000002 */
[----:B------:R-:W2:Y:S01]  /*0570*/  @!P0 LDG.E.U8 R3, desc[UR4][R8.64+0x8] ;  /* 0x0000080408038981 */ /* 0x000ea2000c1e1100 */
[----:B------:R-:W-:-:S02]  /*0580*/  PRMT R6, RZ, 0x7610, R6 ;  /* 0x00007610ff067816 */ /* 0x000fc40000000006 */
[----:B------:R-:W-:Y:S02]  /*0590*/  PRMT R0, RZ, 0x7610, R0 ;  /* 0x00007610ff007816 */ /* 0x000fe40000000000 */
[----:B------:R-:W3:Y:S04]  /*05a0*/  @!P3 LDG.E.U8 R2, desc[UR4][R8.64+0x4] ;  /* 0x000004040802b981 */ /* 0x000ee8000c1e1100 */
[----:B------:R-:W4:Y:S04]  /*05b0*/  @!P2 LDG.E.U8 R6, desc[UR4][R8.64+0xc] ;  /* 0x00000c040806a981 */ /* 0x000f28000c1e1100 */
[----:B------:R-:W5:Y:S01]  /*05c0*/  @!P1 LDG.E.U8 R0, desc[UR4][R8.64] ;  /* 0x0000000408009981 */ /* 0x000f62000c1e1100 */
[----:B-1----:R-:W-:Y:S01]  /*05d0*/  IMAD.WIDE R4, R13, 0x4, R4 ;  /* 0x000000040d047825 */ /* 0x002fe200078e0204 */
[----:B--2---:R-:W-:-:S05]  /*05e0*/  LOP3.LUT R10, R3, 0xffff, RZ, 0xc0, !PT ;  /* 0x0000ffff030a7812 */ /* 0x004fca00078ec0ff */
[----:B------:R-:W-:Y:S01]  /*05f0*/  IMAD.SHL.U32 R10, R10, 0x1000000, RZ ;  /* 0x010000000a0a7824 */ /* 0x000fe200078e00ff */
[----:B---3--:R-:W-:Y:S02]  /*0600*/  LOP3.LUT R11, R2, 0xffff, RZ, 0xc0, !PT ;  /* 0x0000ffff020b7812 */ /* 0x008fe400078ec0ff */
[----:B----4-:R-:W-:Y:S02]  /*0610*/  LOP3.LUT R2, R6, 0xffff, RZ, 0xc0, !PT ;  /* 0x0000ffff06027812 */ /* 0x010fe400078ec0ff */
[----:B------:R-:W-:Y:S01]  /*0620*/  LOP3.LUT R7, R10, 0xf000000, RZ, 0xc0, !PT ;  /* 0x0f0000000a077812 */ /* 0x000fe200078ec0ff */
[----:B------:R-:W-:Y:S02]  /*0630*/  IMAD.SHL.U32 R10, R11, 0x100000, RZ ;  /* 0x001000000b0a7824 */ /* 0x000fe400078e00ff */
[----:B-----5:R-:W-:Y:S02]  /*0640*/  IMAD.U32 R12, R0, 0x10000, RZ ;  /* 0x00010000000c7824 */ /* 0x020fe400078e00ff */
[----:B------:R-:W-:Y:S01]  /*0650*/  IMAD R2, R2, 0x10000000, R7 ;  /* 0x1000000002027824 */ /* 0x000fe200078e0207 */
[----:B------:R-:W-:Y:S01]  /*0660*/  LOP3.LUT R7, R10, 0xf00000, RZ, 0xc0, !PT ;  /* 0x00f000000a077812 */ /* 0x000fe200078ec0ff */
[----:B------:R-:W-:Y:S01]  /*0670*/  IMAD.SHL.U32 R3, R3, 0x10, RZ ;  /* 0x0000001003037824 */ /* 0x000fe200078e00ff */
[----:B------:R-:W-:Y:S01]  /*0680*/  LOP3.LUT R12, R12, 0xf0000, RZ, 0xc0, !PT ;  /* 0x000f00000c0c7812 */ /* 0x000fe200078ec0ff */
[----:B------:R-:W-:Y:S01]  /*0690*/  IMAD.SHL.U32 R6, R6, 0x100, RZ ;  /* 0x0000010006067824 */ /* 0x000fe200078e00ff */
[----:B------:R-:W-:-:S02]  /*06a0*/  LOP3.LUT R0, R0, 0xf0, RZ, 0xc0, !PT ;  /* 0x000000f000007812 */ /* 0x000fc400078ec0ff */
[----:B------:R-:W-:Y:S02]  /*06b0*/  IADD3 R2, PT, PT, R12, R2, R7 ;  /* 0x000000020c027210 */ /* 0x000fe40007ffe007 */
[----:B------:R-:W-:Y:S02]  /*06c0*/  LOP3.LUT R7, R3, 0xf00, RZ, 0xc0, !PT ;  /* 0x00000f0003077812 */ /* 0x000fe400078ec0ff */
[----:B------:R-:W-:Y:S02]  /*06d0*/  LOP3.LUT R3, R6, 0xf000, RZ, 0xc0, !PT ;  /* 0x0000f00006037812 */ /* 0x000fe400078ec0ff */
[----:B------:R-:W-:Y:S02]  /*06e0*/  SHF.R.U32.HI R0, RZ, 0x4, R0 ;  /* 0x00000004ff007819 */ /* 0x000fe40000011600 */
[----:B------:R-:W-:Y:S02]  /*06f0*/  IADD3 R2, PT, PT, R7, R2, R3 ;  /* 0x0000000207027210 */ /* 0x000fe40007ffe003 */
[----:B------:R-:W-:-:S04]  /*0700*/  LOP3.LUT R11, R11, 0xf0, RZ, 0xc0, !PT ;  /* 0x000000f00b0b7812 */ /* 0x000fc800078ec0ff */
[----:B------:R-:W-:-:S05]  /*0710*/  IADD3 R11, PT, PT, R0, R2, R11 ;  /* 0x00000002000b7210 */ /* 0x000fca0007ffe00b */
[----:B------:R-:W-:Y:S01]  /*0720*/  STG.E desc[UR4][R4.64], R11 ;  /* 0x0000000b04007986 */ /* 0x000fe2000c101904 */
[----:B------:R-:W-:Y:S05]  /*0730*/  EXIT ;  /* 0x000000000000794d */ /* 0x000fea0003800000 */
.L_x_49:
        /* <DEDUP_REMOVED lines=12> */
.L_x_64:


//--------------------- .text._ZN2at6native31matrix_to_m16n8k16_Bint4_layoutILi2EEEvNS_27GenericPackedTensorAccessorIhLm2ENS_17RestrictPtrTraitsEiEENS2_IiLm4ES3_iEE --------------------------
	.section	.text._ZN2at6native31matrix_to_m16n8k16_Bint4_layoutILi2EEEvNS_27GenericPackedTensorAccessorIhLm2ENS_17RestrictPtrTraitsEiEENS2_IiLm4ES3_iEE,"ax",@progbits
	.align	128
        .global         _ZN2at6native31matrix_to_m16n8k16_Bint4_layoutILi2EEEvNS_27GenericPackedTensorAccessorIhLm2ENS_17RestrictPtrTraitsEiEENS2_IiLm4ES3_iEE
        .type           _ZN2at6native31matrix_to_m16n8k16_Bint4_layoutILi2EEEvNS_27GenericPackedTensorAccessorIhLm2ENS_17RestrictPtrTraitsEiEENS2_IiLm4ES3_iEE,@function
        .size           _ZN2at6native31matrix_to_m16n8k16_Bint4_layoutILi2EEEvNS_27GenericPackedTensorAccessorIhLm2ENS_17RestrictPtrTraitsEiEENS2_IiLm4ES3_iEE,(.L_x_65 - _ZN2at6native31matrix_to_m16n8k16_Bint4_layoutILi2EEEvNS_27GenericPackedTensorAccessorIhLm2ENS_17RestrictPtrTraitsEiEENS2_IiLm4ES3_iEE)
        .other          _ZN2at6native31matrix_to_m16n8k16_Bint4_layoutILi2EEEvNS_27GenericPackedTensorAccessorIhLm2ENS_17RestrictPtrTraitsEiEENS2_IiLm4ES3_iEE,@"STO_CUDA_ENTRY STV_DEFAULT"
_ZN2at6native31matrix_to_m16n8k16_Bint4_layoutILi2EEEvNS_27GenericPackedTensorAccessorIhLm2ENS_17RestrictPtrTraitsEiEENS2_IiLm4ES3_iEE:
.text._ZN2at6native31matrix_to_m16n8k16_Bint4_layoutILi2EEEvNS_27GenericPackedTensorAccessorIhLm2ENS_17RestrictPtrTraitsEiEENS2_IiLm4ES3_iEE:
[----:B------:R-:W-:Y:S01]  /*0000*/  LDC R1, c[0x0][0x37c] ;  /* 0x0000df00ff017b82 */ /* 0x000fe20000000800 */
[----:B------:R-:W0:Y:S01]  /*0010*/  S2R R11, SR_CTAID.X ;  /* 0x00000000000b7919 */ /* 0x000e220000002500 */
[----:B------:R-:W1:Y:S01]  /*0020*/  LDCU UR4, c[0x0][0x390] ;  /* 0x00007200ff0477ac */ /* 0x000e620008000800 */
[----:B------:R-:W2:Y:S01]  /*0030*/  S2R R3, SR_TID.X ;  /* 0x0000000000037919 */ /* 0x000ea20000002100 */
[----:B------:R-:W3:Y:S01]  /*0040*/  LDCU.128 UR8, c[0x0][0x380] ;  /* 0x00007000ff0877ac */ /* 0x000ee20008000c00 */
[----:B------:R-:W4:Y:S01]  /*0050*/  S2R R13, SR_CTAID.Y ;  /* 0x00000000000d7919 */ /* 0x000f220000002600 */
[----:B------:R-:W5:Y:S01]  /*0060*/  LDCU.64 UR6, c[0x0][0x3b0] ;  /* 0x00007600ff0677ac */ /* 0x000f620008000a00 */
[----:B0-----:R-:W-:Y:S01]  /*0070*/  IMAD.SHL.U32 R2, R11, 0x10, RZ ;  /* 0x000000100b027824 */ /* 0x001fe200078e00ff */
[----:B--2---:R-:W-:-:S04]  /*0080*/  SHF.R.U32.HI R0, RZ, 0x2, R3 ;  /* 0x00000002ff007819 */ /* 0x004fc80000011603 */
[----:B------:R-:W-:Y:S01]  /*0090*/  LOP3.LUT R2, R2, 0x7ffffff0, RZ, 0xc0, !PT ;  /* 0x7ffffff002027812 */ /* 0x000fe200078ec0ff */
[----:B----4-:R-:W-:-:S03]  /*00a0*/  IMAD R0, R13, 0x8, R0 ;  /* 0x000000080d007824 */ /* 0x010fc600078e0200 */
[----:B------:R-:W-:Y:S01]  /*00b0*/  LOP3.LUT R2, R2, 0x3, R3, 0xf8, !PT ;  /* 0x0000000302027812 */ /* 0x000fe200078ef803 */
[----:B-1----:R-:W-:Y:S01]  /*00c0*/  IMAD R5, R0, UR4, RZ ;  /* 0x0000000400057c24 */ /* 0x002fe2000f8e02ff */
[----:B------:R-:W0:Y:S03]  /*00d0*/  LDCU.64 UR4, c[0x0][0x358] ;  /* 0x00006b00ff0477ac */ /* 0x000e260008000a00 */
[C---:B------:R-:W-:Y:S02]  /*00e0*/  VIADD R4, R2.reuse, 0x8 ;  /* 0x0000000802047836 */ /* 0x040fe40000000000 */
[C---:B------:R-:W-:Y:S02]  /*00f0*/  VIADD R7, R2.reuse, 0xc ;  /* 0x0000000c02077836 */ /* 0x040fe40000000000 */
[----:B------:R-:W-:Y:S01]  /*0100*/  VIADD R6, R2, 0x4 ;  /* 0x0000000402067836 */ /* 0x000fe20000000000 */
[----:B---3--:R-:W-:-:S02]  /*0110*/  ISETP.GE.AND P1, PT, R4, UR11, PT ;  /* 0x0000000b04007c0c */ /* 0x008fc4000bf26270 */
[--C-:B------:R-:W-:Y:S01]  /*0120*/  IADD3 R4, P3, P0, R2, UR8, R5.reuse ;  /* 0x0000000802047c10 */ /* 0x100fe2000f87e005 */
[----:B------:R-:W1:Y:S01]  /*0130*/  LDCU UR8, c[0x0][0x3b8] ;  /* 0x00007700ff0877ac */ /* 0x000e620008000800 */
[----:B------:R-:W-:Y:S02]  /*0140*/  ISETP.GE.U32.OR P1, PT, R0, UR10, P1 ;  /* 0x0000000a00007c0c */ /* 0x000fe40008f26470 */
[----:B------:R-:W-:Y:S02]  /*0150*/  SHF.R.S32.HI R5, RZ, 0x1f, R5 ;  /* 0x0000001fff057819 */ /* 0x000fe40000011405 */
[----:B------:R-:W-:Y:S02]  /*0160*/  ISETP.GE.AND P4, PT, R7, UR11, PT ;  /* 0x0000000b07007c0c */ /* 0x000fe4000bf86270 */
[----:B------:R-:W-:Y:S02]  /*0170*/  ISETP.GE.AND P2, PT, R6, UR11, PT ;  /* 0x0000000b06007c0c */ /* 0x000fe4000bf46270 */
[----:B------:R-:W-:-:S02]  /*0180*/  PRMT R6, RZ, 0x7610, R6 ;  /* 0x00007610ff067816 */ /* 0x000fc40000000006 */
[----:B------:R-:W-:Y:S02]  /*0190*/  IADD3.X R5, PT, PT, RZ, UR9, R5, P3, P0 ;  /* 0x00000009ff057c10 */ /* 0x000fe40009fe0405 */
[C---:B------:R-:W-:Y:S02]  /*01a0*/  ISETP.GE.U32.OR P0, PT, R0.reuse, UR10, P4 ;  /* 0x0000000a00007c0c */ /* 0x040fe4000a706470 */
[----:B------:R-:W-:Y:S01]  /*01b0*/  ISETP.GE.U32.OR P2, PT, R0, UR10, P2 ;  /* 0x0000000a00007c0c */ /* 0x000fe20009746470 */
[----:B0-----:R-:W2:Y:S01]  /*01c0*/  @!P1 LDG.E.U8 R6, desc[UR4][R4.64+0x8] ;  /* 0x0000080404069981 */ /* 0x001ea2000c1e1100 */
[----:B------:R-:W-:Y:S02]  /*01d0*/  ISETP.GE.AND P3, PT, R2, UR11, PT ;  /* 0x0000000b02007c0c */ /* 0x000fe4000bf66270 */
[----:B------:R-:W-:Y:S02]  /*01e0*/  PRMT R7, RZ, 0x7610, R7 ;  /* 0x00007610ff077816 */ /* 0x000fe40000000007 */
[----:B------:R-:W-:-:S02]  /*01f0*/  ISETP.GE.U32.OR P3, PT, R0, UR10, P3 ;  /* 0x0000000a00007c0c */ /* 0x000fc40009f66470 */
[----:B------:R-:W-:Y:S02]  /*0200*/  PRMT R0, RZ, 0x7610, R0 ;  /* 0x00007610ff007816 */ /* 0x000fe40000000000 */
[----:B------:R-:W-:Y:S01]  /*0210*/  PRMT R2, RZ, 0x7610, R2 ;  /* 0x00007610ff027816 */ /* 0x000fe20000000002 */
[----:B------:R-:W3:Y:S04]  /*0220*/  @!P0 LDG.E.U8 R7, desc[UR4][R4.64+0xc] ;  /* 0x00000c0404078981 */ /* 0x000ee8000c1e1100 */
[----:B------:R-:W4:Y:S04]  /*0230*/  @!P2 LDG.E.U8 R0, desc[UR4][R4.64+0x4] ;  /* 0x000004040400a981 */ /* 0x000f28000c1e1100 */
[----:B------:R-:W4:Y:S01]  /*0240*/  @!P3 LDG.E.U8 R2, desc[UR4][R4.64] ;  /* 0x000000040402b981 */ /* 0x000f22000c1e1100 */
[----:B-----5:R-:W-:-:S02]  /*0250*/  IMAD R10, R13, UR6, RZ ;  /* 0x000000060d0a7c24 */ /* 0x020fc4000f8e02ff */
[----:B------:R-:W-:Y:S01]  /*0260*/  IMAD R11, R11, UR7, RZ ;  /* 0x000000070b0b7c24 */ /* 0x000fe2000f8e02ff */
[----:B------:R-:W0:Y:S01]  /*0270*/  LDCU.64 UR6, c[0x0][0x398] ;  /* 0x00007300ff0677ac */ /* 0x000e220008000a00 */
[----:B-1----:R-:W-:Y:S01]  /*0280*/  IMAD R3, R3, UR8, RZ ;  /* 0x0000000803037c24 */ /* 0x002fe2000f8e02ff */
[----:B--2---:R-:W-:-:S05]  /*0290*/  LOP3.LUT R8, R6, 0xffff, RZ, 0xc0, !PT ;  /* 0x0000ffff06087812 */ /* 0x004fca00078ec0ff */
[----:B------:R-:W-:Y:S01]  /*02a0*/  IMAD.SHL.U32 R9, R8, 0x1000000, RZ ;  /* 0x0100000008097824 */ /* 0x000fe200078e00ff */
[----:B---3--:R-:W-:-:S04]  /*02b0*/  LOP3.LUT R8, R7, 0xffff, RZ, 0xc0, !PT ;  /* 0x0000ffff07087812 */ /* 0x008fc800078ec0ff */
[----:B------:R-:W-:Y:S02]  /*02c0*/  LOP3.LUT R9, R9, 0xf000000, RZ, 0xc0, !PT ;  /* 0x0f00000009097812 */ /* 0x000fe400078ec0ff */
[----:B----4-:R-:W-:-:S03]  /*02d0*/  LOP3.LUT R0, R0, 0xffff, RZ, 0xc0, !PT ;  /* 0x0000ffff00007812 */ /* 0x010fc600078ec0ff */
[----:B------:R-:W-:Y:S02]  /*02e0*/  IMAD R8, R8, 0x10000000, R9 ;  /* 0x1000000008087824 */ /* 0x000fe400078e0209 */
[----:B------:R-:W-:Y:S02]  /*02f0*/  IMAD.U32 R9, R2, 0x10000, RZ ;  /* 0x0001000002097824 */ /* 0x000fe400078e00ff */
[----:B------:R-:W-:-:S03]  /*0300*/  IMAD.SHL.U32 R4, R0, 0x100000, RZ ;  /* 0x0010000000047824 */ /* 0x000fc600078e00ff */
[----:B------:R-:W-:Y:S02]  /*0310*/  LOP3.LUT R9, R9, 0xf0000, RZ, 0xc0, !PT ;  /* 0x000f000009097812 */ /* 0x000fe400078ec0ff */
[----:B------:R-:W-:Y:S01]  /*0320*/  LOP3.LUT R5, R4, 0xf00000, RZ, 0xc0, !PT ;  /* 0x00f0000004057812 */ /* 0x000fe200078ec0ff */
[----:B------:R-:W-:Y:S02]  /*0330*/  IMAD.SHL.U32 R6, R6, 0x10, RZ ;  /* 0x0000001006067824 */ /* 0x000fe400078e00ff */
[----:B------:R-:W-:Y:S01]  /*0340*/  IMAD.SHL.U32 R7, R7, 0x100, RZ ;  /* 0x0000010007077824 */ /* 0x000fe200078e00ff */
[----:B------:R-:W-:Y:S02]  /*0350*/  IADD3 R5, PT, PT, R9, R8, R5 ;  /* 0x0000000809057210 */ /* 0x000fe40007ffe005 */
[----:B------:R-:W-:Y:S02]  /*0360*/  SHF.R.S32.HI R8, RZ, 0x1f, R10 ;  /* 0x0000001fff087819 */ /* 0x000fe4000001140a */
[----:B------:R-:W-:-:S02]  /*0370*/  IADD3 R10, P0, P1, R3, R10, R11 ;  /* 0x0000000a030a7210 */ /* 0x000fc4000791e00b */
[----:B------:R-:W-:Y:S02]  /*0380*/  SHF.R.S32.HI R11, RZ, 0x1f, R11 ;  /* 0x0000001fff0b7819 */ /* 0x000fe4000001140b */
[----:B------:R-:W-:Y:S02]  /*0390*/  SHF.R.S32.HI R9, RZ, 0x1f, R3 ;  /* 0x0000001fff097819 */ /* 0x000fe40000011403 */
[----:B------:R-:W-:Y:S02]  /*03a0*/  LOP3.LUT R6, R6, 0xf00, RZ, 0xc0, !PT ;  /* 0x00000f0006067812 */ /* 0x000fe400078ec0ff */
[----:B------:R-:W-:Y:S02]  /*03b0*/  LOP3.LUT R4, R7, 0xf000, RZ, 0xc0, !PT ;  /* 0x0000f00007047812 */ /* 0x000fe400078ec0ff */
[----:B------:R-:W-:Y:S02]  /*03c0*/  LOP3.LUT R3, R2, 0xf0, RZ, 0xc0, !PT ;  /* 0x000000f002037812 */ /* 0x000fe400078ec0ff */
[----:B------:R-:W-:-:S02]  /*03d0*/  IADD3.X R9, PT, PT, R9, R8, R11, P0, P1 ;  /* 0x0000000809097210 */ /* 0x000fc400007e240b */
[----:B------:R-:W-:Y:S02]  /*03e0*/  IADD3 R4, PT, PT, R6, R5, R4 ;  /* 0x0000000506047210 */ /* 0x000fe40007ffe004 */
[----:B0-----:R-:W-:Y:S02]  /*03f0*/  LEA R2, P0, R10, UR6, 0x2 ;  /* 0x000000060a027c11 */ /* 0x001fe4000f8010ff */
[----:B------:R-:W-:Y:S02]  /*0400*/  SHF.R.U32.HI R6, RZ, 0x4, R3 ;  /* 0x00000004ff067819 */ /* 0x000fe40000011603 */
[----:B------:R-:W-:Y:S02]  /*0410*/  LOP3.LUT R5, R0, 0xf0, RZ, 0xc0, !PT ;  /* 0x000000f000057812 */ /* 0x000fe400078ec0ff */
[----:B------:R-:W-:Y:S02]  /*0420*/  LEA.HI.X R3, R10, UR7, R9, 0x2, P0 ;  /* 0x000000070a037c11 */ /* 0x000fe400080f1409 */
[----:B------:R-:W-:-:S05]  /*0430*/  IADD3 R5, PT, PT, R6, R4, R5 ;  /* 0x0000000406057210 */ /* 0x000fca0007ffe005 */
[----:B------:R-:W-:Y:S01]  /*0440*/  STG.E desc[UR4][R2.64], R5 ;  /* 0x0000000502007986 */ /* 0x000fe2000c101904 */
[----:B------:R-:W-:Y:S05]  /*0450*/  EXIT ;  /* 0x000000000000794d */ /* 0x000fea0003800000 */
.L_x_50:
        /* <DEDUP_REMOVED lines=10> */
.L_x_65:


//--------------------- .nv.shared._ZN2at6native30tinygemm_m16n8k16_chunk_kernelINS0_10ALayout_RMILNS0_14KReductionTypeE0EEENS0_15BLayout_TC_int4ILi8ELi256EEES4_Li8ELi8EEEvPKvS8_S8_Pviiiiii --------------------------
	.section	.nv.shared._ZN2at6native30tinygemm_m16n8k16_chunk_kernelINS0_10ALayout_RMILNS0_14KReductionTypeE0EEENS0_15BLayout_TC_int4ILi8ELi256EEES4_Li8ELi8EEEvPKvS8_S8_Pviiiiii,"aw",@nobits
	.sectionflags	@""
	.align	16
.nv.shared._ZN2at6native30tinygemm_m16n8k16_chunk_kernelINS0_10ALayout_RMILNS0_14KReductionTypeE0EEENS0_15BLayout_TC_int4ILi8ELi256EEES4_Li8ELi8EEEvPKvS8_S8_Pviiiiii:
	.zero		5120


//--------------------- .nv.shared.reserved.0     --------------------------
	.section	.nv.shared.reserved.0,"aw",@nobits
	.weak		__nv_reservedSMEM_offset_0_alias
	.size		__nv_reservedSMEM_offset_0_alias, 0, 64
	.other		__nv_reservedSMEM_offset_0_alias,@"STO_CUDA_RESERVED_SHARED STV_DEFAULT"
__nv_reservedSMEM_offset_0_alias:
	.zero		0
	.zero		64


//--------------------- .nv.global                --------------------------
	.section	.nv.global,"aw",@nobits
.nv.global:
	.type		_ZN39_INTERNAL_8dabe82c_9_int4mm_cu_6587c1614cuda3std3__48in_placeE,@object
	.size		_ZN39_INTERNAL_8dabe82c_9_int4mm_cu_6587c1614cuda3std3__48in_placeE,(_ZN39_INTERNAL_8dabe82c_9_int4mm_cu_6587c1614cuda3std6ranges3__45__cpo8distanceE - _ZN39_INTERNAL_8dabe82c_9_int4mm_cu_6587c1614cuda3std3__48in_placeE)
_ZN39_INTERNAL_8dabe82c_9_int4mm_cu_6587c1614cuda3std3__48in_placeE:
	.zero		1
	.type		_ZN39_INTERNAL_8dabe82c_9_int4mm_cu_6587c1614cuda3std6ranges3__45__cpo8distanceE,@object
	.size		_ZN39_INTERNAL_8dabe82c_9_int4mm_cu_6587c1614cuda3std6ranges3__45__cpo8distanceE,(_ZN39_INTERNAL_8dabe82c_9_int4mm_cu_6587c1614cuda3std3__45__cpo6cbeginE - _ZN39_INTERNAL_8dabe82c_9_int4mm_cu_6587c1614cuda3std6ranges3__45__cpo8distanceE)
_ZN39_INTERNAL_8dabe82c_9_int4mm_cu_6587c1614cuda3std6ranges3__45__cpo8distanceE:
	.zero		1
	.type		_ZN39_INTERNAL_8dabe82c_9_int4mm_cu_6587c1614cuda3std3__45__cpo6cbeginE,@object
	.size		_ZN39_INTERNAL_8dabe82c_9_int4mm_cu_6587c1614cuda3std3__45__cpo6cbeginE,(_ZN39_INTERNAL_8dabe82c_9_int4mm_cu_6587c1614cuda3std6ranges3__45__cpo7advanceE - _ZN39_INTERNAL_8dabe82c_9_int4mm_cu_6587c1614cuda3std3__45__cpo6cbeginE)
_ZN39_INTERNAL_8dabe82c_9_int4mm_cu_6587c1614cuda3std3__45__cpo6cbeginE:
	.zero		1
	.type		_ZN39_INTERNAL_8dabe82c_9_int4mm_cu_6587c1614cuda3std6ranges3__45__cpo7advanceE,@object
	.size		_ZN39_INTERNAL_8dabe82c_9_int4mm_cu_6587c1614cuda3std6ranges3__45__cpo7advanceE,(_ZN39_INTERNAL_8dabe82c_9_int4mm_cu_6587c1614cuda3std3__45__cpo7crbeginE - _ZN39_INTERNAL_8dabe82c_9_int4mm_cu_6587c1614cuda3std6ranges3__45__cpo7advanceE)
_ZN39_INTERNAL_8dabe82c_9_int4mm_cu_6587c1614cuda3std6ranges3__45__cpo7advanceE:
	.zero		1
	.type		_ZN39_INTERNAL_8dabe82c_9_int4mm_cu_6587c1614cuda3std3__45__cpo7crbeginE,@object
	.size		_ZN39_INTERNAL_8dabe82c_9_int4mm_cu_6587c1614cuda3std3__45__cpo7crbeginE,(_ZN39_INTERNAL_8dabe82c_9_int4mm_cu_6587c1614cuda3std6ranges3__45__cpo4dataE - _ZN39_INTERNAL_8dabe82c_9_int4mm_cu_6587c1614cuda3std3__45__cpo7crbeginE)
_ZN39_INTERNAL_8dabe82c_9_int4mm_cu_6587c1614cuda3std3__45__cpo7crbeginE:
	.zero		1
	.type		_ZN39_INTERNAL_8dabe82c_9_int4mm_cu_6587c1614cuda3std6ranges3__45__cpo4dataE,@object
	.size		_ZN39_INTERNAL_8dabe82c_9_int4mm_cu_6587c1614cuda3std6ranges3__45__cpo4dataE,(_ZN39_INTERNAL_8dabe82c_9_int4mm_cu_6587c1614cuda3std6ranges3__45__cpo5beginE - _ZN39_INTERNAL_8dabe82c_9_int4mm_cu_6587c1614cuda3std6ranges3__45__cpo4dataE)
_ZN39_INTERNAL_8dabe82c_9_int4mm_cu_6587c1614cuda3std6ranges3__45__cpo4dataE:
	.zero		1
	.type		_ZN39_INTERNAL_8dabe82c_9_int4mm_cu_6587c1614cuda3std6ranges3__45__cpo5beginE,@object
	.size		_ZN39_INTERNAL_8dabe82c_9_int4mm_cu_6587c1614cuda3std6ranges3__45__cpo5beginE,(_ZN39_INTERNAL_8dabe82c_9_int4mm_cu_6587c1614cuda3std3__441_GLOBAL__N__8dabe82c_9_int4mm_cu_6587c1616ignoreE - _ZN39_INTERNAL_8dabe82c_9_int4mm_cu_6587c1614cuda3std6ranges3__45__cpo5beginE)
_ZN39_INTERNAL_8dabe82c_9_int4mm_cu_6587c1614cuda3std6ranges3__45__cpo5beginE:
	.zero		1
	.type		_ZN39_INTERNAL_8dabe82c_9_int4mm_cu_6587c1614cuda3std3__441_GLOBAL__N__8dabe82c_9_int4mm_cu_6587c1616ignoreE,@object
	.size		_ZN39_INTERNAL_8dabe82c_9_int4mm_cu_6587c1614cuda3std3__441_GLOBAL__N__8dabe82c_9_int4mm_cu_6587c1616ignoreE,(_ZN39_INTERNAL_8dabe82c_9_int4mm_cu_6587c1614cuda3std6ranges3__45__cpo4sizeE - _ZN39_INTERNAL_8dabe82c_9_int4mm_cu_6587c1614cuda3std3__441_GLOBAL__N__8dabe82c_9_int4mm_cu_6587c1616ignoreE)
_ZN39_INTERNAL_8dabe82c_9_int4mm_cu_6587c1614cuda3std3__441_GLOBAL__N__8dabe82c_9_int4mm_cu_6587c1616ignoreE:
	.zero		1
	.type		_ZN39_INTERNAL_8dabe82c_9_int4mm_cu_6587c1614cuda3std6ranges3__45__cpo4sizeE,@object
	.size		_ZN39_INTERNAL_8dabe82c_9_int4mm_cu_6587c1614cuda3std6ranges3__45__cpo4sizeE,(_ZN39_INTERNAL_8dabe82c_9_int4mm_cu_6587c1614cuda3std3__45__cpo5beginE - _ZN39_INTERNAL_8dabe82c_9_int4mm_cu_6587c1614cuda3std6ranges3__45__cpo4sizeE)
_ZN39_INTERNAL_8dabe82c_9_int4mm_cu_6587c1614cuda3std6ranges3__45__cpo4sizeE:
	.zero		1
	.type		_ZN39_INTERNAL_8dabe82c_9_int4mm_cu_6587c1614cuda3std3__45__cpo5beginE,@object
	.size		_ZN39_INTERNAL_8dabe82c_9_int4mm_cu_6587c1614cuda3std3__45__cpo5beginE,(_ZN39_INTERNAL_8dabe82c_9_int4mm_cu_6587c1614cuda3std6ranges3__45__cpo6cbeginE - _ZN39_INTERNAL_8dabe82c_9_int4mm_cu_6587c1614cuda3std3__45__cpo5beginE)
_ZN39_INTERNAL_8dabe82c_9_int4mm_cu_6587c1614cuda3std3__45__cpo5beginE:
	.zero		1
	.type		_ZN39_INTERNAL_8dabe82c_9_int4mm_cu_6587c1614cuda3std6ranges3__45__cpo6cbeginE,@object
	.size		_ZN39_INTERNAL_8dabe82c_9_int4mm_cu_6587c1614cuda3std6ranges3__45__cpo6cbeginE,(_ZN39_INTERNAL_8dabe82c_9_int4mm_cu_6587c1614cuda3std3__45__cpo6rbeginE - _ZN39_INTERNAL_8dabe82c_9_int4mm_cu_6587c1614cuda3std6ranges3__45__cpo6cbeginE)
_ZN39_INTERNAL_8dabe82c_9_int4mm_cu_6587c1614cuda3std6ranges3__45__cpo6cbeginE:
	.zero		1
	.type		_ZN39_INTERNAL_8dabe82c_9_int4mm_cu_6587c1614cuda3std3__45__cpo6rbeginE,@object
	.size		_ZN39_INTERNAL_8dabe82c_9_int4mm_cu_6587c1614cuda3std3__45__cpo6rbeginE,(_ZN39_INTERNAL_8dabe82c_9_int4mm_cu_6587c1614cuda3std6ranges3__45__cpo4nextE - _ZN39_INTERNAL_8dabe82c_9_int4mm_cu_6587c1614cuda3std3__45__cpo6rbeginE)
_ZN39_INTERNAL_8dabe82c_9_int4mm_cu_6587c1614cuda3std3__45__cpo6rbeginE:
	.zero		1
	.type		_ZN39_INTERNAL_8dabe82c_9_int4mm_cu_6587c1614cuda3std6ranges3__45__cpo4nextE,@object
	.size		_ZN39_INTERNAL_8dabe82c_9_int4mm_cu_6587c1614cuda3std6ranges3__45__cpo4nextE,(_ZN39_INTERNAL_8dabe82c_9_int4mm_cu_6587c1614cuda3std6ranges3__45__cpo4swapE - _ZN39_INTERNAL_8dabe82c_9_int4mm_cu_6587c1614cuda3std6ranges3__45__cpo4nextE)
_ZN39_INTERNAL_8dabe82c_9_int4mm_cu_6587c1614cuda3std6ranges3__45__cpo4nextE:
	.zero		1
	.type		_ZN39_INTERNAL_8dabe82c_9_int4mm_cu_6587c1614cuda3std6ranges3__45__cpo4swapE,@object
	.size		_ZN39_INTERNAL_8dabe82c_9_int4mm_cu_6587c1614cuda3std6ranges3__45__cpo4swapE,(_ZN39_INTERNAL_8dabe82c_9_int4mm_cu_6587c1614cuda3std3__420unreachable_sentinelE - _ZN39_INTERNAL_8dabe82c_9_int4mm_cu_6587c1614cuda3std6ranges3__45__cpo4swapE)
_ZN39_INTERNAL_8dabe82c_9_int4mm_cu_6587c1614cuda3std6ranges3__45__cpo4swapE:
	.zero		1
	.type		_ZN39_INTERNAL_8dabe82c_9_int4mm_cu_6587c1614cuda3std3__420unreachable_sentinelE,@object
	.size		_ZN39_INTERNAL_8dabe82c_9_int4mm_cu_6587c1614cuda3std3__420unreachable_sentinelE,(_ZN39_INTERNAL_8dabe82c_9_int4mm_cu_6587c1616thrust24THRUST_300001_SM_1030_NS6system6detail10sequential3seqE - _ZN39_INTERNAL_8dabe82c_9_int4mm_cu_6587c1614cuda3std3__420unreachable_sentinelE)
_ZN39_INTERNAL_8dabe82c_9_int4mm_cu_6587c1614cuda3std3__420unreachable_sentinelE:
	.zero		1
	.type		_ZN39_INTERNAL_8dabe82c_9_int4mm_cu_6587c1616thrust24THRUST_300001_SM_1030_NS6system6detail10sequential3seqE,@object
	.size		_ZN39_INTERNAL_8dabe82c_9_int4mm_cu_6587c1616thrust24THRUST_300001_SM_1030_NS6system6detail10sequential3seqE,(_ZN39_INTERNAL_8dabe82c_9_int4mm_cu_6587c1614cuda3std3__45__cpo4cendE - _ZN39_INTERNAL_8dabe82c_9_int4mm_cu_6587c1616thrust24THRUST_300001_SM_1030_NS6system6detail10sequential3seqE)
_ZN39_INTERNAL_8dabe82c_9_int4mm_cu_6587c1616thrust24THRUST_300001_SM_1030_NS6system6detail10sequential3seqE:
	.zero		1
	.type		_ZN39_INTERNAL_8dabe82c_9_int4mm_cu_6587c1614cuda3std3__45__cpo4cendE,@object
	.size		_ZN39_INTERNAL_8dabe82c_9_int4mm_cu_6587c1614cuda3std3__45__cpo4cendE,(_ZN39_INTERNAL_8dabe82c_9_int4mm_cu_6587c1614cuda3std6ranges3__45__cpo9iter_swapE - _ZN39_INTERNAL_8dabe82c_9_int4mm_cu_6587c1614cuda3std3__45__cpo4cendE)
_ZN39_INTERNAL_8dabe82c_9_int4mm_cu_6587c1614cuda3std3__45__cpo4cendE:
	.zero		1
	.type		_ZN39_INTERNAL_8dabe82c_9_int4mm_cu_6587c1614cuda3std6ranges3__45__cpo9iter_swapE,@object
	.size		_ZN39_INTERNAL_8dabe82c_9_int4mm_cu_6587c1614cuda3std6ranges3__45__cpo9iter_swapE,(_ZN39_INTERNAL_8dabe82c_9_int4mm_cu_6587c1614cuda3std3__45__cpo5crendE - _ZN39_INTERNAL_8dabe82c_9_int4mm_cu_6587c1614cuda3std6ranges3__45__cpo9iter_swapE)
_ZN39_INTERNAL_8dabe82c_9_int4mm_cu_6587c1614cuda3std6ranges3__45__cpo9iter_swapE:
	.zero		1
	.type		_ZN39_INTERNAL_8dabe82c_9_int4mm_cu_6587c1614cuda3std3__45__cpo5crendE,@object
	.size		_ZN39_INTERNAL_8dabe82c_9_int4mm_cu_6587c1614cuda3std3__45__cpo5crendE,(_ZN39_INTERNAL_8dabe82c_9_int4mm_cu_6587c1614cuda3std6ranges3__45__cpo5cdataE - _ZN39_INTERNAL_8dabe82c_9_int4mm_cu_6587c1614cuda3std3__45__cpo5crendE)
_ZN39_INTERNAL_8dabe82c_9_int4mm_cu_6587c1614cuda3std3__45__cpo5crendE:
	.zero		1
	.type		_ZN39_INTERNAL_8dabe82c_9_int4mm_cu_6587c1614cuda3std6ranges3__45__cpo5cdataE,@object
	.size		_ZN39_INTERNAL_8dabe82c_9_int4mm_cu_6587c1614cuda3std6ranges3__45__cpo5cdataE,(_ZN39_INTERNAL_8dabe82c_9_int4mm_cu_6587c1614cuda3std6ranges3__45__cpo3endE - _ZN39_INTERNAL_8dabe82c_9_int4mm_cu_6587c1614cuda3std6ranges3__45__cpo5cdataE)
_ZN39_INTERNAL_8dabe82c_9_int4mm_cu_6587c1614cuda3std6ranges3__45__cpo5cdataE:
	.zero		1
	.type		_ZN39_INTERNAL_8dabe82c_9_int4mm_cu_6587c1614cuda3std6ranges3__45__cpo3endE,@object
	.size		_ZN39_INTERNAL_8dabe82c_9_int4mm_cu_6587c1614cuda3std6ranges3__45__cpo3endE,(_ZN39_INTERNAL_8dabe82c_9_int4mm_cu_6587c1614cuda3std3__419piecewise_constructE - _ZN39_INTERNAL_8dabe82c_9_int4mm_cu_6587c1614cuda3std6ranges3__45__cpo3endE)
_ZN39_INTERNAL_8dabe82c_9_int4mm_cu_6587c1614cuda3std6ranges3__45__cpo3endE:
	.zero		1
	.type		_ZN39_INTERNAL_8dabe82c_9_int4mm_cu_6587c1614cuda3std3__419piecewise_constructE,@object
	.size		_ZN39_INTERNAL_8dabe82c_9_int4mm_cu_6587c1614cuda3std3__419piecewise_constructE,(_ZN39_INTERNAL_8dabe82c_9_int4mm_cu_6587c1614cuda3std6ranges3__45__cpo5ssizeE - _ZN39_INTERNAL_8dabe82c_9_int4mm_cu_6587c1614cuda3std3__419piecewise_constructE)
_ZN39_INTERNAL_8dabe82c_9_int4mm_cu_6587c1614cuda3std3__419piecewise_constructE:
	.zero		1
	.type		_ZN39_INTERNAL_8dabe82c_9_int4mm_cu_6587c1614cuda3std6ranges3__45__cpo5ssizeE,@object
	.size		_ZN39_INTERNAL_8dabe82c_9_int4mm_cu_6587c1614cuda3std6ranges3__45__cpo5ssizeE,(_ZN39_INTERNAL_8dabe82c_9_int4mm_cu_6587c1614cuda3std3__45__cpo3endE - _ZN39_INTERNAL_8dabe82c_9_int4mm_cu_6587c1614cuda3std6ranges3__45__cpo5ssizeE)
_ZN39_INTERNAL_8dabe82c_9_int4mm_cu_6587c1614cuda3std6ranges3__45__cpo5ssizeE:
	.zero		1
	.type		_ZN39_INTERNAL_8dabe82c_9_int4mm_cu_6587c1614cuda3std3__45__cpo3endE,@object
	.size		_ZN39_INTERNAL_8dabe82c_9_int4mm_cu_6587c1614cuda3std3__45__cpo3endE,(_ZN39_INTERNAL_8dabe82c_9_int4mm_cu_6587c1614cuda3std6ranges3__45__cpo4cendE - _ZN39_INTERNAL_8dabe82c_9_int4mm_cu_6587c1614cuda3std3__45__cpo3endE)
_ZN39_INTERNAL_8dabe82c_9_int4mm_cu_6587c1614cuda3std3__45__cpo3endE:
	.zero		1
	.type		_ZN39_INTERNAL_8dabe82c_9_int4mm_cu_6587c1614cuda3std6ranges3__45__cpo4cendE,@object
	.size		_ZN39_INTERNAL_8dabe82c_9_int4mm_cu_6587c1614cuda3std6ranges3__45__cpo4cendE,(_ZN39_INTERNAL_8dabe82c_9_int4mm_cu_6587c1614cuda3std3__45__cpo4rendE - _ZN39_INTERNAL_8dabe82c_9_int4mm_cu_6587c1614cuda3std6ranges3__45__cpo4cendE)
_ZN39_INTERNAL_8dabe82c_9_int4mm_cu_6587c1614cuda3std6ranges3__45__cpo4cendE:
	.zero		1
	.type		_ZN39_INTERNAL_8dabe82c_9_int4mm_cu_6587c1614cuda3std3__45__cpo4rendE,@object
	.size		_ZN39_INTERNAL_8dabe82c_9_int4mm_cu_6587c1614cuda3std3__45__cpo4rendE,(_ZN39_INTERNAL_8dabe82c_9_int4mm_cu_6587c1614cuda3std6ranges3__45__cpo4prevE - _ZN39_INTERNAL_8dabe82c_9_int4mm_cu_6587c1614cuda3std3__45__cpo4rendE)
_ZN39_INTERNAL_8dabe82c_9_int4mm_cu_6587c1614cuda3std3__45__cpo4rendE:
	.zero		1
	.type		_ZN39_INTERNAL_8dabe82c_9_int4mm_cu_6587c1614cuda3std6ranges3__45__cpo4prevE,@object
	.size		_ZN39_INTERNAL_8dabe82c_9_int4mm_cu_6587c1614cuda3std6ranges3__45__cpo4prevE,(_ZN39_INTERNAL_8dabe82c_9_int4mm_cu_6587c1614cuda3std6ranges3__45__cpo9iter_moveE - _ZN39_INTERNAL_8dabe82c_9_int4mm_cu_6587c1614cuda3std6ranges3__45__cpo4prevE)
_ZN39_INTERNAL_8dabe82c_9_int4mm_cu_6587c1614cuda3std6ranges3__45__cpo4prevE:
	.zero		1
	.type		_ZN39_INTERNAL_8dabe82c_9_int4mm_cu_6587c1614cuda3std6ranges3__45__cpo9iter_moveE,@object
	.size		_ZN39_INTERNAL_8dabe82c_9_int4mm_cu_6587c1614cuda3std6ranges3__45__cpo9iter_moveE,(.L_13 - _ZN39_INTERNAL_8dabe82c_9_int4mm_cu_6587c1614cuda3std6ranges3__45__cpo9iter_moveE)
_ZN39_INTERNAL_8dabe82c_9_int4mm_cu_6587c1614cuda3std6ranges3__45__cpo9iter_moveE:
	.zero		1
.L_13:


//--------------------- .nv.shared._ZN2at6native30tinygemm_m16n8k16_chunk_kernelINS0_10ALayout_RMILNS0_14KReductionTypeE0EEENS0_15BLayout_TC_int4ILi4ELi256EEES4_Li8ELi8EEEvPKvS8_S8_Pviiiiii --------------------------
	.section	.nv.shared._ZN2at6native30tinygemm_m16n8k16_chunk_kernelINS0_10ALayout_RMILNS0_14KReductionTypeE0EEENS0_15BLayout_TC_int4ILi4ELi256EEES4_Li8ELi8EEEvPKvS8_S8_Pviiiiii,"aw",@nobits
	.sectionflags	@""
	.align	16
.nv.shared._ZN2at6native30tinygemm_m16n8k16_chunk_kernelINS0_10ALayout_RMILNS0_14KReductionTypeE0EEENS0_15BLayout_TC_int4ILi4ELi256EEES4_Li8ELi8EEEvPKvS8_S8_Pviiiiii:
	.zero		5120


//--------------------- .nv.shared._ZN2at6native30tinygemm_m16n8k16_chunk_kernelINS0_10ALayout_RMILNS0_14KReductionTypeE0EEENS0_15BLayout_TC_int4ILi2ELi256EEES4_Li8ELi8EEEvPKvS8_S8_Pviiiiii --------------------------
	.section	.nv.shared._ZN2at6native30tinygemm_m16n8k16_chunk_kernelINS0_10ALayout_RMILNS0_14KReductionTypeE0EEENS0_15BLayout_TC_int4ILi2ELi256EEES4_Li8ELi8EEEvPKvS8_S8_Pviiiiii,"aw",@nobits
	.sectionflags	@""
	.align	16
.nv.shared._ZN2at6native30tinygemm_m16n8k16_chunk_kernelINS0_10ALayout_RMILNS0_14KReductionTypeE0EEENS0_15BLayout_TC_int4ILi2ELi256EEES4_Li8ELi8EEEvPKvS8_S8_Pviiiiii:
	.zero		5120


//--------------------- .nv.shared._ZN2at6native30tinygemm_m16n8k16_chunk_kernelINS0_10ALayout_RMILNS0_14KReductionTypeE0EEENS0_15BLayout_TC_int4ILi8ELi128EEES4_Li8ELi8EEEvPKvS8_S8_Pviiiiii --------------------------
	.section	.nv.shared._ZN2at6native30tinygemm_m16n8k16_chunk_kernelINS0_10ALayout_RMILNS0_14KReductionTypeE0EEENS0_15BLayout_TC_int4ILi8ELi128EEES4_Li8ELi8EEEvPKvS8_S8_Pviiiiii,"aw",@nobits
	.sectionflags	@""
	.align	16
.nv.shared._ZN2at6native30tinygemm_m16n8k16_chunk_kernelINS0_10ALayout_RMILNS0_14KReductionTypeE0EEENS0_15BLayout_TC_int4ILi8ELi128EEES4_Li8ELi8EEEvPKvS8_S8_Pviiiiii:
	.zero		5120


//--------------------- .nv.shared._ZN2at6native30tinygemm_m16n8k16_chunk_kernelINS0_10ALayout_RMILNS0_14KReductionTypeE0EEENS0_15BLayout_TC_int4ILi4ELi128EEES4_Li8ELi8EEEvPKvS8_S8_Pviiiiii --------------------------
	.section	.nv.shared._ZN2at6native30tinygemm_m16n8k16_chunk_kernelINS0_10ALayout_RMILNS0_14KReductionTypeE0EEENS0_15BLayout_TC_int4ILi4ELi128EEES4_Li8ELi8EEEvPKvS8_S8_Pviiiiii,"aw",@nobits
	.sectionflags	@""
	.align	16
.nv.shared._ZN2at6native30tinygemm_m16n8k16_chunk_kernelINS0_10ALayout_RMILNS0_14KReductionTypeE0EEENS0_15BLayout_TC_int4ILi4ELi128EEES4_Li8ELi8EEEvPKvS8_S8_Pviiiiii:
	.zero		5120


//--------------------- .nv.shared._ZN2at6native30tinygemm_m16n8k16_chunk_kernelINS0_10ALayout_RMILNS0_14KReductionTypeE0EEENS0_15BLayout_TC_int4ILi2ELi128EEES4_Li8ELi8EEEvPKvS8_S8_Pviiiiii --------------------------
	.section	.nv.shared._ZN2at6native30tinygemm_m16n8k16_chunk_kernelINS0_10ALayout_RMILNS0_14KReductionTypeE0EEENS0_15BLayout_TC_int4ILi2ELi128EEES4_Li8ELi8EEEvPKvS8_S8_Pviiiiii,"aw",@nobits
	.sectionflags	@""
	.align	16
.nv.shared._ZN2at6native30tinygemm_m16n8k16_chunk_kernelINS0_10ALayout_RMILNS0_14KReductionTypeE0EEENS0_15BLayout_TC_int4ILi2ELi128EEES4_Li8ELi8EEEvPKvS8_S8_Pviiiiii:
	.zero		5120


//--------------------- .nv.shared._ZN2at6native30tinygemm_m16n8k16_chunk_kernelINS0_10ALayout_RMILNS0_14KReductionTypeE0EEENS0_15BLayout_TC_int4ILi8ELi64EEES4_Li8ELi8EEEvPKvS8_S8_Pviiiiii --------------------------
	.section	.nv.shared._ZN2at6native30tinygemm_m16n8k16_chunk_kernelINS0_10ALayout_RMILNS0_14KReductionTypeE0EEENS0_15BLayout_TC_int4ILi8ELi64EEES4_Li8ELi8EEEvPKvS8_S8_Pviiiiii,"aw",@nobits
	.sectionflags	@""
	.align	16
.nv.shared._ZN2at6native30tinygemm_m16n8k16_chunk_kernelINS0_10ALayout_RMILNS0_14KReductionTypeE0EEENS0_15BLayout_TC_int4ILi8ELi64EEES4_Li8ELi8EEEvPKvS8_S8_Pviiiiii:
	.zero		5120


//--------------------- .nv.shared._ZN2at6native30tinygemm_m16n8k16_chunk_kernelINS0_10ALayout_RMILNS0_14KReductionTypeE0EEENS0_15BLayout_TC_int4ILi4ELi64EEES4_Li8ELi8EEEvPKvS8_S8_Pviiiiii --------------------------
	.section	.nv.shared._ZN2at6native30tinygemm_m16n8k16_chunk_kernelINS0_10ALayout_RMILNS0_14KReductionTypeE0EEENS0_15BLayout_TC_int4ILi4ELi64EEES4_Li8ELi8EEEvPKvS8_S8_Pviiiiii,"aw",@nobits
	.sectionflags	@""
	.align	16
.nv.shared._ZN2at6native30tinygemm_m16n8k16_chunk_kernelINS0_10ALayout_RMILNS0_14KReductionTypeE0EEENS0_15BLayout_TC_int4ILi4ELi64EEES4_Li8ELi8EEEvPKvS8_S8_Pviiiiii:
	.zero		5120


//--------------------- .nv.shared._ZN2at6native30tinygemm_m16n8k16_chunk_kernelINS0_10ALayout_RMILNS0_14KReductionTypeE0EEENS0_15BLayout_TC_int4ILi2ELi64EEES4_Li8ELi8EEEvPKvS8_S8_Pviiiiii --------------------------
	.section	.nv.shared._ZN2at6native30tinygemm_m16n8k16_chunk_kernelINS0_10ALayout_RMILNS0_14KReductionTypeE0EEENS0_15BLayout_TC_int4ILi2ELi64EEES4_Li8ELi8EEEvPKvS8_S8_Pviiiiii,"aw",@nobits
	.sectionflags	@""
	.align	16
.nv.shared._ZN2at6native30tinygemm_m16n8k16_chunk_kernelINS0_10ALayout_RMILNS0_14KReductionTypeE0EEENS0_15BLayout_TC_int4ILi2ELi64EEES4_Li8ELi8EEEvPKvS8_S8_Pviiiiii:
	.zero		5120


//--------------------- .nv.shared._ZN2at6native30tinygemm_m16n8k16_chunk_kernelINS0_10ALayout_RMILNS0_14KReductionTypeE0EEENS0_15BLayout_TC_int4ILi8ELi32EEES4_Li8ELi8EEEvPKvS8_S8_Pviiiiii --------------------------
	.section	.nv.shared._ZN2at6native30tinygemm_m16n8k16_chunk_kernelINS0_10ALayout_RMILNS0_14KReductionTypeE0EEENS0_15BLayout_TC_int4ILi8ELi32EEES4_Li8ELi8EEEvPKvS8_S8_Pviiiiii,"aw",@nobits
	.sectionflags	@""
	.align	16
.nv.shared._ZN2at6native30tinygemm_m16n8k16_chunk_kernelINS0_10ALayout_RMILNS0_14KReductionTypeE0EEENS0_15BLayout_TC_int4ILi8ELi32EEES4_Li8ELi8EEEvPKvS8_S8_Pviiiiii:
	.zero		5120


//--------------------- .nv.shared._ZN2at6native30tinygemm_m16n8k16_chunk_kernelINS0_10ALayout_RMILNS0_14KReductionTypeE0EEENS0_15BLayout_TC_int4ILi4ELi32EEES4_Li8ELi8EEEvPKvS8_S8_Pviiiiii --------------------------
	.section	.nv.shared._ZN2at6native30tinygemm_m16n8k16_chunk_kernelINS0_10ALayout_RMILNS0_14KReductionTypeE0EEENS0_15BLayout_TC_int4ILi4ELi32EEES4_Li8ELi8EEEvPKvS8_S8_Pviiiiii,"aw",@nobits
	.sectionflags	@""
	.align	16
.nv.shared._ZN2at6native30tinygemm_m16n8k16_chunk_kernelINS0_10ALayout_RMILNS0_14KReductionTypeE0EEENS0_15BLayout_TC_int4ILi4ELi32EEES4_Li8ELi8EEEvPKvS8_S8_Pviiiiii:
	.zero		5120


//--------------------- .nv.shared._ZN2at6native30tinygemm_m16n8k16_chunk_kernelINS0_10ALayout_RMILNS0_14KReductionTypeE0EEENS0_15BLayout_TC_int4ILi2ELi32EEES4_Li8ELi8EEEvPKvS8_S8_Pviiiiii --------------------------
	.section	.nv.shared._ZN2at6native30tinygemm_m16n8k16_chunk_kernelINS0_10ALayout_RMILNS0_14KReductionTypeE0EEENS0_15BLayout_TC_int4ILi2ELi32EEES4_Li8ELi8EEEvPKvS8_S8_Pviiiiii,"aw",@nobits
	.sectionflags	@""
	.align	16
.nv.shared._ZN2at6native30tinygemm_m16n8k16_chunk_kernelINS0_10ALayout_RMILNS0_14KReductionTypeE0EEENS0_15BLayout_TC_int4ILi2ELi32EEES4_Li8ELi8EEEvPKvS8_S8_Pviiiiii:
	.zero		5120


//--------------------- .nv.constant0._ZN2at6native30tinygemm_m16n8k16_chunk_kernelINS0_10ALayout_RMILNS0_14KReductionTypeE0EEENS0_15BLayout_TC_int4ILi8ELi256EEES4_Li8ELi8EEEvPKvS8_S8_Pviiiiii --------------------------
	.section	.nv.constant0._ZN2at6native30tinygemm_m16n8k16_chunk_kernelINS0_10ALayout_RMILNS0_14KReductionTypeE0EEENS0_15BLayout_TC_int4ILi8ELi256EEES4_Li8ELi8EEEvPKvS8_S8_Pviiiiii,"a",@progbits
	.sectionflags	@""
	.align	4
.nv.constant0._ZN2at6native30tinygemm_m16n8k16_chunk_kernelINS0_10ALayout_RMILNS0_14KReductionTypeE0EEENS0_15BLayout_TC_int4ILi8ELi256EEES4_Li8ELi8EEEvPKvS8_S8_Pviiiiii:
	.zero		952


//--------------------- .nv.constant0._ZN2at6native30tinygemm_m16n8k16_chunk_kernelINS0_10ALayout_RMILNS0_14KReductionTypeE0EEENS0_15BLayout_TC_int4ILi4ELi256EEES4_Li8ELi8EEEvPKvS8_S8_Pviiiiii --------------------------
	.section	.nv.constant0._ZN2at6native30tinygemm_m16n8k16_chunk_kernelINS0_10ALayout_RMILNS0_14KReductionTypeE0EEENS0_15BLayout_TC_int4ILi4ELi256EEES4_Li8ELi8EEEvPKvS8_S8_Pviiiiii,"a",@progbits
	.sectionflags	@""
	.align	4
.nv.constant0._ZN2at6native30tinygemm_m16n8k16_chunk_kernelINS0_10ALayout_RMILNS0_14KReductionTypeE0EEENS0_15BLayout_TC_int4ILi4ELi256EEES4_Li8ELi8EEEvPKvS8_S8_Pviiiiii:
	.zero		952


//--------------------- .nv.constant0._ZN2at6native30tinygemm_m16n8k16_chunk_kernelINS0_10ALayout_RMILNS0_14KReductionTypeE0EEENS0_15BLayout_TC_int4ILi2ELi256EEES4_Li8ELi8EEEvPKvS8_S8_Pviiiiii --------------------------
	.section	.nv.constant0._ZN2at6native30tinygemm_m16n8k16_chunk_kernelINS0_10ALayout_RMILNS0_14KReductionTypeE0EEENS0_15BLayout_TC_int4ILi2ELi256EEES4_Li8ELi8EEEvPKvS8_S8_Pviiiiii,"a",@progbits
	.sectionflags	@""
	.align	4
.nv.constant0._ZN2at6native30tinygemm_m16n8k16_chunk_kernelINS0_10ALayout_RMILNS0_14KReductionTypeE0EEENS0_15BLayout_TC_int4ILi2ELi256EEES4_Li8ELi8EEEvPKvS8_S8_Pviiiiii:
	.zero		952


//--------------------- .nv.constant0._ZN2at6native30tinygemm_m16n8k16_chunk_kernelINS0_10ALayout_RMILNS0_14KReductionTypeE0EEENS0_15BLayout_TC_int4ILi8ELi128EEES4_Li8ELi8EEEvPKvS8_S8_Pviiiiii --------------------------
	.section	.nv.constant0._ZN2at6native30tinygemm_m16n8k16_chunk_kernelINS0_10ALayout_RMILNS0_14KReductionTypeE0EEENS0_15BLayout_TC_int4ILi8ELi128EEES4_Li8ELi8EEEvPKvS8_S8_Pviiiiii,"a",@progbits
	.sectionflags	@""
	.align	4
.nv.constant0._ZN2at6native30tinygemm_m16n8k16_chunk_kernelINS0_10ALayout_RMILNS0_14KReductionTypeE0EEENS0_15BLayout_TC_int4ILi8ELi128EEES4_Li8ELi8EEEvPKvS8_S8_Pviiiiii:
	.zero		952


//--------------------- .nv.constant0._ZN2at6native30tinygemm_m16n8k16_chunk_kernelINS0_10ALayout_RMILNS0_14KReductionTypeE0EEENS0_15BLayout_TC_int4ILi4ELi128EEES4_Li8ELi8EEEvPKvS8_S8_Pviiiiii --------------------------
	.section	.nv.constant0._ZN2at6native30tinygemm_m16n8k16_chunk_kernelINS0_10ALayout_RMILNS0_14KReductionTypeE0EEENS0_15BLayout_TC_int4ILi4ELi128EEES4_Li8ELi8EEEvPKvS8_S8_Pviiiiii,"a",@progbits
	.sectionflags	@""
	.align	4
.nv.constant0._ZN2at6native30tinygemm_m16n8k16_chunk_kernelINS0_10ALayout_RMILNS0_14KReductionTypeE0EEENS0_15BLayout_TC_int4ILi4ELi128EEES4_Li8ELi8EEEvPKvS8_S8_Pviiiiii:
	.zero		952


//--------------------- .nv.constant0._ZN2at6native30tinygemm_m16n8k16_chunk_kernelINS0_10ALayout_RMILNS0_14KReductionTypeE0EEENS0_15BLayout_TC_int4ILi2ELi128EEES4_Li8ELi8EEEvPKvS8_S8_Pviiiiii --------------------------
	.section	.nv.constant0._ZN2at6native30tinygemm_m16n8k16_chunk_kernelINS0_10ALayout_RMILNS0_14KReductionTypeE0EEENS0_15BLayout_TC_int4ILi2ELi128EEES4_Li8ELi8EEEvPKvS8_S8_Pviiiiii,"a",@progbits
	.sectionflags	@""
	.align	4
.nv.constant0._ZN2at6native30tinygemm_m16n8k16_chunk_kernelINS0_10ALayout_RMILNS0_14KReductionTypeE0EEENS0_15BLayout_TC_int4ILi2ELi128EEES4_Li8ELi8EEEvPKvS8_S8_Pviiiiii:
	.zero		952


//--------------------- .nv.constant0._ZN2at6native30tinygemm_m16n8k16_chunk_kernelINS0_10ALayout_RMILNS0_14KReductionTypeE0EEENS0_15BLayout_TC_int4ILi8ELi64EEES4_Li8ELi8EEEvPKvS8_S8_Pviiiiii --------------------------
	.section	.nv.constant0._ZN2at6native30tinygemm_m16n8k16_chunk_kernelINS0_10ALayout_RMILNS0_14KReductionTypeE0EEENS0_15BLayout_TC_int4ILi8ELi64EEES4_Li8ELi8EEEvPKvS8_S8_Pviiiiii,"a",@progbits
	.sectionflags	@""
	.align	4
.nv.constant0._ZN2at6native30tinygemm_m16n8k16_chunk_kernelINS0_10ALayout_RMILNS0_14KReductionTypeE0EEENS0_15BLayout_TC_int4ILi8ELi64EEES4_Li8ELi8EEEvPKvS8_S8_Pviiiiii:
	.zero		952


//--------------------- .nv.constant0._ZN2at6native30tinygemm_m16n8k16_chunk_kernelINS0_10ALayout_RMILNS0_14KReductionTypeE0EEENS0_15BLayout_TC_int4ILi4ELi64EEES4_Li8ELi8EEEvPKvS8_S8_Pviiiiii --------------------------
	.section	.nv.constant0._ZN2at6native30tinygemm_m16n8k16_chunk_kernelINS0_10ALayout_RMILNS0_14KReductionTypeE0EEENS0_15BLayout_TC_int4ILi4ELi64EEES4_Li8ELi8EEEvPKvS8_S8_Pviiiiii,"a",@progbits
	.sectionflags	@""
	.align	4
.nv.constant0._ZN2at6native30tinygemm_m16n8k16_chunk_kernelINS0_10ALayout_RMILNS0_14KReductionTypeE0EEENS0_15BLayout_TC_int4ILi4ELi64EEES4_Li8ELi8EEEvPKvS8_S8_Pviiiiii:
	.zero		952


//--------------------- .nv.constant0._ZN2at6native30tinygemm_m16n8k16_chunk_kernelINS0_10ALayout_RMILNS0_14KReductionTypeE0EEENS0_15BLayout_TC_int4ILi2ELi64EEES4_Li8ELi8EEEvPKvS8_S8_Pviiiiii --------------------------
	.section	.nv.constant0._ZN2at6native30tinygemm_m16n8k16_chunk_kernelINS0_10ALayout_RMILNS0_14KReductionTypeE0EEENS0_15BLayout_TC_int4ILi2ELi64EEES4_Li8ELi8EEEvPKvS8_S8_Pviiiiii,"a",@progbits
	.sectionflags	@""
	.align	4
.nv.constant0._ZN2at6native30tinygemm_m16n8k16_chunk_kernelINS0_10ALayout_RMILNS0_14KReductionTypeE0EEENS0_15BLayout_TC_int4ILi2ELi64EEES4_Li8ELi8EEEvPKvS8_S8_Pviiiiii:
	.zero		952


//--------------------- .nv.constant0._ZN2at6native30tinygemm_m16n8k16_chunk_kernelINS0_10ALayout_RMILNS0_14KReductionTypeE0EEENS0_15BLayout_TC_int4ILi8ELi32EEES4_Li8ELi8EEEvPKvS8_S8_Pviiiiii --------------------------
	.section	.nv.constant0._ZN2at6native30tinygemm_m16n8k16_chunk_kernelINS0_10ALayout_RMILNS0_14KReductionTypeE0EEENS0_15BLayout_TC_int4ILi8ELi32EEES4_Li8ELi8EEEvPKvS8_S8_Pviiiiii,"a",@progbits
	.sectionflags	@""
	.align	4
.nv.constant0._ZN2at6native30tinygemm_m16n8k16_chunk_kernelINS0_10ALayout_RMILNS0_14KReductionTypeE0EEENS0_15BLayout_TC_int4ILi8ELi32EEES4_Li8ELi8EEEvPKvS8_S8_Pviiiiii:
	.zero		952


//--------------------- .nv.constant0._ZN2at6native30tinygemm_m16n8k16_chunk_kernelINS0_10ALayout_RMILNS0_14KReductionTypeE0EEENS0_15BLayout_TC_int4ILi4ELi32EEES4_Li8ELi8EEEvPKvS8_S8_Pviiiiii --------------------------
	.section	.nv.constant0._ZN2at6native30tinygemm_m16n8k16_chunk_kernelINS0_10ALayout_RMILNS0_14KReductionTypeE0EEENS0_15BLayout_TC_int4ILi4ELi32EEES4_Li8ELi8EEEvPKvS8_S8_Pviiiiii,"a",@progbits
	.sectionflags	@""
	.align	4
.nv.constant0._ZN2at6native30tinygemm_m16n8k16_chunk_kernelINS0_10ALayout_RMILNS0_14KReductionTypeE0EEENS0_15BLayout_TC_int4ILi4ELi32EEES4_Li8ELi8EEEvPKvS8_S8_Pviiiiii:
	.zero		952


//--------------------- .nv.constant0._ZN2at6native30tinygemm_m16n8k16_chunk_kernelINS0_10ALayout_RMILNS0_14KReductionTypeE0EEENS0_15BLayout_TC_int4ILi2ELi32EEES4_Li8ELi8EEEvPKvS8_S8_Pviiiiii --------------------------
	.section	.nv.constant0._ZN2at6native30tinygemm_m16n8k16_chunk_kernelINS0_10ALayout_RMILNS0_14KReductionTypeE0EEENS0_15BLayout_TC_int4ILi2ELi32EEES4_Li8ELi8EEEvPKvS8_S8_Pviiiiii,"a",@progbits
	.sectionflags	@""
	.align	4
.nv.constant0._ZN2at6native30tinygemm_m16n8k16_chunk_kernelINS0_10ALayout_RMILNS0_14KReductionTypeE0EEENS0_15BLayout_TC_int4ILi2ELi32EEES4_Li8ELi8EEEvPKvS8_S8_Pviiiiii:
	.zero		952


//--------------------- .nv.constant0._ZN2at6native31matrix_to_m16n8k16_Bint4_layoutILi8EEEvNS_27GenericPackedTensorAccessorIhLm2ENS_17RestrictPtrTraitsEiEENS2_IiLm4ES3_iEE --------------------------
	.section	.nv.constant0._ZN2at6native31matrix_to_m16n8k16_Bint4_layoutILi8EEEvNS_27GenericPackedTensorAccessorIhLm2ENS_17RestrictPtrTraitsEiEENS2_IiLm4ES3_iEE,"a",@progbits
	.sectionflags	@""
	.align	4
.nv.constant0._ZN2at6native31matrix_to_m16n8k16_Bint4_layoutILi8EEEvNS_27GenericPackedTensorAccessorIhLm2ENS_17RestrictPtrTraitsEiEENS2_IiLm4ES3_iEE:
	.zero		960


//--------------------- .nv.constant0._ZN2at6native31matrix_to_m16n8k16_Bint4_layoutILi4EEEvNS_27GenericPackedTensorAccessorIhLm2ENS_17RestrictPtrTraitsEiEENS2_IiLm4ES3_iEE --------------------------
	.section	.nv.constant0._ZN2at6native31matrix_to_m16n8k16_Bint4_layoutILi4EEEvNS_27GenericPackedTensorAccessorIhLm2ENS_17RestrictPtrTraitsEiEENS2_IiLm4ES3_iEE,"a",@progbits
	.sectionflags	@""
	.align	4
.nv.constant0._ZN2at6native31matrix_to_m16n8k16_Bint4_layoutILi4EEEvNS_27GenericPackedTensorAccessorIhLm2ENS_17RestrictPtrTraitsEiEENS2_IiLm4ES3_iEE:
	.zero		960


//--------------------- .nv.constant0._ZN2at6native31matrix_to_m16n8k16_Bint4_layoutILi2EEEvNS_27GenericPackedTensorAccessorIhLm2ENS_17RestrictPtrTraitsEiEENS2_IiLm4ES3_iEE --------------------------
	.section	.nv.constant0._ZN2at6native31matrix_to_m16n8k16_Bint4_layoutILi2EEEvNS_27GenericPackedTensorAccessorIhLm2ENS_17RestrictPtrTraitsEiEENS2_IiLm4ES3_iEE,"a",@progbits
	.sectionflags	@""
	.align	4
.nv.constant0._ZN2at6native31matrix_to_m16n8k16_Bint4_layoutILi2EEEvNS_27GenericPackedTensorAccessorIhLm2ENS_17RestrictPtrTraitsEiEENS2_IiLm4ES3_iEE:
	.zero		960


//--------------------- SYMBOLS --------------------------

	.type		.nv.reservedSmem.offset0,@object
	.size		.nv.reservedSmem.offset0,0x4
	.type		.nv.reservedSmem.cap,@object
	.size		.nv.reservedSmem.cap,0x4
